def matmul_kernel(
    a_ptr,
    b_ptr,
    c_ptr,
    M,
    N,
    K,
    stride_am,
    stride_ak,
    stride_bk,
    stride_bn,
    stride_cm,
    stride_cn,
    BLOCK_M: tl.constexpr,
    BLOCK_N: tl.constexpr,
    BLOCK_K: tl.constexpr,
    GROUP_M: tl.constexpr,
):
    pid = tl.program_id(axis=0)
    num_pid_m = tl.cdiv(M, BLOCK_M)
    num_pid_n = tl.cdiv(N, BLOCK_N)
    num_pid_in_group = GROUP_M * num_pid_n
    group_id = pid // num_pid_in_group
    first_pid_m = group_id * GROUP_M
    group_size_m = min(num_pid_m - first_pid_m, GROUP_M)
    pid_m = first_pid_m + ((pid % num_pid_in_group) % group_size_m)
    pid_n = (pid % num_pid_in_group) // group_size_m

    offs_am = (pid_m * BLOCK_M + tl.arange(0, BLOCK_M)) % M
    offs_bn = (pid_n * BLOCK_N + tl.arange(0, BLOCK_N)) % N
    offs_k = tl.arange(0, BLOCK_K)
    a_ptrs = a_ptr + offs_am[:, None] * stride_am + offs_k[None, :] * stride_ak
    b_ptrs = b_ptr + offs_k[:, None] * stride_bk + offs_bn[None, :] * stride_bn

    acc = tl.zeros((BLOCK_M, BLOCK_N), dtype=tl.float32)
    for kk in range(0, tl.cdiv(K, BLOCK_K)):
        a = tl.load(a_ptrs, mask=offs_k[None, :] < K - kk * BLOCK_K, other=0.0)
        b = tl.load(b_ptrs, mask=offs_k[:, None] < K - kk * BLOCK_K, other=0.0)
        acc = tl.dot(a, b, acc)
        a_ptrs += BLOCK_K * stride_ak
        b_ptrs += BLOCK_K * stride_bk

    c = acc.to(c_ptr.dtype.element_ty)
    offs_cm = pid_m * BLOCK_M + tl.arange(0, BLOCK_M)
    offs_cn = pid_n * BLOCK_N + tl.arange(0, BLOCK_N)
    c_ptrs = c_ptr + offs_cm[:, None] * stride_cm + offs_cn[None, :] * stride_cn
    mask = (offs_cm[:, None] < M) & (offs_cn[None, :] < N)
    tl.store(c_ptrs, c, mask=mask)

# config = {"BLOCK_K": 128, "BLOCK_M": 64, "BLOCK_N": 128, "GROUP_M": 8, "arch": "sm_90", "dtype": "fp32", "num_ctas": 2, "num_stages": 3, "num_warps": 4}
# arch = sm_90


// ===== COMPILED SASS (sm_90a) =====

	.target	sm_90a

	.elftype	@"ET_EXEC"


//--------------------- .note.nv.tkinfo           --------------------------
	.section	.note.nv.tkinfo,"",@"SHT_NOTE"
	.sectionflags	@"SHF_NOTE_NV_TKINFO"
	.tkinfo
        /*0018*/ 	.word	0x00000002
        /*0030*/ 	.string	""
        /*0030*/ 	.string	"ptxas"
        /*0030*/ 	.string	"Cuda compilation tools, release 13.0, V13.0.88"
        /*0030*/ 	.string	"Build cuda_13.0.r13.0/compiler.36424714_0"
        /*0030*/ 	.string	"-v  -suppress-debug-info  -lineinfo  -arch sm_90a "



//--------------------- .note.nv.cuinfo           --------------------------
	.section	.note.nv.cuinfo,"",@"SHT_NOTE"
	.sectionflags	@"SHF_NOTE_NV_CUINFO"
        /*0018*/ 	.short	0x0002
        /*001a*/ 	.short	0x005a
        /*001c*/ 	.short	0x0082
	.zero		2


//--------------------- .nv.info                  --------------------------
	.section	.nv.info,"",@"SHT_CUDA_INFO"
	.align	4


	//----- nvinfo : EIATTR_REGCOUNT
	.align		4
        /*0000*/ 	.byte	0x04, 0x2f
        /*0002*/ 	.short	(.L_1 - .L_0)
	.align		4
.L_0:
        /*0004*/ 	.word	index@(matmul_kernel)
        /*0008*/ 	.word	0x000000ff


	//----- nvinfo : EIATTR_FRAME_SIZE
	.align		4
.L_1:
        /*000c*/ 	.byte	0x04, 0x11
        /*000e*/ 	.short	(.L_3 - .L_2)
	.align		4
.L_2:
        /*0010*/ 	.word	index@(matmul_kernel)
        /*0014*/ 	.word	0x00000258


	//----- nvinfo : EIATTR_MIN_STACK_SIZE
	.align		4
.L_3:
        /*0018*/ 	.byte	0x04, 0x12
        /*001a*/ 	.short	(.L_5 - .L_4)
	.align		4
.L_4:
        /*001c*/ 	.word	index@(matmul_kernel)
        /*0020*/ 	.word	0x00000258
.L_5:


//--------------------- .nv.compat                --------------------------
	.section	.nv.compat,"",@"SHT_CUDA_COMPAT_INFO"
	.align	4
        /*0000*/ 	.byte	0x02, 0x09, 0x01, 0x00, 0x02, 0x02, 0x04, 0x00, 0x02, 0x05, 0x05, 0x00, 0x03, 0x07, 0x01, 0x01
        /*0010*/ 	.byte	0x02, 0x03, 0x00, 0x00, 0x02, 0x06, 0x01, 0x00, 0x04, 0x0b, 0x08, 0x00, 0x00, 0x00, 0x00, 0x00
        /*0020*/ 	.byte	0x00, 0x00, 0x00, 0x00


//--------------------- .nv.info.matmul_kernel    --------------------------
	.section	.nv.info.matmul_kernel,"",@"SHT_CUDA_INFO"
	.sectionflags	@""
	.align	4


	//----- nvinfo : EIATTR_CUDA_API_VERSION
	.align		4
        /*0000*/ 	.byte	0x04, 0x37
        /*0002*/ 	.short	(.L_7 - .L_6)
.L_6:
        /*0004*/ 	.word	0x00000082


	//----- nvinfo : EIATTR_KPARAM_INFO
	.align		4
.L_7:
        /*0008*/ 	.byte	0x04, 0x17
        /*000a*/ 	.short	(.L_9 - .L_8)
.L_8:
        /*000c*/ 	.word	0x00000000
        /*0010*/ 	.short	0x000d
        /*0012*/ 	.short	0x0048
        /*0014*/ 	.byte	0x00, 0xf4, 0x21, 0x00


	//----- nvinfo : EIATTR_KPARAM_INFO
	.align		4
.L_9:
        /*0018*/ 	.byte	0x04, 0x17
        /*001a*/ 	.short	(.L_11 - .L_10)
.L_10:
        /*001c*/ 	.word	0x00000000
        /*0020*/ 	.short	0x000c
        /*0022*/ 	.short	0x0040
        /*0024*/ 	.byte	0x00, 0xf4, 0x21, 0x00


	//----- nvinfo : EIATTR_KPARAM_INFO
	.align		4
.L_11:
        /*0028*/ 	.byte	0x04, 0x17
        /*002a*/ 	.short	(.L_13 - .L_12)
.L_12:
        /*002c*/ 	.word	0x00000000
        /*0030*/ 	.short	0x000b
        /*0032*/ 	.short	0x0038
        /*0034*/ 	.byte	0x00, 0xf0, 0x11, 0x00


	//----- nvinfo : EIATTR_KPARAM_INFO
	.align		4
.L_13:
        /*0038*/ 	.byte	0x04, 0x17
        /*003a*/ 	.short	(.L_15 - .L_14)
.L_14:
        /*003c*/ 	.word	0x00000000
        /*0040*/ 	.short	0x000a
        /*0042*/ 	.short	0x0034
        /*0044*/ 	.byte	0x00, 0xf0, 0x11, 0x00


	//----- nvinfo : EIATTR_KPARAM_INFO
	.align		4
.L_15:
        /*0048*/ 	.byte	0x04, 0x17
        /*004a*/ 	.short	(.L_17 - .L_16)
.L_16:
        /*004c*/ 	.word	0x00000000
        /*0050*/ 	.short	0x0009
        /*0052*/ 	.short	0x0030
        /*0054*/ 	.byte	0x00, 0xf0, 0x11, 0x00


	//----- nvinfo : EIATTR_KPARAM_INFO
	.align		4
.L_17:
        /*0058*/ 	.byte	0x04, 0x17
        /*005a*/ 	.short	(.L_19 - .L_18)
.L_18:
        /*005c*/ 	.word	0x00000000
        /*0060*/ 	.short	0x0008
        /*0062*/ 	.short	0x002c
        /*0064*/ 	.byte	0x00, 0xf0, 0x11, 0x00


	//----- nvinfo : EIATTR_KPARAM_INFO
	.align		4
.L_19:
        /*0068*/ 	.byte	0x04, 0x17
        /*006a*/ 	.short	(.L_21 - .L_20)
.L_20:
        /*006c*/ 	.word	0x00000000
        /*0070*/ 	.short	0x0007
        /*0072*/ 	.short	0x0028
        /*0074*/ 	.byte	0x00, 0xf0, 0x11, 0x00


	//----- nvinfo : EIATTR_KPARAM_INFO
	.align		4
.L_21:
        /*0078*/ 	.byte	0x04, 0x17
        /*007a*/ 	.short	(.L_23 - .L_22)
.L_22:
        /*007c*/ 	.word	0x00000000
        /*0080*/ 	.short	0x0006
        /*0082*/ 	.short	0x0024
        /*0084*/ 	.byte	0x00, 0xf0, 0x11, 0x00


	//----- nvinfo : EIATTR_KPARAM_INFO
	.align		4
.L_23:
        /*0088*/ 	.byte	0x04, 0x17
        /*008a*/ 	.short	(.L_25 - .L_24)
.L_24:
        /*008c*/ 	.word	0x00000000
        /*0090*/ 	.short	0x0005
        /*0092*/ 	.short	0x0020
        /*0094*/ 	.byte	0x00, 0xf0, 0x11, 0x00


	//----- nvinfo : EIATTR_KPARAM_INFO
	.align		4
.L_25:
        /*0098*/ 	.byte	0x04, 0x17
        /*009a*/ 	.short	(.L_27 - .L_26)
.L_26:
        /*009c*/ 	.word	0x00000000
        /*00a0*/ 	.short	0x0004
        /*00a2*/ 	.short	0x001c
        /*00a4*/ 	.byte	0x00, 0xf0, 0x11, 0x00


	//----- nvinfo : EIATTR_KPARAM_INFO
	.align		4
.L_27:
        /*00a8*/ 	.byte	0x04, 0x17
        /*00aa*/ 	.short	(.L_29 - .L_28)
.L_28:
        /*00ac*/ 	.word	0x00000000
        /*00b0*/ 	.short	0x0003
        /*00b2*/ 	.short	0x0018
        /*00b4*/ 	.byte	0x00, 0xf0, 0x11, 0x00


	//----- nvinfo : EIATTR_KPARAM_INFO
	.align		4
.L_29:
        /*00b8*/ 	.byte	0x04, 0x17
        /*00ba*/ 	.short	(.L_31 - .L_30)
.L_30:
        /*00bc*/ 	.word	0x00000000
        /*00c0*/ 	.short	0x0002
        /*00c2*/ 	.short	0x0010
        /*00c4*/ 	.byte	0x00, 0xf4, 0x21, 0x00


	//----- nvinfo : EIATTR_KPARAM_INFO
	.align		4
.L_31:
        /*00c8*/ 	.byte	0x04, 0x17
        /*00ca*/ 	.short	(.L_33 - .L_32)
.L_32:
        /*00cc*/ 	.word	0x00000000
        /*00d0*/ 	.short	0x0001
        /*00d2*/ 	.short	0x0008
        /*00d4*/ 	.byte	0x00, 0xf4, 0x21, 0x00


	//----- nvinfo : EIATTR_KPARAM_INFO
	.align		4
.L_33:
        /*00d8*/ 	.byte	0x04, 0x17
        /*00da*/ 	.short	(.L_35 - .L_34)
.L_34:
        /*00dc*/ 	.word	0x00000000
        /*00e0*/ 	.short	0x0000
        /*00e2*/ 	.short	0x0000
        /*00e4*/ 	.byte	0x00, 0xf4, 0x21, 0x00


	//----- nvinfo : EIATTR_EXPLICIT_CLUSTER
	.align		4
.L_35:
        /*00e8*/ 	.byte	0x01, 0x3e
	.zero		2


	//----- nvinfo : EIATTR_CTA_PER_CLUSTER
	.align		4
        /*00ec*/ 	.byte	0x04, 0x3d
        /*00ee*/ 	.short	(.L_37 - .L_36)
.L_36:
        /*00f0*/ 	.word	0x00000002
        /*00f4*/ 	.word	0x00000001
        /*00f8*/ 	.word	0x00000001


	//----- nvinfo : EIATTR_SPARSE_MMA_MASK
	.align		4
.L_37:
        /*00fc*/ 	.byte	0x03, 0x50
        /*00fe*/ 	.short	0x0000


	//----- nvinfo : EIATTR_MAXREG_COUNT
	.align		4
        /*0100*/ 	.byte	0x03, 0x1b
        /*0102*/ 	.short	0x00ff


	//----- nvinfo : EIATTR_NUM_BARRIERS
	.align		4
        /*0104*/ 	.byte	0x02, 0x4c
        /*0106*/ 	.byte	0x01
	.zero		1


	//----- nvinfo : EIATTR_ANNOTATIONS
	.align		4
        /*0108*/ 	.byte	0x04, 0x55
        /*010a*/ 	.short	(.L_39 - .L_38)


	//   ....[0]....
.L_38:
        /*010c*/ 	.word	0x00000001
        /*0110*/ 	.byte	0x20, 0x31, 0x00, 0x00, 0x01, 0x00, 0x00, 0x00, 0x60, 0x31, 0x00, 0x00, 0x01, 0x00, 0x00, 0x00
        /* <DEDUP_REMOVED lines=116> */
        /*0860*/ 	.byte	0x40, 0x02, 0x01, 0x00


	//----- nvinfo : EIATTR_MERCURY_ISA_VERSION
	.align		4
.L_39:
        /*0864*/ 	.byte	0x03, 0x5f
        /*0866*/ 	.short	0x0101


	//----- nvinfo : EIATTR_EXIT_INSTR_OFFSETS
	.align		4
        /*0868*/ 	.byte	0x04, 0x1c
        /*086a*/ 	.short	(.L_41 - .L_40)


	//   ....[0]....
.L_40:
        /*086c*/ 	.word	0x00010ff0


	//   ....[1]....
        /*0870*/ 	.word	0x00011010


	//----- nvinfo : EIATTR_REQNTID
	.align		4
.L_41:
        /*0874*/ 	.byte	0x04, 0x10
        /*0876*/ 	.short	(.L_43 - .L_42)
.L_42:
        /*0878*/ 	.word	0x00000080
        /*087c*/ 	.word	0x00000001
        /*0880*/ 	.word	0x00000001


	//----- nvinfo : EIATTR_CBANK_PARAM_SIZE
	.align		4
.L_43:
        /*0884*/ 	.byte	0x03, 0x19
        /*0886*/ 	.short	0x0050


	//----- nvinfo : EIATTR_PARAM_CBANK
	.align		4
        /*0888*/ 	.byte	0x04, 0x0a
        /*088a*/ 	.short	(.L_45 - .L_44)
	.align		4
.L_44:
        /*088c*/ 	.word	index@(.nv.constant0.matmul_kernel)
        /*0890*/ 	.short	0x0210
        /*0892*/ 	.short	0x0050


	//----- nvinfo : EIATTR_SW_WAR
	.align		4
.L_45:
        /*0894*/ 	.byte	0x04, 0x36
        /*0896*/ 	.short	(.L_47 - .L_46)
.L_46:
        /*0898*/ 	.word	0x00000008
.L_47:


//--------------------- .nv.callgraph             --------------------------
	.section	.nv.callgraph,"",@"SHT_CUDA_CALLGRAPH"
	.align	4
	.sectionentsize	8
	.align		4
        /*0000*/ 	.word	0x00000000
	.align		4
        /*0004*/ 	.word	0xffffffff
	.align		4
        /*0008*/ 	.word	0x00000000
	.align		4
        /*000c*/ 	.word	0xfffffffe
	.align		4
        /*0010*/ 	.word	0x00000000
	.align		4
        /*0014*/ 	.word	0xfffffffd
	.align		4
        /*0018*/ 	.word	0x00000000
	.align		4
        /*001c*/ 	.word	0xfffffffc


//--------------------- .text.matmul_kernel       --------------------------
	.section	.text.matmul_kernel,"ax",@progbits
	.align	128
        .global         matmul_kernel
        .type           matmul_kernel,@function
        .size           matmul_kernel,(.L_x_3 - matmul_kernel)
        .other          matmul_kernel,@"STO_CUDA_ENTRY STV_DEFAULT"
matmul_kernel:
.text.matmul_kernel:
[----:B------:R-:W1:Y:S08]  /*0000*/  LDC R1, c[0x0][0x28] ;  /* 0x00000a00ff017b82 */ /* 0x000e700000000800 */
[----:B------:R-:W2:Y:S01]  /*0010*/  LDC.64 R138, c[0x0][0x228] ;  /* 0x00008a00ff8a7b82 */ /* 0x000ea20000000a00 */
[----:B------:R-:W3:Y:S01]  /*0020*/  S2R R84, SR_TID.X ;  /* 0x0000000000547919 */ /* 0x000ee20000002100 */
[----:B-1----:R-:W-:Y:S01]  /*0030*/  VIADD R1, R1, 0xfffffda8 ;  /* 0xfffffda801017836 */ /* 0x002fe20000000000 */
[----:B------:R-:W-:Y:S01]  /*0040*/  ULDC.64 UR22, c[0x0][0x210] ;  /* 0x0000840000167ab9 */ /* 0x000fe20000000a00 */
[----:B------:R-:W-:Y:S01]  /*0050*/  ULDC.64 UR16, c[0x0][0x208] ;  /* 0x0000820000107ab9 */ /* 0x000fe20000000a00 */
[----:B------:R-:W1:Y:S01]  /*0060*/  S2R R83, SR_CgaCtaId ;  /* 0x0000000000537919 */ /* 0x000e620000008800 */
[----:B------:R-:W-:Y:S01]  /*0070*/  ULDC UR5, c[0x0][0x230] ;  /* 0x00008c0000057ab9 */ /* 0x000fe20000000800 */
[----:B------:R-:W-:Y:S01]  /*0080*/  ULDC UR6, c[0x0][0x230] ;  /* 0x00008c0000067ab9 */ /* 0x000fe20000000800 */
[----:B------:R-:W4:Y:S01]  /*0090*/  S2UR UR4, SR_CTAID.X ;  /* 0x00000000000479c3 */ /* 0x000f220000002500 */
[----:B------:R-:W-:Y:S01]  /*00a0*/  ULDC.64 UR20, c[0x0][0x218] ;  /* 0x0000860000147ab9 */ /* 0x000fe20000000a00 */
[----:B------:R-:W-:-:S06]  /*00b0*/  ULDC UR13, c[0x0][0x230] ;  /* 0x00008c00000d7ab9 */ /* 0x000fcc0000000800 */
[----:B------:R-:W1:Y:S01]  /*00c0*/  LDC.64 R160, c[0x0][0x238] ;  /* 0x00008e00ffa07b82 */ /* 0x000e620000000a00 */
[----:B--2---:R-:W-:Y:S01]  /*00d0*/  VIADD R0, R139, 0x7f ;  /* 0x0000007f8b007836 */ /* 0x004fe20000000000 */
[-C--:B------:R-:W-:Y:S02]  /*00e0*/  IABS R13, R139.reuse ;  /* 0x0000008b000d7213 */ /* 0x080fe40000000000 */
[----:B------:R-:W-:Y:S02]  /*00f0*/  IABS R14, R138 ;  /* 0x0000008a000e7213 */ /* 0x000fe40000000000 */
[----:B------:R-:W-:Y:S02]  /*0100*/  SHF.R.S32.HI R3, RZ, 0x1f, R0 ;  /* 0x0000001fff037819 */ /* 0x000fe40000011400 */
[----:B------:R-:W-:Y:S02]  /*0110*/  LOP3.LUT R89, RZ, R139, RZ, 0x33, !PT ;  /* 0x0000008bff597212 */ /* 0x000fe400078e33ff */
[----:B------:R-:W-:Y:S01]  /*0120*/  LEA.HI R3, R3, R0, RZ, 0x7 ;  /* 0x0000000003037211 */ /* 0x000fe200078f38ff */
[----:B---3--:R-:W-:Y:S01]  /*0130*/  IMAD.SHL.U32 R8, R84, 0x4, RZ ;  /* 0x0000000454087824 */ /* 0x008fe200078e00ff */
[----:B----4-:R-:W-:Y:S01]  /*0140*/  I2FP.F32.U32 R5, UR4 ;  /* 0x0000000400057c45 */ /* 0x010fe20008201000 */
[----:B------:R-:W-:Y:S01]  /*0150*/  ULDC UR4, c[0x0][0x150] ;  /* 0x0000540000047ab9 */ /* 0x000fe20000000800 */
[----:B------:R-:W-:-:S03]  /*0160*/  SHF.R.S32.HI R3, RZ, 0x7, R3 ;  /* 0x00000007ff037819 */ /* 0x000fc60000011403 */
[----:B------:R-:W-:Y:S01]  /*0170*/  FMUL R5, R5, UR4 ;  /* 0x0000000405057c20 */ /* 0x000fe20008400000 */
[----:B------:R-:W-:Y:S01]  /*0180*/  ULDC UR4, c[0x0][0x230] ;  /* 0x00008c0000047ab9 */ /* 0x000fe20000000800 */
[----:B------:R-:W-:-:S04]  /*0190*/  IMAD.SHL.U32 R4, R3, 0x8, RZ ;  /* 0x0000000803047824 */ /* 0x000fc800078e00ff */
[----:B------:R-:W2:Y:S01]  /*01a0*/  F2I.U32.TRUNC.NTZ R5, R5 ;  /* 0x0000000500057305 */ /* 0x000ea2000020f000 */
[----:B------:R-:W-:-:S07]  /*01b0*/  IABS R7, R4 ;  /* 0x0000000400077213 */ /* 0x000fce0000000000 */
[----:B------:R-:W3:Y:S01]  /*01c0*/  I2F.RP R0, R7 ;  /* 0x0000000700007306 */ /* 0x000ee20000209400 */
[----:B--2---:R-:W-:-:S07]  /*01d0*/  IABS R11, R5 ;  /* 0x00000005000b7213 */ /* 0x004fce0000000000 */
[----:B---3--:R-:W2:Y:S02]  /*01e0*/  MUFU.RCP R0, R0 ;  /* 0x0000000000007308 */ /* 0x008ea40000001000 */
[----:B--2---:R-:W-:Y:S01]  /*01f0*/  VIADD R2, R0, 0xffffffe ;  /* 0x0ffffffe00027836 */ /* 0x004fe20000000000 */
[----:B------:R-:W-:-:S05]  /*0200*/  IABS R0, R4 ;  /* 0x0000000400007213 */ /* 0x000fca0000000000 */
[----:B------:R2:W3:Y:S01]  /*0210*/  F2I.FTZ.U32.TRUNC.NTZ R3, R2 ;  /* 0x0000000200037305 */ /* 0x0004e2000021f000 */
[----:B------:R-:W-:Y:S02]  /*0220*/  IMAD.MOV R0, RZ, RZ, -R0 ;  /* 0x000000ffff007224 */ /* 0x000fe400078e0a00 */
[----:B--2---:R-:W-:Y:S02]  /*0230*/  IMAD.MOV.U32 R2, RZ, RZ, RZ ;  /* 0x000000ffff027224 */ /* 0x004fe400078e00ff */
[----:B---3--:R-:W-:-:S04]  /*0240*/  IMAD.MOV R6, RZ, RZ, -R3 ;  /* 0x000000ffff067224 */ /* 0x008fc800078e0a03 */
[----:B------:R-:W-:-:S04]  /*0250*/  IMAD R9, R6, R7, RZ ;  /* 0x0000000706097224 */ /* 0x000fc800078e02ff */
[----:B------:R-:W-:-:S06]  /*0260*/  IMAD.HI.U32 R2, R3, R9, R2 ;  /* 0x0000000903027227 */ /* 0x000fcc00078e0002 */
[----:B------:R-:W-:-:S04]  /*0270*/  IMAD.HI.U32 R2, R2, R11, RZ ;  /* 0x0000000b02027227 */ /* 0x000fc800078e00ff */
[----:B------:R-:W-:-:S05]  /*0280*/  IMAD R0, R2, R0, R11 ;  /* 0x0000000002007224 */ /* 0x000fca00078e020b */
[----:B------:R-:W-:-:S13]  /*0290*/  ISETP.GT.U32.AND P1, PT, R7, R0, PT ;  /* 0x000000000700720c */ /* 0x000fda0003f24070 */
[----:B------:R-:W-:Y:S02]  /*02a0*/  @!P1 IMAD.IADD R0, R0, 0x1, -R7 ;  /* 0x0000000100009824 */ /* 0x000fe400078e0a07 */
[----:B------:R-:W-:Y:S01]  /*02b0*/  @!P1 VIADD R2, R2, 0x1 ;  /* 0x0000000102029836 */ /* 0x000fe20000000000 */
[----:B------:R-:W-:Y:S02]  /*02c0*/  ISETP.NE.AND P1, PT, R4, RZ, PT ;  /* 0x000000ff0400720c */ /* 0x000fe40003f25270 */
[----:B------:R-:W-:Y:S02]  /*02d0*/  ISETP.GE.U32.AND P0, PT, R0, R7, PT ;  /* 0x000000070000720c */ /* 0x000fe40003f06070 */
[----:B------:R-:W-:-:S04]  /*02e0*/  LOP3.LUT R0, R5, R4, RZ, 0x3c, !PT ;  /* 0x0000000405007212 */ /* 0x000fc800078e3cff */
[----:B------:R-:W-:Y:S01]  /*02f0*/  ISETP.GE.AND P2, PT, R0, RZ, PT ;  /* 0x000000ff0000720c */ /* 0x000fe20003f46270 */
[----:B------:R-:W-:-:S05]  /*0300*/  VIADD R0, R138, 0x3f ;  /* 0x0000003f8a007836 */ /* 0x000fca0000000000 */
[----:B------:R-:W-:Y:S01]  /*0310*/  SHF.R.S32.HI R3, RZ, 0x1f, R0 ;  /* 0x0000001fff037819 */ /* 0x000fe20000011400 */
[----:B------:R-:W-:-:S03]  /*0320*/  @P0 VIADD R2, R2, 0x1 ;  /* 0x0000000102020836 */ /* 0x000fc60000000000 */
[----:B------:R-:W-:-:S03]  /*0330*/  LEA.HI R3, R3, R0, RZ, 0x6 ;  /* 0x0000000003037211 */ /* 0x000fc600078f30ff */
[----:B------:R-:W-:Y:S01]  /*0340*/  @!P2 IMAD.MOV R2, RZ, RZ, -R2 ;  /* 0x000000ffff02a224 */ /* 0x000fe200078e0a02 */
[----:B------:R-:W-:-:S05]  /*0350*/  @!P1 LOP3.LUT R2, RZ, R4, RZ, 0x33, !PT ;  /* 0x00000004ff029212 */ /* 0x000fca00078e33ff */
[----:B------:R-:W-:Y:S02]  /*0360*/  IMAD.SHL.U32 R10, R2, 0x8, RZ ;  /* 0x00000008020a7824 */ /* 0x000fe400078e00ff */
[----:B------:R-:W-:-:S03]  /*0370*/  IMAD.MOV R2, RZ, RZ, -R2 ;  /* 0x000000ffff027224 */ /* 0x000fc600078e0a02 */
[----:B------:R-:W-:Y:S01]  /*0380*/  LEA.HI.SX32 R3, R3, -R10, 0x1a ;  /* 0x8000000a03037211 */ /* 0x000fe200078fd2ff */
[----:B------:R-:W-:Y:S02]  /*0390*/  IMAD R12, R4, R2, R5 ;  /* 0x00000002040c7224 */ /* 0x000fe400078e0205 */
[----:B------:R-:W-:Y:S01]  /*03a0*/  IMAD.MOV.U32 R2, RZ, RZ, RZ ;  /* 0x000000ffff027224 */ /* 0x000fe200078e00ff */
[----:B------:R-:W-:Y:S01]  /*03b0*/  VIMNMX R11, R3, 0x8, PT ;  /* 0x00000008030b7848 */ /* 0x000fe20003fe0100 */
[----:B------:R-:W2:Y:S03]  /*03c0*/  I2F.RP R5, R13 ;  /* 0x0000000d00057306 */ /* 0x000ea60000209400 */
[-C--:B------:R-:W-:Y:S02]  /*03d0*/  IABS R7, R11.reuse ;  /* 0x0000000b00077213 */ /* 0x080fe40000000000 */
[----:B------:R-:W-:-:S03]  /*03e0*/  IABS R4, R11 ;  /* 0x0000000b00047213 */ /* 0x000fc60000000000 */
[----:B------:R-:W3:Y:S08]  /*03f0*/  I2F.RP R0, R7 ;  /* 0x0000000700007306 */ /* 0x000ef00000209400 */
[----:B--2---:R-:W2:Y:S08]  /*0400*/  MUFU.RCP R5, R5 ;  /* 0x0000000500057308 */ /* 0x004eb00000001000 */
[----:B---3--:R-:W3:Y:S01]  /*0410*/  MUFU.RCP R0, R0 ;  /* 0x0000000000007308 */ /* 0x008ee20000001000 */
[----:B--2---:R-:W-:-:S07]  /*0420*/  VIADD R16, R5, 0xffffffe ;  /* 0x0ffffffe05107836 */ /* 0x004fce0000000000 */
[----:B------:R2:W-:Y:S01]  /*0430*/  F2I.FTZ.U32.TRUNC.NTZ R17, R16 ;  /* 0x0000001000117305 */ /* 0x0005e2000021f000 */
[----:B---3--:R-:W-:Y:S01]  /*0440*/  VIADD R3, R0, 0xffffffe ;  /* 0x0ffffffe00037836 */ /* 0x008fe20000000000 */
[----:B------:R-:W-:Y:S01]  /*0450*/  IABS R0, R12 ;  /* 0x0000000c00007213 */ /* 0x000fe20000000000 */
[----:B--2---:R-:W-:-:S05]  /*0460*/  IMAD.MOV.U32 R16, RZ, RZ, RZ ;  /* 0x000000ffff107224 */ /* 0x004fca00078e00ff */
[----:B------:R-:W2:Y:S02]  /*0470*/  F2I.FTZ.U32.TRUNC.NTZ R3, R3 ;  /* 0x0000000300037305 */ /* 0x000ea4000021f000 */
[----:B--2---:R-:W-:-:S04]  /*0480*/  IMAD.MOV R6, RZ, RZ, -R3 ;  /* 0x000000ffff067224 */ /* 0x004fc800078e0a03 */
[----:B------:R-:W-:-:S04]  /*0490*/  IMAD R9, R6, R7, RZ ;  /* 0x0000000706097224 */ /* 0x000fc800078e02ff */
[----:B------:R-:W-:Y:S02]  /*04a0*/  IMAD.HI.U32 R2, R3, R9, R2 ;  /* 0x0000000903027227 */ /* 0x000fe400078e0002 */
[----:B------:R-:W2:Y:S02]  /*04b0*/  I2F.RP R3, R14 ;  /* 0x0000000e00037306 */ /* 0x000ea40000209400 */
[----:B------:R-:W-:Y:S02]  /*04c0*/  IMAD.MOV.U32 R9, RZ, RZ, R0 ;  /* 0x000000ffff097224 */ /* 0x000fe400078e0000 */
[----:B------:R-:W-:Y:S02]  /*04d0*/  IMAD.MOV R0, RZ, RZ, -R4 ;  /* 0x000000ffff007224 */ /* 0x000fe400078e0a04 */
[----:B------:R-:W-:-:S04]  /*04e0*/  IMAD.HI.U32 R2, R2, R9, RZ ;  /* 0x0000000902027227 */ /* 0x000fc800078e00ff */
[----:B------:R-:W-:-:S05]  /*04f0*/  IMAD R0, R2, R0, R9 ;  /* 0x0000000002007224 */ /* 0x000fca00078e0209 */
[----:B------:R-:W-:Y:S01]  /*0500*/  ISETP.GT.U32.AND P1, PT, R7, R0, PT ;  /* 0x000000000700720c */ /* 0x000fe20003f24070 */
[----:B--2---:R-:W2:-:S12]  /*0510*/  MUFU.RCP R3, R3 ;  /* 0x0000000300037308 */ /* 0x004e980000001000 */
[----:B------:R-:W-:Y:S02]  /*0520*/  @!P1 IMAD.IADD R0, R0, 0x1, -R7 ;  /* 0x0000000100009824 */ /* 0x000fe400078e0a07 */
[----:B------:R-:W-:Y:S01]  /*0530*/  @!P1 VIADD R2, R2, 0x1 ;  /* 0x0000000102029836 */ /* 0x000fe20000000000 */
[----:B------:R-:W-:Y:S02]  /*0540*/  ISETP.NE.AND P1, PT, R11, RZ, PT ;  /* 0x000000ff0b00720c */ /* 0x000fe40003f25270 */
[----:B------:R-:W-:Y:S01]  /*0550*/  ISETP.GE.U32.AND P0, PT, R0, R7, PT ;  /* 0x000000070000720c */ /* 0x000fe20003f06070 */
[----:B--2---:R-:W-:Y:S01]  /*0560*/  VIADD R4, R3, 0xffffffe ;  /* 0x0ffffffe03047836 */ /* 0x004fe20000000000 */
[----:B------:R-:W-:Y:S01]  /*0570*/  LOP3.LUT R0, R12, R11, RZ, 0x3c, !PT ;  /* 0x0000000b0c007212 */ /* 0x000fe200078e3cff */
[----:B------:R-:W-:Y:S02]  /*0580*/  IMAD.SHL.U32 R3, R84, 0x80, RZ ;  /* 0x0000008054037824 */ /* 0x000fe400078e00ff */
[----:B------:R2:W3:Y:S01]  /*0590*/  F2I.FTZ.U32.TRUNC.NTZ R5, R4 ;  /* 0x0000000400057305 */ /* 0x0004e2000021f000 */
[----:B------:R-:W-:Y:S01]  /*05a0*/  ISETP.GE.AND P2, PT, R0, RZ, PT ;  /* 0x000000ff0000720c */ /* 0x000fe20003f46270 */
[C---:B------:R-:W-:Y:S01]  /*05b0*/  IMAD.SHL.U32 R0, R84.reuse, 0x10, RZ ;  /* 0x0000001054007824 */ /* 0x040fe200078e00ff */
[C---:B------:R-:W-:Y:S01]  /*05c0*/  LEA.HI R3, R84.reuse, R3, RZ, 0x1c ;  /* 0x0000000354037211 */ /* 0x040fe200078fe0ff */
[----:B------:R-:W-:-:S03]  /*05d0*/  IMAD.SHL.U32 R7, R84, 0x100, RZ ;  /* 0x0000010054077824 */ /* 0x000fc600078e00ff */
[----:B------:R-:W-:Y:S01]  /*05e0*/  LOP3.LUT R6, R0, 0x70, RZ, 0xc0, !PT ;  /* 0x0000007000067812 */ /* 0x000fe200078ec0ff */
[----:B------:R-:W-:Y:S01]  /*05f0*/  @P0 VIADD R2, R2, 0x1 ;  /* 0x0000000102020836 */ /* 0x000fe20000000000 */
[----:B------:R-:W-:Y:S01]  /*0600*/  LOP3.LUT R0, R7, 0x607c, R8, 0xc8, !PT ;  /* 0x0000607c07007812 */ /* 0x000fe200078ec808 */
[----:B--2---:R-:W-:Y:S02]  /*0610*/  IMAD.MOV R4, RZ, RZ, -R17 ;  /* 0x000000ffff047224 */ /* 0x004fe400078e0a11 */
[----:B------:R-:W-:Y:S01]  /*0620*/  IMAD.MOV.U32 R252, RZ, RZ, R2 ;  /* 0x000000fffffc7224 */ /* 0x000fe200078e0002 */
[----:B------:R-:W-:Y:S01]  /*0630*/  LOP3.LUT R2, R6, 0x1f84, R3, 0xf8, !PT ;  /* 0x00001f8406027812 */ /* 0x000fe200078ef803 */
[----:B-1----:R-:W-:Y:S02]  /*0640*/  IMAD.SHL.U32 R3, R83, 0x40, RZ ;  /* 0x0000004053037824 */ /* 0x002fe400078e00ff */
[----:B------:R-:W-:Y:S01]  /*0650*/  @!P2 IMAD.MOV R252, RZ, RZ, -R252 ;  /* 0x000000fffffca224 */ /* 0x000fe200078e0afc */
[----:B------:R-:W-:Y:S01]  /*0660*/  @!P1 LOP3.LUT R252, RZ, R11, RZ, 0x33, !PT ;  /* 0x0000000bfffc9212 */ /* 0x000fe200078e33ff */
[----:B------:R-:W-:-:S02]  /*0670*/  IMAD R7, R4, R13, RZ ;  /* 0x0000000d04077224 */ /* 0x000fc400078e02ff */
[----:B---3--:R-:W-:Y:S02]  /*0680*/  IMAD.MOV R15, RZ, RZ, -R5 ;  /* 0x000000ffff0f7224 */ /* 0x008fe400078e0a05 */
[----:B------:R-:W-:Y:S02]  /*0690*/  IMAD.MOV R4, RZ, RZ, -R252 ;  /* 0x000000ffff047224 */ /* 0x000fe400078e0afc */
[----:B------:R-:W-:Y:S01]  /*06a0*/  IMAD.HI.U32 R16, R17, R7, R16 ;  /* 0x0000000711107227 */ /* 0x000fe200078e0010 */
[----:B------:R-:W-:-:S03]  /*06b0*/  LOP3.LUT R17, R3, 0x40, RZ, 0xc0, !PT ;  /* 0x0000004003117812 */ /* 0x000fc600078ec0ff */
[----:B------:R-:W-:Y:S02]  /*06c0*/  IMAD.SHL.U32 R252, R252, 0x80, RZ ;  /* 0x00000080fcfc7824 */ /* 0x000fe400078e00ff */
[----:B------:R-:W-:Y:S02]  /*06d0*/  IMAD R3, R11, R4, R12 ;  /* 0x000000040b037224 */ /* 0x000fe400078e020c */
[----:B------:R-:W-:Y:S01]  /*06e0*/  IMAD R15, R15, R14, RZ ;  /* 0x0000000e0f0f7224 */ /* 0x000fe200078e02ff */
[C---:B------:R-:W-:Y:S01]  /*06f0*/  LOP3.LUT R7, R252.reuse, 0x1, R17, 0xfe, !PT ;  /* 0x00000001fc077812 */ /* 0x040fe200078efe11 */
[----:B------:R-:W-:Y:S01]  /*0700*/  IMAD.MOV.U32 R4, RZ, RZ, RZ ;  /* 0x000000ffff047224 */ /* 0x000fe200078e00ff */
[C---:B------:R-:W-:Y:S02]  /*0710*/  LOP3.LUT R6, R252.reuse, R17, RZ, 0xfc, !PT ;  /* 0x00000011fc067212 */ /* 0x040fe400078efcff */
[----:B------:R-:W-:Y:S01]  /*0720*/  IABS R76, R7 ;  /* 0x00000007004c7213 */ /* 0x000fe20000000000 */
[----:B------:R-:W-:Y:S01]  /*0730*/  IMAD.HI.U32 R15, R5, R15, R4 ;  /* 0x0000000f050f7227 */ /* 0x000fe200078e0004 */
[----:B------:R-:W-:-:S02]  /*0740*/  LOP3.LUT R8, R252, 0x2, R17, 0xfe, !PT ;  /* 0x00000002fc087812 */ /* 0x000fc400078efe11 */
[----:B------:R-:W-:Y:S01]  /*0750*/  IABS R78, R6 ;  /* 0x00000006004e7213 */ /* 0x000fe20000000000 */
[----:B------:R-:W-:Y:S01]  /*0760*/  IMAD.HI.U32 R5, R16, R76, RZ ;  /* 0x0000004c10057227 */ /* 0x000fe200078e00ff */
[----:B------:R-:W-:Y:S02]  /*0770*/  IABS R75, R8 ;  /* 0x00000008004b7213 */ /* 0x000fe40000000000 */
[----:B------:R-:W-:Y:S01]  /*0780*/  ISETP.GE.AND P1, PT, R6, RZ, PT ;  /* 0x000000ff0600720c */ /* 0x000fe20003f26270 */
[----:B------:R-:W-:Y:S01]  /*0790*/  IMAD.IADD R4, R10, 0x1, R3 ;  /* 0x000000010a047824 */ /* 0x000fe200078e0203 */
[C---:B------:R-:W-:Y:S01]  /*07a0*/  LOP3.LUT R10, R252.reuse, 0x4, R17, 0xfe, !PT ;  /* 0x00000004fc0a7812 */ /* 0x040fe200078efe11 */
[----:B------:R-:W-:Y:S01]  /*07b0*/  IMAD.MOV R5, RZ, RZ, -R5 ;  /* 0x000000ffff057224 */ /* 0x000fe200078e0a05 */
[----:B------:R-:W-:Y:S01]  /*07c0*/  LOP3.LUT R9, R252, 0x3, R17, 0xfe, !PT ;  /* 0x00000003fc097812 */ /* 0x000fe200078efe11 */
[----:B------:R-:W-:Y:S01]  /*07d0*/  IMAD.HI.U32 R3, R16, R78, RZ ;  /* 0x0000004e10037227 */ /* 0x000fe200078e00ff */
[----:B------:R-:W-:-:S02]  /*07e0*/  IABS R72, R10 ;  /* 0x0000000a00487213 */ /* 0x000fc40000000000 */
[----:B------:R-:W-:Y:S01]  /*07f0*/  IABS R74, R9 ;  /* 0x00000009004a7213 */ /* 0x000fe20000000000 */
[C---:B------:R-:W-:Y:S01]  /*0800*/  IMAD R76, R13.reuse, R5, R76 ;  /* 0x000000050d4c7224 */ /* 0x040fe200078e024c */
[--C-:B------:R-:W-:Y:S01]  /*0810*/  LOP3.LUT R12, R252, 0x6, R17.reuse, 0xfe, !PT ;  /* 0x00000006fc0c7812 */ /* 0x100fe200078efe11 */
[----:B------:R-:W-:Y:S01]  /*0820*/  IMAD.HI.U32 R6, R16, R75, RZ ;  /* 0x0000004b10067227 */ /* 0x000fe200078e00ff */
[----:B------:R-:W-:Y:S02]  /*0830*/  LOP3.LUT R11, R252, 0x5, R17, 0xfe, !PT ;  /* 0x00000005fc0b7812 */ /* 0x000fe400078efe11 */
[----:B------:R-:W-:Y:S01]  /*0840*/  ISETP.GT.U32.AND P4, PT, R13, R76, PT ;  /* 0x0000004c0d00720c */ /* 0x000fe20003f84070 */
[----:B------:R-:W-:Y:S01]  /*0850*/  IMAD.MOV R3, RZ, RZ, -R3 ;  /* 0x000000ffff037224 */ /* 0x000fe200078e0a03 */
[----:B------:R-:W-:Y:S01]  /*0860*/  IABS R70, R12 ;  /* 0x0000000c00467213 */ /* 0x000fe20000000000 */
[----:B------:R-:W-:Y:S01]  /*0870*/  IMAD.MOV R6, RZ, RZ, -R6 ;  /* 0x000000ffff067224 */ /* 0x000fe200078e0a06 */
[----:B------:R-:W-:Y:S01]  /*0880*/  IABS R71, R11 ;  /* 0x0000000b00477213 */ /* 0x000fe20000000000 */
[----:B------:R-:W-:Y:S01]  /*0890*/  IMAD.HI.U32 R5, R16, R72, RZ ;  /* 0x0000004810057227 */ /* 0x000fe200078e00ff */
[----:B------:R-:W-:-:S02]  /*08a0*/  ISETP.GE.AND P6, PT, R7, RZ, PT ;  /* 0x000000ff0700720c */ /* 0x000fc40003fc6270 */
[C-C-:B------:R-:W-:Y:S01]  /*08b0*/  LOP3.LUT R7, R252.reuse, 0x8, R17.reuse, 0xfe, !PT ;  /* 0x00000008fc077812 */ /* 0x140fe200078efe11 */
[C---:B------:R-:W-:Y:S01]  /*08c0*/  IMAD R78, R13.reuse, R3, R78 ;  /* 0x000000030d4e7224 */ /* 0x040fe200078e024e */
[----:B------:R-:W-:Y:S01]  /*08d0*/  LOP3.LUT R18, R252, 0x2b, R17, 0xfe, !PT ;  /* 0x0000002bfc127812 */ /* 0x000fe200078efe11 */
[C---:B------:R-:W-:Y:S01]  /*08e0*/  IMAD R75, R13.reuse, R6, R75 ;  /* 0x000000060d4b7224 */ /* 0x040fe200078e024b */
[----:B------:R-:W-:Y:S01]  /*08f0*/  IABS R67, R7 ;  /* 0x0000000700437213 */ /* 0x000fe20000000000 */
[----:B------:R-:W-:Y:S01]  /*0900*/  IMAD.MOV R5, RZ, RZ, -R5 ;  /* 0x000000ffff057224 */ /* 0x000fe200078e0a05 */
[C---:B------:R-:W-:Y:S01]  /*0910*/  ISETP.GT.U32.AND P0, PT, R13.reuse, R78, PT ;  /* 0x0000004e0d00720c */ /* 0x040fe20003f04070 */
[----:B------:R-:W-:Y:S01]  /*0920*/  IMAD.HI.U32 R3, R16, R74, RZ ;  /* 0x0000004a10037227 */ /* 0x000fe200078e00ff */
[C---:B------:R-:W-:Y:S02]  /*0930*/  ISETP.GT.U32.AND P2, PT, R13.reuse, R75, PT ;  /* 0x0000004b0d00720c */ /* 0x040fe40003f44070 */
[C-C-:B------:R-:W-:Y:S01]  /*0940*/  LOP3.LUT R19, R252.reuse, 0x2c, R17.reuse, 0xfe, !PT ;  /* 0x0000002cfc137812 */ /* 0x140fe200078efe11 */
[C---:B------:R-:W-:Y:S01]  /*0950*/  IMAD R72, R13.reuse, R5, R72 ;  /* 0x000000050d487224 */ /* 0x040fe200078e0248 */
[----:B------:R-:W-:Y:S01]  /*0960*/  LOP3.LUT R20, R252, 0x2f, R17, 0xfe, !PT ;  /* 0x0000002ffc147812 */ /* 0x000fe200078efe11 */
[----:B------:R-:W-:Y:S01]  /*0970*/  @!P4 IMAD.IADD R76, R76, 0x1, -R13 ;  /* 0x000000014c4cc824 */ /* 0x000fe200078e0a0d */
[----:B------:R-:W-:Y:S01]  /*0980*/  LOP3.LUT R33, R252, 0x38, R17, 0xfe, !PT ;  /* 0x00000038fc217812 */ /* 0x000fe200078efe11 */
[----:B------:R-:W-:Y:S01]  /*0990*/  IMAD.MOV R3, RZ, RZ, -R3 ;  /* 0x000000ffff037224 */ /* 0x000fe200078e0a03 */
[----:B------:R-:W-:Y:S01]  /*09a0*/  ISETP.GT.U32.AND P4, PT, R13, R72, PT ;  /* 0x000000480d00720c */ /* 0x000fe20003f84070 */
[----:B------:R-:W-:Y:S01]  /*09b0*/  IMAD.HI.U32 R5, R16, R70, RZ ;  /* 0x0000004610057227 */ /* 0x000fe200078e00ff */
[----:B------:R-:W-:-:S02]  /*09c0*/  IABS R86, R20 ;  /* 0x0000001400567213 */ /* 0x000fc40000000000 */
[----:B------:R-:W-:Y:S01]  /*09d0*/  IABS R110, R33 ;  /* 0x00000021006e7213 */ /* 0x000fe20000000000 */
[C---:B------:R-:W-:Y:S01]  /*09e0*/  IMAD R74, R13.reuse, R3, R74 ;  /* 0x000000030d4a7224 */ /* 0x040fe200078e024a */
[----:B------:R-:W-:Y:S01]  /*09f0*/  LOP3.LUT R37, R252, 0x39, R17, 0xfe, !PT ;  /* 0x00000039fc257812 */ /* 0x000fe200078efe11 */
[--C-:B------:R-:W-:Y:S01]  /*0a00*/  @!P0 IMAD.IADD R78, R78, 0x1, -R13.reuse ;  /* 0x000000014e4e8824 */ /* 0x100fe200078e0a0d */
[----:B------:R-:W-:Y:S01]  /*0a10*/  ISETP.GT.U32.AND P0, PT, R13, R76, PT ;  /* 0x0000004c0d00720c */ /* 0x000fe20003f04070 */
[--C-:B------:R-:W-:Y:S01]  /*0a20*/  @!P2 IMAD.IADD R75, R75, 0x1, -R13.reuse ;  /* 0x000000014b4ba824 */ /* 0x100fe200078e0a0d */
[C---:B------:R-:W-:Y:S01]  /*0a30*/  ISETP.GT.U32.AND P3, PT, R13.reuse, R74, PT ;  /* 0x0000004a0d00720c */ /* 0x040fe20003f64070 */
[----:B------:R-:W-:Y:S01]  /*0a40*/  IMAD.HI.U32 R3, R16, R71, RZ ;  /* 0x0000004710037227 */ /* 0x000fe200078e00ff */
[C---:B------:R-:W-:Y:S02]  /*0a50*/  ISETP.GT.U32.AND P5, PT, R13.reuse, R78, PT ;  /* 0x0000004e0d00720c */ /* 0x040fe40003fa4070 */
[----:B------:R-:W-:Y:S01]  /*0a60*/  ISETP.GE.AND P2, PT, R8, RZ, PT ;  /* 0x000000ff0800720c */ /* 0x000fe20003f46270 */
[----:B------:R-:W-:Y:S01]  /*0a70*/  @!P4 IMAD.IADD R72, R72, 0x1, -R13 ;  /* 0x000000014848c824 */ /* 0x000fe200078e0a0d */
[C---:B------:R-:W-:Y:S01]  /*0a80*/  ISETP.GT.U32.AND P4, PT, R13.reuse, R75, PT ;  /* 0x0000004b0d00720c */ /* 0x040fe20003f84070 */
[----:B------:R-:W-:Y:S01]  /*0a90*/  IMAD.MOV R5, RZ, RZ, -R5 ;  /* 0x000000ffff057224 */ /* 0x000fe200078e0a05 */
[C---:B------:R-:W-:Y:S01]  /*0aa0*/  LOP3.LUT R41, R252.reuse, 0x3a, R17, 0xfe, !PT ;  /* 0x0000003afc297812 */ /* 0x040fe200078efe11 */
[----:B------:R-:W-:Y:S01]  /*0ab0*/  IMAD.MOV R6, RZ, RZ, -R3 ;  /* 0x000000ffff067224 */ /* 0x000fe200078e0a03 */
[----:B------:R-:W-:Y:S01]  /*0ac0*/  IABS R112, R37 ;  /* 0x0000002500707213 */ /* 0x000fe20000000000 */
[----:B------:R-:W-:Y:S01]  /*0ad0*/  IMAD R70, R13, R5, R70 ;  /* 0x000000050d467224 */ /* 0x000fe200078e0246 */
[----:B------:R-:W-:Y:S01]  /*0ae0*/  LOP3.LUT R5, R252, 0x7, R17, 0xfe, !PT ;  /* 0x00000007fc057812 */ /* 0x000fe200078efe11 */
[----:B------:R-:W-:Y:S01]  /*0af0*/  @!P3 IMAD.IADD R74, R74, 0x1, -R13 ;  /* 0x000000014a4ab824 */ /* 0x000fe200078e0a0d */
[----:B------:R-:W-:Y:S01]  /*0b00*/  ISETP.GE.AND P3, PT, R9, RZ, PT ;  /* 0x000000ff0900720c */ /* 0x000fe20003f66270 */
[C---:B------:R-:W-:Y:S01]  /*0b10*/  IMAD R71, R13.reuse, R6, R71 ;  /* 0x000000060d477224 */ /* 0x040fe200078e0247 */
[----:B------:R-:W-:Y:S01]  /*0b20*/  IABS R68, R5 ;  /* 0x0000000500447213 */ /* 0x000fe20000000000 */
[--C-:B------:R-:W-:Y:S01]  /*0b30*/  @!P5 IMAD.IADD R78, R78, 0x1, -R13.reuse ;  /* 0x000000014e4ed824 */ /* 0x100fe200078e0a0d */
[C---:B------:R-:W-:Y:S01]  /*0b40*/  ISETP.GT.U32.AND P5, PT, R13.reuse, R72, PT ;  /* 0x000000480d00720c */ /* 0x040fe20003fa4070 */
[--C-:B------:R-:W-:Y:S01]  /*0b50*/  @!P0 IMAD.IADD R76, R76, 0x1, -R13.reuse ;  /* 0x000000014c4c8824 */ /* 0x100fe200078e0a0d */
[----:B------:R-:W-:Y:S01]  /*0b60*/  ISETP.GT.U32.AND P0, PT, R13, R74, PT ;  /* 0x0000004a0d00720c */ /* 0x000fe20003f04070 */
[----:B------:R-:W-:Y:S01]  /*0b70*/  @!P4 IMAD.IADD R75, R75, 0x1, -R13 ;  /* 0x000000014b4bc824 */ /* 0x000fe200078e0a0d */
[C---:B------:R-:W-:Y:S01]  /*0b80*/  ISETP.GT.U32.AND P4, PT, R13.reuse, R70, PT ;  /* 0x000000460d00720c */ /* 0x040fe20003f84070 */
[----:B------:R-:W-:Y:S01]  /*0b90*/  @!P1 IMAD.MOV R78, RZ, RZ, -R78 ;  /* 0x000000ffff4e9224 */ /* 0x000fe200078e0a4e */
[----:B------:R-:W-:Y:S01]  /*0ba0*/  ISETP.GT.U32.AND P1, PT, R13, R71, PT ;  /* 0x000000470d00720c */ /* 0x000fe20003f24070 */
[----:B------:R-:W-:Y:S01]  /*0bb0*/  @!P6 IMAD.MOV R76, RZ, RZ, -R76 ;  /* 0x000000ffff4ce224 */ /* 0x000fe200078e0a4c */
[----:B------:R-:W-:Y:S01]  /*0bc0*/  ISETP.GE.AND P6, PT, R10, RZ, PT ;  /* 0x000000ff0a00720c */ /* 0x000fe20003fc6270 */
[----:B------:R-:W-:Y:S01]  /*0bd0*/  IMAD.HI.U32 R3, R16, R68, RZ ;  /* 0x0000004410037227 */ /* 0x000fe200078e00ff */
[----:B------:R-:W-:-:S02]  /*0be0*/  LOP3.LUT R9, R252, 0xe, R17, 0xfe, !PT ;  /* 0x0000000efc097812 */ /* 0x000fc400078efe11 */
[----:B------:R-:W-:Y:S01]  /*0bf0*/  LOP3.LUT R10, R252, 0xf, R17, 0xfe, !PT ;  /* 0x0000000ffc0a7812 */ /* 0x000fe200078efe11 */
[----:B------:R-:W-:Y:S01]  /*0c00*/  IMAD.MOV R3, RZ, RZ, -R3 ;  /* 0x000000ffff037224 */ /* 0x000fe200078e0a03 */
[----:B------:R-:W-:Y:S01]  /*0c10*/  IABS R59, R9 ;  /* 0x00000009003b7213 */ /* 0x000fe20000000000 */
[--C-:B------:R-:W-:Y:S01]  /*0c20*/  @!P0 IMAD.IADD R74, R74, 0x1, -R13.reuse ;  /* 0x000000014a4a8824 */ /* 0x100fe200078e0a0d */
[----:B------:R-:W-:Y:S01]  /*0c30*/  ISETP.GE.AND P0, PT, R11, RZ, PT ;  /* 0x000000ff0b00720c */ /* 0x000fe20003f06270 */
[--C-:B------:R-:W-:Y:S01]  /*0c40*/  @!P4 IMAD.IADD R70, R70, 0x1, -R13.reuse ;  /* 0x000000014646c824 */ /* 0x100fe200078e0a0d */
[----:B------:R-:W-:Y:S01]  /*0c50*/  ISETP.GE.AND P4, PT, R7, RZ, PT ;  /* 0x000000ff0700720c */ /* 0x000fe20003f86270 */
[----:B------:R-:W-:Y:S01]  /*0c60*/  @!P5 IMAD.IADD R72, R72, 0x1, -R13 ;  /* 0x000000014848d824 */ /* 0x000fe200078e0a0d */
[C-C-:B------:R-:W-:Y:S01]  /*0c70*/  LOP3.LUT R7, R252.reuse, 0xb, R17.reuse, 0xfe, !PT ;  /* 0x0000000bfc077812 */ /* 0x140fe200078efe11 */
[----:B------:R-:W-:Y:S01]  /*0c80*/  IMAD R68, R13, R3, R68 ;  /* 0x000000030d447224 */ /* 0x000fe200078e0244 */
[----:B------:R-:W-:Y:S01]  /*0c90*/  LOP3.LUT R3, R252, 0x9, R17, 0xfe, !PT ;  /* 0x00000009fc037812 */ /* 0x000fe200078efe11 */
[----:B------:R-:W-:Y:S01]  /*0ca0*/  @!P1 IMAD.IADD R71, R71, 0x1, -R13 ;  /* 0x0000000147479824 */ /* 0x000fe200078e0a0d */
[----:B------:R-:W-:Y:S01]  /*0cb0*/  ISETP.GE.AND P1, PT, R5, RZ, PT ;  /* 0x000000ff0500720c */ /* 0x000fe20003f26270 */
[----:B------:R-:W-:Y:S01]  /*0cc0*/  @!P3 IMAD.MOV R74, RZ, RZ, -R74 ;  /* 0x000000ffff4ab224 */ /* 0x000fe200078e0a4a */
[C---:B------:R-:W-:Y:S01]  /*0cd0*/  ISETP.GT.U32.AND P3, PT, R13.reuse, R70, PT ;  /* 0x000000460d00720c */ /* 0x040fe20003f64070 */
[----:B------:R-:W-:Y:S01]  /*0ce0*/  @!P6 IMAD.MOV R72, RZ, RZ, -R72 ;  /* 0x000000ffff48e224 */ /* 0x000fe200078e0a48 */
[----:B------:R-:W-:Y:S01]  /*0cf0*/  ISETP.GT.U32.AND P6, PT, R13, R68, PT ;  /* 0x000000440d00720c */ /* 0x000fe20003fc4070 */
[----:B------:R-:W-:Y:S01]  /*0d00*/  IMAD.HI.U32 R5, R16, R67, RZ ;  /* 0x0000004310057227 */ /* 0x000fe200078e00ff */
[----:B------:R-:W-:-:S02]  /*0d10*/  IABS R63, R7 ;  /* 0x00000007003f7213 */ /* 0x000fc40000000000 */
[----:B------:R-:W-:Y:S01]  /*0d20*/  IABS R66, R3 ;  /* 0x0000000300427213 */ /* 0x000fe20000000000 */
[----:B------:R-:W-:Y:S01]  /*0d30*/  IMAD.MOV R6, RZ, RZ, -R5 ;  /* 0x000000ffff067224 */ /* 0x000fe200078e0a05 */
[----:B------:R-:W-:Y:S01]  /*0d40*/  LOP3.LUT R5, R252, 0xa, R17, 0xfe, !PT ;  /* 0x0000000afc057812 */ /* 0x000fe200078efe11 */
[----:B------:R-:W-:Y:S01]  /*0d50*/  @!P2 IMAD.MOV R75, RZ, RZ, -R75 ;  /* 0x000000ffff4ba224 */ /* 0x000fe200078e0a4b */
[C---:B------:R-:W-:Y:S01]  /*0d60*/  ISETP.GT.U32.AND P2, PT, R13.reuse, R71, PT ;  /* 0x000000470d00720c */ /* 0x040fe20003f44070 */
[C---:B------:R-:W-:Y:S01]  /*0d70*/  IMAD R67, R13.reuse, R6, R67 ;  /* 0x000000060d437224 */ /* 0x040fe200078e0243 */
[----:B------:R-:W-:Y:S01]  /*0d80*/  IABS R64, R5 ;  /* 0x0000000500407213 */ /* 0x000fe20000000000 */
[--C-:B------:R-:W-:Y:S01]  /*0d90*/  @!P3 IMAD.IADD R70, R70, 0x1, -R13.reuse ;  /* 0x000000014646b824 */ /* 0x100fe200078e0a0d */
[----:B------:R-:W-:Y:S01]  /*0da0*/  ISETP.GE.AND P5, PT, R12, RZ, PT ;  /* 0x000000ff0c00720c */ /* 0x000fe20003fa6270 */
[----:B------:R-:W-:Y:S01]  /*0db0*/  @!P6 IMAD.IADD R68, R68, 0x1, -R13 ;  /* 0x000000014444e824 */ /* 0x000fe200078e0a0d */
[----:B------:R-:W-:Y:S01]  /*0dc0*/  ISETP.GT.U32.AND P3, PT, R13, R67, PT ;  /* 0x000000430d00720c */ /* 0x000fe20003f64070 */
[----:B------:R-:W-:Y:S01]  /*0dd0*/  IMAD.HI.U32 R6, R16, R63, RZ ;  /* 0x0000003f10067227 */ /* 0x000fe200078e00ff */
[----:B------:R-:W-:-:S02]  /*0de0*/  IABS R58, R10 ;  /* 0x0000000a003a7213 */ /* 0x000fc40000000000 */
[----:B------:R-:W-:Y:S01]  /*0df0*/  ISETP.GT.U32.AND P6, PT, R13, R68, PT ;  /* 0x000000440d00720c */ /* 0x000fe20003fc4070 */
[----:B------:R-:W-:Y:S01]  /*0e00*/  IMAD.MOV R6, RZ, RZ, -R6 ;  /* 0x000000ffff067224 */ /* 0x000fe200078e0a06 */
[----:B------:R-:W-:Y:S01]  /*0e10*/  LOP3.LUT R11, R252, 0x21, R17, 0xfe, !PT ;  /* 0x00000021fc0b7812 */ /* 0x000fe200078efe11 */
[--C-:B------:R-:W-:Y:S01]  /*0e20*/  @!P2 IMAD.IADD R71, R71, 0x1, -R13.reuse ;  /* 0x000000014747a824 */ /* 0x100fe200078e0a0d */
[----:B------:R-:W-:Y:S01]  /*0e30*/  ISETP.GE.AND P2, PT, R3, RZ, PT ;  /* 0x000000ff0300720c */ /* 0x000fe20003f46270 */
[----:B------:R-:W-:Y:S01]  /*0e40*/  IMAD.HI.U32 R3, R16, R66, RZ ;  /* 0x0000004210037227 */ /* 0x000fe200078e00ff */
[----:B------:R-:W-:Y:S02]  /*0e50*/  IABS R34, R11 ;  /* 0x0000000b00227213 */ /* 0x000fe40000000000 */
[----:B------:R-:W-:Y:S01]  /*0e60*/  IABS R114, R41 ;  /* 0x0000002900727213 */ /* 0x000fe20000000000 */
[----:B------:R-:W-:Y:S01]  /*0e70*/  @!P3 IMAD.IADD R67, R67, 0x1, -R13 ;  /* 0x000000014343b824 */ /* 0x000fe200078e0a0d */
[----:B------:R-:W-:Y:S01]  /*0e80*/  LOP3.LUT R45, R252, 0x3b, R17, 0xfe, !PT ;  /* 0x0000003bfc2d7812 */ /* 0x000fe200078efe11 */
[----:B------:R-:W-:Y:S01]  /*0e90*/  @!P0 IMAD.MOV R71, RZ, RZ, -R71 ;  /* 0x000000ffff478224 */ /* 0x000fe200078e0a47 */
[----:B------:R-:W-:Y:S01]  /*0ea0*/  ISETP.GE.AND P0, PT, R5, RZ, PT ;  /* 0x000000ff0500720c */ /* 0x000fe20003f06270 */
[----:B------:R-:W-:Y:S01]  /*0eb0*/  @!P6 IMAD.IADD R68, R68, 0x1, -R13 ;  /* 0x000000014444e824 */ /* 0x000fe200078e0a0d */
[C---:B------:R-:W-:Y:S01]  /*0ec0*/  ISETP.GT.U32.AND P3, PT, R13.reuse, R67, PT ;  /* 0x000000430d00720c */ /* 0x040fe20003f64070 */
[----:B------:R-:W-:Y:S01]  /*0ed0*/  IMAD R63, R13, R6, R63 ;  /* 0x000000060d3f7224 */ /* 0x000fe200078e023f */
[----:B------:R-:W-:Y:S01]  /*0ee0*/  IABS R116, R45 ;  /* 0x0000002d00747213 */ /* 0x000fe20000000000 */
[----:B------:R-:W-:Y:S01]  /*0ef0*/  IMAD.HI.U32 R5, R16, R64, RZ ;  /* 0x0000004010057227 */ /* 0x000fe200078e00ff */
[----:B------:R-:W-:-:S02]  /*0f00*/  LOP3.LUT R49, R252, 0x3c, R17, 0xfe, !PT ;  /* 0x0000003cfc317812 */ /* 0x000fc400078efe11 */
[C---:B------:R-:W-:Y:S01]  /*0f10*/  LOP3.LUT R53, R252.reuse, 0x3d, R17, 0xfe, !PT ;  /* 0x0000003dfc357812 */ /* 0x040fe200078efe11 */
[----:B------:R-:W-:Y:S01]  /*0f20*/  IMAD.MOV R3, RZ, RZ, -R3 ;  /* 0x000000ffff037224 */ /* 0x000fe200078e0a03 */
[C---:B------:R-:W-:Y:S01]  /*0f30*/  LOP3.LUT R57, R252.reuse, 0x3e, R17, 0xfe, !PT ;  /* 0x0000003efc397812 */ /* 0x040fe200078efe11 */
[----:B------:R-:W-:Y:S01]  /*0f40*/  @!P1 IMAD.MOV R68, RZ, RZ, -R68 ;  /* 0x000000ffff449224 */ /* 0x000fe200078e0a44 */
[C---:B------:R-:W-:Y:S01]  /*0f50*/  ISETP.GT.U32.AND P1, PT, R13.reuse, R63, PT ;  /* 0x0000003f0d00720c */ /* 0x040fe20003f24070 */
[----:B------:R-:W-:Y:S01]  /*0f60*/  IMAD.MOV R5, RZ, RZ, -R5 ;  /* 0x000000ffff057224 */ /* 0x000fe200078e0a05 */
[C-C-:B------:R-:W-:Y:S01]  /*0f70*/  LOP3.LUT R29, R252.reuse, 0x3f, R17.reuse, 0xfe, !PT ;  /* 0x0000003ffc1d7812 */ /* 0x140fe200078efe11 */
[C---:B------:R-:W-:Y:S01]  /*0f80*/  IMAD R66, R13.reuse, R3, R66 ;  /* 0x000000030d427224 */ /* 0x040fe200078e0242 */
[----:B------:R-:W-:Y:S01]  /*0f90*/  IABS R118, R49 ;  /* 0x0000003100767213 */ /* 0x000fe20000000000 */
[----:B------:R-:W-:Y:S01]  /*0fa0*/  IMAD R64, R13, R5, R64 ;  /* 0x000000050d407224 */ /* 0x000fe200078e0240 */
[----:B------:R-:W-:Y:S01]  /*0fb0*/  LOP3.LUT R5, R252, 0xc, R17, 0xfe, !PT ;  /* 0x0000000cfc057812 */ /* 0x000fe200078efe11 */
[----:B------:R-:W-:Y:S01]  /*0fc0*/  @!P3 IMAD.IADD R67, R67, 0x1, -R13 ;  /* 0x000000014343b824 */ /* 0x000fe200078e0a0d */
[C---:B------:R-:W-:Y:S01]  /*0fd0*/  ISETP.GT.U32.AND P6, PT, R13.reuse, R66, PT ;  /* 0x000000420d00720c */ /* 0x040fe20003fc4070 */
[----:B------:R-:W-:Y:S01]  /*0fe0*/  @!P5 IMAD.MOV R70, RZ, RZ, -R70 ;  /* 0x000000ffff46d224 */ /* 0x000fe200078e0a46 */
[----:B------:R-:W-:Y:S01]  /*0ff0*/  ISETP.GT.U32.AND P3, PT, R13, R64, PT ;  /* 0x000000400d00720c */ /* 0x000fe20003f64070 */
[----:B------:R-:W-:Y:S01]  /*1000*/  @!P4 IMAD.MOV R67, RZ, RZ, -R67 ;  /* 0x000000ffff43c224 */ /* 0x000fe200078e0a43 */
[----:B------:R-:W-:Y:S01]  /*1010*/  IABS R62, R5 ;  /* 0x00000005003e7213 */ /* 0x000fe20000000000 */
[----:B------:R-:W-:Y:S01]  /*1020*/  @!P1 IMAD.IADD R63, R63, 0x1, -R13 ;  /* 0x000000013f3f9824 */ /* 0x000fe200078e0a0d */
[----:B------:R-:W-:Y:S01]  /*1030*/  ISETP.GE.AND P4, PT, R5, RZ, PT ;  /* 0x000000ff0500720c */ /* 0x000fe20003f86270 */
[----:B------:R-:W-:Y:S01]  /*1040*/  IMAD.HI.U32 R5, R16, R59, RZ ;  /* 0x0000003b10057227 */ /* 0x000fe200078e00ff */
[----:B------:R-:W-:-:S02]  /*1050*/  ISETP.GE.AND P5, PT, R7, RZ, PT ;  /* 0x000000ff0700720c */ /* 0x000fc40003fa6270 */
[C---:B------:R-:W-:Y:S01]  /*1060*/  ISETP.GT.U32.AND P1, PT, R13.reuse, R63, PT ;  /* 0x0000003f0d00720c */ /* 0x040fe20003f24070 */
[----:B------:R-:W-:Y:S01]  /*1070*/  IMAD.HI.U32 R6, R16, R58, RZ ;  /* 0x0000003a10067227 */ /* 0x000fe200078e00ff */
[----:B------:R-:W-:Y:S02]  /*1080*/  LOP3.LUT R7, R252, 0xd, R17, 0xfe, !PT ;  /* 0x0000000dfc077812 */ /* 0x000fe400078efe11 */
[----:B------:R-:W-:Y:S01]  /*1090*/  IABS R120, R53 ;  /* 0x0000003500787213 */ /* 0x000fe20000000000 */
[--C-:B------:R-:W-:Y:S01]  /*10a0*/  @!P6 IMAD.IADD R66, R66, 0x1, -R13.reuse ;  /* 0x000000014242e824 */ /* 0x100fe200078e0a0d */
[----:B------:R-:W-:Y:S01]  /*10b0*/  IABS R60, R7 ;  /* 0x00000007003c7213 */ /* 0x000fe20000000000 */
[----:B------:R-:W-:Y:S01]  /*10c0*/  @!P3 IMAD.IADD R64, R64, 0x1, -R13 ;  /* 0x000000014040b824 */ /* 0x000fe200078e0a0d */
[----:B------:R-:W-:Y:S01]  /*10d0*/  IABS R122, R57 ;  /* 0x00000039007a7213 */ /* 0x000fe20000000000 */
[----:B------:R-:W-:Y:S01]  /*10e0*/  IMAD.MOV R8, RZ, RZ, -R5 ;  /* 0x000000ffff087224 */ /* 0x000fe200078e0a05 */
[C---:B------:R-:W-:Y:S01]  /*10f0*/  ISETP.GT.U32.AND P6, PT, R13.reuse, R66, PT ;  /* 0x000000420d00720c */ /* 0x040fe20003fc4070 */
[----:B------:R-:W-:Y:S01]  /*1100*/  IMAD.HI.U32 R3, R16, R62, RZ ;  /* 0x0000003e10037227 */ /* 0x000fe200078e00ff */
[----:B------:R-:W-:-:S02]  /*1110*/  ISETP.GT.U32.AND P3, PT, R13, R64, PT ;  /* 0x000000400d00720c */ /* 0x000fc40003f64070 */
[C---:B------:R-:W-:Y:S01]  /*1120*/  LOP3.LUT R5, R252.reuse, 0x10, R17, 0xfe, !PT ;  /* 0x00000010fc057812 */ /* 0x040fe200078efe11 */
[----:B------:R-:W-:Y:S01]  /*1130*/  IMAD.MOV R6, RZ, RZ, -R6 ;  /* 0x000000ffff067224 */ /* 0x000fe200078e0a06 */
[----:B------:R-:W-:Y:S01]  /*1140*/  IABS R25, R29 ;  /* 0x0000001d00197213 */ /* 0x000fe20000000000 */
[C---:B------:R-:W-:Y:S01]  /*1150*/  IMAD R59, R13.reuse, R8, R59 ;  /* 0x000000080d3b7224 */ /* 0x040fe200078e023b */
[----:B------:R-:W-:Y:S01]  /*1160*/  IABS R56, R5 ;  /* 0x0000000500387213 */ /* 0x000fe20000000000 */
[----:B------:R-:W-:Y:S01]  /*1170*/  IMAD.MOV R3, RZ, RZ, -R3 ;  /* 0x000000ffff037224 */ /* 0x000fe200078e0a03 */
[----:B------:R-:W-:Y:S01]  /*1180*/  LOP3.LUT R8, R252, 0x12, R17, 0xfe, !PT ;  /* 0x00000012fc087812 */ /* 0x000fe200078efe11 */
[----:B------:R-:W-:Y:S02]  /*1190*/  IMAD R58, R13, R6, R58 ;  /* 0x000000060d3a7224 */ /* 0x000fe400078e023a */
[----:B------:R-:W-:Y:S01]  /*11a0*/  @!P1 IMAD.IADD R63, R63, 0x1, -R13 ;  /* 0x000000013f3f9824 */ /* 0x000fe200078e0a0d */
[C---:B------:R-:W-:Y:S01]  /*11b0*/  ISETP.GT.U32.AND P1, PT, R13.reuse, R59, PT ;  /* 0x0000003b0d00720c */ /* 0x040fe20003f24070 */
[----:B------:R-:W-:Y:S01]  /*11c0*/  IMAD R62, R13, R3, R62 ;  /* 0x000000030d3e7224 */ /* 0x000fe200078e023e */
[----:B------:R-:W-:Y:S01]  /*11d0*/  IABS R54, R8 ;  /* 0x0000000800367213 */ /* 0x000fe20000000000 */
[----:B------:R-:W-:-:S04]  /*11e0*/  IMAD.HI.U32 R3, R16, R60, RZ ;  /* 0x0000003c10037227 */ /* 0x000fc800078e00ff */
[----:B------:R-:W-:Y:S01]  /*11f0*/  @!P5 IMAD.MOV R63, RZ, RZ, -R63 ;  /* 0x000000ffff3fd224 */ /* 0x000fe200078e0a3f */
[C---:B------:R-:W-:Y:S01]  /*1200*/  ISETP.GT.U32.AND P5, PT, R13.reuse, R58, PT ;  /* 0x0000003a0d00720c */ /* 0x040fe20003fa4070 */
[----:B------:R-:W-:Y:S01]  /*1210*/  @!P6 IMAD.IADD R66, R66, 0x1, -R13 ;  /* 0x000000014242e824 */ /* 0x000fe200078e0a0d */
[----:B------:R-:W-:Y:S01]  /*1220*/  ISETP.GT.U32.AND P6, PT, R13, R62, PT ;  /* 0x0000003e0d00720c */ /* 0x000fe20003fc4070 */
[----:B------:R-:W-:Y:S02]  /*1230*/  IMAD.MOV R3, RZ, RZ, -R3 ;  /* 0x000000ffff037224 */ /* 0x000fe400078e0a03 */
[----:B------:R-:W-:Y:S01]  /*1240*/  @!P3 IMAD.IADD R64, R64, 0x1, -R13 ;  /* 0x000000014040b824 */ /* 0x000fe200078e0a0d */
[----:B------:R-:W-:Y:S01]  /*1250*/  ISETP.GE.AND P3, PT, R7, RZ, PT ;  /* 0x000000ff0700720c */ /* 0x000fe20003f66270 */
[----:B------:R-:W-:Y:S01]  /*1260*/  IMAD R60, R13, R3, R60 ;  /* 0x000000030d3c7224 */ /* 0x000fe200078e023c */
[----:B------:R-:W-:Y:S01]  /*1270*/  LOP3.LUT R7, R252, 0x11, R17, 0xfe, !PT ;  /* 0x00000011fc077812 */ /* 0x000fe200078efe11 */
[----:B------:R-:W-:-:S03]  /*1280*/  IMAD.HI.U32 R3, R16, R56, RZ ;  /* 0x0000003810037227 */ /* 0x000fc600078e00ff */
[----:B------:R-:W-:Y:S01]  /*1290*/  IABS R55, R7 ;  /* 0x0000000700377213 */ /* 0x000fe20000000000 */
[----:B------:R-:W-:Y:S02]  /*12a0*/  @!P1 IMAD.IADD R59, R59, 0x1, -R13 ;  /* 0x000000013b3b9824 */ /* 0x000fe400078e0a0d */
[----:B------:R-:W-:Y:S02]  /*12b0*/  IMAD.MOV R3, RZ, RZ, -R3 ;  /* 0x000000ffff037224 */ /* 0x000fe400078e0a03 */
[--C-:B------:R-:W-:Y:S01]  /*12c0*/  @!P5 IMAD.IADD R58, R58, 0x1, -R13.reuse ;  /* 0x000000013a3ad824 */ /* 0x100fe200078e0a0d */
[C---:B------:R-:W-:Y:S01]  /*12d0*/  ISETP.GT.U32.AND P5, PT, R13.reuse, R59, PT ;  /* 0x0000003b0d00720c */ /* 0x040fe20003fa4070 */
[----:B------:R-:W-:Y:S02]  /*12e0*/  IMAD R56, R13, R3, R56 ;  /* 0x000000030d387224 */ /* 0x000fe400078e0238 */
[----:B------:R-:W-:Y:S02]  /*12f0*/  @!P6 IMAD.IADD R62, R62, 0x1, -R13 ;  /* 0x000000013e3ee824 */ /* 0x000fe400078e0a0d */
[----:B------:R-:W-:-:S03]  /*1300*/  IMAD.HI.U32 R3, R16, R55, RZ ;  /* 0x0000003710037227 */ /* 0x000fc600078e00ff */
[C---:B------:R-:W-:Y:S01]  /*1310*/  ISETP.GT.U32.AND P6, PT, R13.reuse, R62, PT ;  /* 0x0000003e0d00720c */ /* 0x040fe20003fc4070 */
[----:B------:R-:W-:Y:S01]  /*1320*/  @!P2 IMAD.MOV R66, RZ, RZ, -R66 ;  /* 0x000000ffff42a224 */ /* 0x000fe200078e0a42 */
[----:B------:R-:W-:Y:S01]  /*1330*/  ISETP.GT.U32.AND P2, PT, R13, R60, PT ;  /* 0x0000003c0d00720c */ /* 0x000fe20003f44070 */
[----:B------:R-:W-:Y:S02]  /*1340*/  IMAD.MOV R6, RZ, RZ, -R3 ;  /* 0x000000ffff067224 */ /* 0x000fe400078e0a03 */
[----:B------:R-:W-:Y:S02]  /*1350*/  @!P5 IMAD.IADD R59, R59, 0x1, -R13 ;  /* 0x000000013b3bd824 */ /* 0x000fe400078e0a0d */
[----:B------:R-:W-:Y:S02]  /*1360*/  IMAD R55, R13, R6, R55 ;  /* 0x000000060d377224 */ /* 0x000fe400078e0237 */
[----:B------:R-:W-:Y:S01]  /*1370*/  @!P0 IMAD.MOV R64, RZ, RZ, -R64 ;  /* 0x000000ffff408224 */ /* 0x000fe200078e0a40 */
[----:B------:R-:W-:Y:S01]  /*1380*/  ISETP.GE.AND P0, PT, R9, RZ, PT ;  /* 0x000000ff0900720c */ /* 0x000fe20003f06270 */
[----:B------:R-:W-:Y:S01]  /*1390*/  IMAD.HI.U32 R3, R16, R54, RZ ;  /* 0x0000003610037227 */ /* 0x000fe200078e00ff */
[----:B------:R-:W-:-:S02]  /*13a0*/  ISETP.GT.U32.AND P5, PT, R13, R55, PT ;  /* 0x000000370d00720c */ /* 0x000fc40003fa4070 */
[----:B------:R-:W-:Y:S01]  /*13b0*/  LOP3.LUT R9, R252, 0x13, R17, 0xfe, !PT ;  /* 0x00000013fc097812 */ /* 0x000fe200078efe11 */
[--C-:B------:R-:W-:Y:S01]  /*13c0*/  @!P2 IMAD.IADD R60, R60, 0x1, -R13.reuse ;  /* 0x000000013c3ca824 */ /* 0x100fe200078e0a0d */
[----:B------:R-:W-:Y:S01]  /*13d0*/  ISETP.GE.AND P2, PT, R5, RZ, PT ;  /* 0x000000ff0500720c */ /* 0x000fe20003f46270 */
[----:B------:R-:W-:Y:S01]  /*13e0*/  @!P6 IMAD.IADD R62, R62, 0x1, -R13 ;  /* 0x000000013e3ee824 */ /* 0x000fe200078e0a0d */
[----:B------:R-:W-:Y:S01]  /*13f0*/  ISETP.GE.AND P6, PT, R10, RZ, PT ;  /* 0x000000ff0a00720c */ /* 0x000fe20003fc6270 */
[----:B------:R-:W-:Y:S01]  /*1400*/  IMAD.MOV R3, RZ, RZ, -R3 ;  /* 0x000000ffff037224 */ /* 0x000fe200078e0a03 */
[C---:B------:R-:W-:Y:S01]  /*1410*/  ISETP.GT.U32.AND P1, PT, R13.reuse, R60, PT ;  /* 0x0000003c0d00720c */ /* 0x040fe20003f24070 */
[----:B------:R-:W-:Y:S01]  /*1420*/  @!P4 IMAD.MOV R62, RZ, RZ, -R62 ;  /* 0x000000ffff3ec224 */ /* 0x000fe200078e0a3e */
[C---:B------:R-:W-:Y:S01]  /*1430*/  ISETP.GT.U32.AND P4, PT, R13.reuse, R58, PT ;  /* 0x0000003a0d00720c */ /* 0x040fe20003f84070 */
[----:B------:R-:W-:Y:S01]  /*1440*/  IMAD R54, R13, R3, R54 ;  /* 0x000000030d367224 */ /* 0x000fe200078e0236 */
[----:B------:R-:W-:Y:S01]  /*1450*/  LOP3.LUT R10, R252, 0x14, R17, 0xfe, !PT ;  /* 0x00000014fc0a7812 */ /* 0x000fe200078efe11 */
[----:B------:R-:W-:Y:S01]  /*1460*/  @!P5 IMAD.IADD R55, R55, 0x1, -R13 ;  /* 0x000000013737d824 */ /* 0x000fe200078e0a0d */
[----:B------:R-:W-:Y:S01]  /*1470*/  IABS R52, R9 ;  /* 0x0000000900347213 */ /* 0x000fe20000000000 */
[----:B------:R-:W-:Y:S01]  /*1480*/  @!P0 IMAD.MOV R59, RZ, RZ, -R59 ;  /* 0x000000ffff3b8224 */ /* 0x000fe200078e0a3b */
[----:B------:R-:W-:Y:S01]  /*1490*/  IABS R51, R10 ;  /* 0x0000000a00337213 */ /* 0x000fe20000000000 */
[----:B------:R-:W-:Y:S01]  /*14a0*/  IMAD.HI.U32 R21, R16, R122, RZ ;  /* 0x0000007a10157227 */ /* 0x000fe200078e00ff */
[----:B------:R-:W-:-:S02]  /*14b0*/  ISETP.GT.U32.AND P5, PT, R13, R55, PT ;  /* 0x000000370d00720c */ /* 0x000fc40003fa4070 */
[----:B------:R-:W-:Y:S01]  /*14c0*/  ISETP.GT.U32.AND P0, PT, R13, R54, PT ;  /* 0x000000360d00720c */ /* 0x000fe20003f04070 */
[----:B------:R-:W-:-:S04]  /*14d0*/  IMAD.HI.U32 R5, R16, R52, RZ ;  /* 0x0000003410057227 */ /* 0x000fc800078e00ff */
[----:B------:R-:W-:-:S04]  /*14e0*/  IMAD.HI.U32 R6, R16, R51, RZ ;  /* 0x0000003310067227 */ /* 0x000fc800078e00ff */
[----:B------:R-:W-:Y:S02]  /*14f0*/  IMAD.MOV R5, RZ, RZ, -R5 ;  /* 0x000000ffff057224 */ /* 0x000fe400078e0a05 */
[--C-:B------:R-:W-:Y:S01]  /*1500*/  @!P1 IMAD.IADD R60, R60, 0x1, -R13.reuse ;  /* 0x000000013c3c9824 */ /* 0x100fe200078e0a0d */
[----:B------:R-:W-:Y:S01]  /*1510*/  ISETP.GT.U32.AND P1, PT, R13, R56, PT ;  /* 0x000000380d00720c */ /* 0x000fe20003f24070 */
[----:B------:R-:W-:Y:S01]  /*1520*/  @!P4 IMAD.IADD R58, R58, 0x1, -R13 ;  /* 0x000000013a3ac824 */ /* 0x000fe200078e0a0d */
[----:B------:R-:W-:Y:S01]  /*1530*/  ISETP.GE.AND P4, PT, R7, RZ, PT ;  /* 0x000000ff0700720c */ /* 0x000fe20003f86270 */
[----:B------:R-:W-:Y:S01]  /*1540*/  IMAD.MOV R6, RZ, RZ, -R6 ;  /* 0x000000ffff067224 */ /* 0x000fe200078e0a06 */
[C---:B------:R-:W-:Y:S01]  /*1550*/  LOP3.LUT R7, R252.reuse, 0x16, R17, 0xfe, !PT ;  /* 0x00000016fc077812 */ /* 0x040fe200078efe11 */
[C---:B------:R-:W-:Y:S02]  /*1560*/  IMAD R52, R13.reuse, R5, R52 ;  /* 0x000000050d347224 */ /* 0x040fe400078e0234 */
[C---:B------:R-:W-:Y:S01]  /*1570*/  IMAD R51, R13.reuse, R6, R51 ;  /* 0x000000060d337224 */ /* 0x040fe200078e0233 */
[----:B------:R-:W-:Y:S01]  /*1580*/  LOP3.LUT R6, R252, 0x15, R17, 0xfe, !PT ;  /* 0x00000015fc067812 */ /* 0x000fe200078efe11 */
[----:B------:R-:W-:Y:S01]  /*1590*/  @!P6 IMAD.MOV R58, RZ, RZ, -R58 ;  /* 0x000000ffff3ae224 */ /* 0x000fe200078e0a3a */
[----:B------:R-:W-:Y:S01]  /*15a0*/  ISETP.GT.U32.AND P6, PT, R13, R52, PT ;  /* 0x000000340d00720c */ /* 0x000fe20003fc4070 */
[--C-:B------:R-:W-:Y:S01]  /*15b0*/  @!P5 IMAD.IADD R55, R55, 0x1, -R13.reuse ;  /* 0x000000013737d824 */ /* 0x100fe200078e0a0d */
[C---:B------:R-:W-:Y:S01]  /*15c0*/  ISETP.GT.U32.AND P5, PT, R13.reuse, R51, PT ;  /* 0x000000330d00720c */ /* 0x040fe20003fa4070 */
[--C-:B------:R-:W-:Y:S01]  /*15d0*/  @!P1 IMAD.IADD R56, R56, 0x1, -R13.reuse ;  /* 0x0000000138389824 */ /* 0x100fe200078e0a0d */
[----:B------:R-:W-:Y:S01]  /*15e0*/  IABS R50, R6 ;  /* 0x0000000600327213 */ /* 0x000fe20000000000 */
[----:B------:R-:W-:Y:S01]  /*15f0*/  @!P0 IMAD.IADD R54, R54, 0x1, -R13 ;  /* 0x0000000136368824 */ /* 0x000fe200078e0a0d */
[----:B------:R-:W-:Y:S01]  /*1600*/  IABS R48, R7 ;  /* 0x0000000700307213 */ /* 0x000fe20000000000 */
[----:B------:R-:W-:Y:S01]  /*1610*/  @!P3 IMAD.MOV R60, RZ, RZ, -R60 ;  /* 0x000000ffff3cb224 */ /* 0x000fe200078e0a3c */
[----:B------:R-:W-:Y:S01]  /*1620*/  ISETP.GT.U32.AND P3, PT, R13, R56, PT ;  /* 0x000000380d00720c */ /* 0x000fe20003f64070 */
[----:B------:R-:W-:Y:S01]  /*1630*/  IMAD.HI.U32 R3, R16, R50, RZ ;  /* 0x0000003210037227 */ /* 0x000fe200078e00ff */
[----:B------:R-:W-:-:S02]  /*1640*/  ISETP.GE.AND P1, PT, R8, RZ, PT ;  /* 0x000000ff0800720c */ /* 0x000fc40003f26270 */
[----:B------:R-:W-:Y:S01]  /*1650*/  LOP3.LUT R8, R252, 0x17, R17, 0xfe, !PT ;  /* 0x00000017fc087812 */ /* 0x000fe200078efe11 */
[--C-:B------:R-:W-:Y:S01]  /*1660*/  @!P6 IMAD.IADD R52, R52, 0x1, -R13.reuse ;  /* 0x000000013434e824 */ /* 0x100fe200078e0a0d */
[----:B------:R-:W-:Y:S01]  /*1670*/  ISETP.GT.U32.AND P6, PT, R13, R54, PT ;  /* 0x000000360d00720c */ /* 0x000fe20003fc4070 */
[----:B------:R-:W-:Y:S01]  /*1680*/  @!P5 IMAD.IADD R51, R51, 0x1, -R13 ;  /* 0x000000013333d824 */ /* 0x000fe200078e0a0d */
[----:B------:R-:W-:Y:S01]  /*1690*/  IABS R47, R8 ;  /* 0x00000008002f7213 */ /* 0x000fe20000000000 */
[----:B------:R-:W-:Y:S01]  /*16a0*/  IMAD.MOV R5, RZ, RZ, -R3 ;  /* 0x000000ffff057224 */ /* 0x000fe200078e0a03 */
[C---:B------:R-:W-:Y:S01]  /*16b0*/  ISETP.GT.U32.AND P5, PT, R13.reuse, R52, PT ;  /* 0x000000340d00720c */ /* 0x040fe20003fa4070 */
[----:B------:R-:W-:Y:S01]  /*16c0*/  IMAD.HI.U32 R3, R16, R48, RZ ;  /* 0x0000003010037227 */ /* 0x000fe200078e00ff */
[----:B------:R-:W-:Y:S02]  /*16d0*/  ISETP.GE.AND P0, PT, R10, RZ, PT ;  /* 0x000000ff0a00720c */ /* 0x000fe40003f06270 */
[----:B------:R-:W-:Y:S01]  /*16e0*/  LOP3.LUT R10, R252, 0x19, R17, 0xfe, !PT ;  /* 0x00000019fc0a7812 */ /* 0x000fe200078efe11 */
[----:B------:R-:W-:-:S02]  /*16f0*/  IMAD R50, R13, R5, R50 ;  /* 0x000000050d327224 */ /* 0x000fc400078e0232 */
[----:B------:R-:W-:Y:S01]  /*1700*/  IMAD.MOV R3, RZ, RZ, -R3 ;  /* 0x000000ffff037224 */ /* 0x000fe200078e0a03 */
[----:B------:R-:W-:Y:S01]  /*1710*/  IABS R44, R10 ;  /* 0x0000000a002c7213 */ /* 0x000fe20000000000 */
[--C-:B------:R-:W-:Y:S01]  /*1720*/  @!P3 IMAD.IADD R56, R56, 0x1, -R13.reuse ;  /* 0x000000013838b824 */ /* 0x100fe200078e0a0d */
[----:B------:R-:W-:Y:S01]  /*1730*/  ISETP.GE.AND P3, PT, R9, RZ, PT ;  /* 0x000000ff0900720c */ /* 0x000fe20003f66270 */
[----:B------:R-:W-:Y:S01]  /*1740*/  @!P6 IMAD.IADD R54, R54, 0x1, -R13 ;  /* 0x000000013636e824 */ /* 0x000fe200078e0a0d */
[C---:B------:R-:W-:Y:S01]  /*1750*/  ISETP.GT.U32.AND P6, PT, R13.reuse, R50, PT ;  /* 0x000000320d00720c */ /* 0x040fe20003fc4070 */
[C---:B------:R-:W-:Y:S01]  /*1760*/  IMAD R48, R13.reuse, R3, R48 ;  /* 0x000000030d307224 */ /* 0x040fe200078e0230 */
[----:B------:R-:W-:Y:S01]  /*1770*/  LOP3.LUT R9, R252, 0x18, R17, 0xfe, !PT ;  /* 0x00000018fc097812 */ /* 0x000fe200078efe11 */
[----:B------:R-:W-:Y:S01]  /*1780*/  @!P2 IMAD.MOV R56, RZ, RZ, -R56 ;  /* 0x000000ffff38a224 */ /* 0x000fe200078e0a38 */
[C---:B------:R-:W-:Y:S01]  /*1790*/  ISETP.GT.U32.AND P2, PT, R13.reuse, R51, PT ;  /* 0x000000330d00720c */ /* 0x040fe20003f44070 */
[----:B------:R-:W-:Y:S01]  /*17a0*/  @!P5 IMAD.IADD R52, R52, 0x1, -R13 ;  /* 0x000000013434d824 */ /* 0x000fe200078e0a0d */
[----:B------:R-:W-:Y:S01]  /*17b0*/  ISETP.GT.U32.AND P5, PT, R13, R48, PT ;  /* 0x000000300d00720c */ /* 0x000fe20003fa4070 */
[----:B------:R-:W-:Y:S01]  /*17c0*/  IMAD.HI.U32 R3, R16, R47, RZ ;  /* 0x0000002f10037227 */ /* 0x000fe200078e00ff */
[----:B------:R-:W-:-:S03]  /*17d0*/  IABS R46, R9 ;  /* 0x00000009002e7213 */ /* 0x000fc60000000000 */
[----:B------:R-:W-:Y:S02]  /*17e0*/  @!P4 IMAD.MOV R55, RZ, RZ, -R55 ;  /* 0x000000ffff37c224 */ /* 0x000fe400078e0a37 */
[----:B------:R-:W-:Y:S01]  /*17f0*/  @!P6 IMAD.IADD R50, R50, 0x1, -R13 ;  /* 0x000000013232e824 */ /* 0x000fe200078e0a0d */
[----:B------:R-:W-:Y:S01]  /*1800*/  ISETP.GE.AND P6, PT, R7, RZ, PT ;  /* 0x000000ff0700720c */ /* 0x000fe20003fc6270 */
[----:B------:R-:W-:Y:S01]  /*1810*/  @!P1 IMAD.MOV R54, RZ, RZ, -R54 ;  /* 0x000000ffff369224 */ /* 0x000fe200078e0a36 */
[----:B------:R-:W-:Y:S01]  /*1820*/  LOP3.LUT R7, R252, 0x1b, R17, 0xfe, !PT ;  /* 0x0000001bfc077812 */ /* 0x000fe200078efe11 */
[--C-:B------:R-:W-:Y:S01]  /*1830*/  @!P2 IMAD.IADD R51, R51, 0x1, -R13.reuse ;  /* 0x000000013333a824 */ /* 0x100fe200078e0a0d */
[----:B------:R-:W-:Y:S01]  /*1840*/  ISETP.GE.AND P2, PT, R6, RZ, PT ;  /* 0x000000ff0600720c */ /* 0x000fe20003f46270 */
[----:B------:R-:W-:Y:S01]  /*1850*/  @!P5 IMAD.IADD R48, R48, 0x1, -R13 ;  /* 0x000000013030d824 */ /* 0x000fe200078e0a0d */
[C---:B------:R-:W-:Y:S01]  /*1860*/  ISETP.GT.U32.AND P5, PT, R13.reuse, R50, PT ;  /* 0x000000320d00720c */ /* 0x040fe20003fa4070 */
[----:B------:R-:W-:Y:S01]  /*1870*/  IMAD.MOV R6, RZ, RZ, -R3 ;  /* 0x000000ffff067224 */ /* 0x000fe200078e0a03 */
[----:B------:R-:W-:Y:S01]  /*1880*/  IABS R42, R7 ;  /* 0x00000007002a7213 */ /* 0x000fe20000000000 */
[----:B------:R-:W-:Y:S01]  /*1890*/  IMAD.HI.U32 R3, R16, R46, RZ ;  /* 0x0000002e10037227 */ /* 0x000fe200078e00ff */
[----:B------:R-:W-:-:S03]  /*18a0*/  ISETP.GT.U32.AND P1, PT, R13, R48, PT ;  /* 0x000000300d00720c */ /* 0x000fc60003f24070 */
[C---:B------:R-:W-:Y:S02]  /*18b0*/  IMAD R47, R13.reuse, R6, R47 ;  /* 0x000000060d2f7224 */ /* 0x040fe400078e022f */
[----:B------:R-:W-:Y:S02]  /*18c0*/  IMAD.MOV R5, RZ, RZ, -R3 ;  /* 0x000000ffff057224 */ /* 0x000fe400078e0a03 */
[----:B------:R-:W-:Y:S01]  /*18d0*/  IMAD.HI.U32 R3, R16, R44, RZ ;  /* 0x0000002c10037227 */ /* 0x000fe200078e00ff */
[----:B------:R-:W-:-:S03]  /*18e0*/  ISETP.GT.U32.AND P4, PT, R13, R47, PT ;  /* 0x0000002f0d00720c */ /* 0x000fc60003f84070 */
[C---:B------:R-:W-:Y:S01]  /*18f0*/  IMAD R46, R13.reuse, R5, R46 ;  /* 0x000000050d2e7224 */ /* 0x040fe200078e022e */
[----:B------:R-:W-:Y:S01]  /*1900*/  LOP3.LUT R5, R252, 0x1a, R17, 0xfe, !PT ;  /* 0x0000001afc057812 */ /* 0x000fe200078efe11 */
[----:B------:R-:W-:Y:S02]  /*1910*/  @!P5 IMAD.IADD R50, R50, 0x1, -R13 ;  /* 0x000000013232d824 */ /* 0x000fe400078e0a0d */
[----:B------:R-:W-:Y:S01]  /*1920*/  IMAD.MOV R3, RZ, RZ, -R3 ;  /* 0x000000ffff037224 */ /* 0x000fe200078e0a03 */
[C---:B------:R-:W-:Y:S01]  /*1930*/  ISETP.GT.U32.AND P5, PT, R13.reuse, R46, PT ;  /* 0x0000002e0d00720c */ /* 0x040fe20003fa4070 */
[--C-:B------:R-:W-:Y:S01]  /*1940*/  @!P1 IMAD.IADD R48, R48, 0x1, -R13.reuse ;  /* 0x0000000130309824 */ /* 0x100fe200078e0a0d */
[----:B------:R-:W-:Y:S01]  /*1950*/  IABS R43, R5 ;  /* 0x00000005002b7213 */ /* 0x000fe20000000000 */
[----:B------:R-:W-:Y:S01]  /*1960*/  IMAD R44, R13, R3, R44 ;  /* 0x000000030d2c7224 */ /* 0x000fe200078e022c */
[----:B------:R-:W-:Y:S01]  /*1970*/  ISETP.GE.AND P1, PT, R10, RZ, PT ;  /* 0x000000ff0a00720c */ /* 0x000fe20003f26270 */
[----:B------:R-:W-:Y:S01]  /*1980*/  @!P4 IMAD.IADD R47, R47, 0x1, -R13 ;  /* 0x000000012f2fc824 */ /* 0x000fe200078e0a0d */
[----:B------:R-:W-:Y:S01]  /*1990*/  ISETP.GE.AND P4, PT, R5, RZ, PT ;  /* 0x000000ff0500720c */ /* 0x000fe20003f86270 */
[----:B------:R-:W-:Y:S01]  /*19a0*/  IMAD.HI.U32 R3, R16, R43, RZ ;  /* 0x0000002b10037227 */ /* 0x000fe200078e00ff */
[----:B------:R-:W-:-:S03]  /*19b0*/  LOP3.LUT R10, R252, 0x20, R17, 0xfe, !PT ;  /* 0x00000020fc0a7812 */ /* 0x000fc600078efe11 */
[----:B------:R-:W-:Y:S01]  /*19c0*/  IMAD.MOV R6, RZ, RZ, -R3 ;  /* 0x000000ffff067224 */ /* 0x000fe200078e0a03 */
[----:B------:R-:W-:Y:S01]  /*19d0*/  IABS R35, R10 ;  /* 0x0000000a00237213 */ /* 0x000fe20000000000 */
[----:B------:R-:W-:Y:S01]  /*19e0*/  @!P5 IMAD.IADD R46, R46, 0x1, -R13 ;  /* 0x000000012e2ed824 */ /* 0x000fe200078e0a0d */
[C---:B------:R-:W-:Y:S01]  /*19f0*/  ISETP.GT.U32.AND P5, PT, R13.reuse, R47, PT ;  /* 0x0000002f0d00720c */ /* 0x040fe20003fa4070 */
[----:B------:R-:W-:Y:S01]  /*1a00*/  @!P6 IMAD.MOV R48, RZ, RZ, -R48 ;  /* 0x000000ffff30e224 */ /* 0x000fe200078e0a30 */
[C---:B------:R-:W-:Y:S01]  /*1a10*/  ISETP.GT.U32.AND P6, PT, R13.reuse, R44, PT ;  /* 0x0000002c0d00720c */ /* 0x040fe20003fc4070 */
[C---:B------:R-:W-:Y:S02]  /*1a20*/  IMAD R43, R13.reuse, R6, R43 ;  /* 0x000000060d2b7224 */ /* 0x040fe400078e022b */
[----:B------:R-:W-:Y:S01]  /*1a30*/  @!P3 IMAD.MOV R52, RZ, RZ, -R52 ;  /* 0x000000ffff34b224 */ /* 0x000fe200078e0a34 */
[----:B------:R-:W-:Y:S01]  /*1a40*/  ISETP.GE.AND P3, PT, R8, RZ, PT ;  /* 0x000000ff0800720c */ /* 0x000fe20003f66270 */
[----:B------:R-:W-:Y:S01]  /*1a50*/  @!P2 IMAD.MOV R50, RZ, RZ, -R50 ;  /* 0x000000ffff32a224 */ /* 0x000fe200078e0a32 */
[----:B------:R-:W-:Y:S01]  /*1a60*/  LOP3.LUT R8, R252, 0x1c, R17, 0xfe, !PT ;  /* 0x0000001cfc087812 */ /* 0x000fe200078efe11 */
[----:B------:R-:W-:Y:S01]  /*1a70*/  @!P0 IMAD.MOV R51, RZ, RZ, -R51 ;  /* 0x000000ffff338224 */ /* 0x000fe200078e0a33 */
[----:B------:R-:W-:Y:S01]  /*1a80*/  ISETP.GT.U32.AND P2, PT, R13, R46, PT ;  /* 0x0000002e0d00720c */ /* 0x000fe20003f44070 */
[----:B------:R-:W-:Y:S01]  /*1a90*/  IMAD.HI.U32 R3, R16, R42, RZ ;  /* 0x0000002a10037227 */ /* 0x000fe200078e00ff */
[----:B------:R-:W-:-:S02]  /*1aa0*/  ISETP.GE.AND P0, PT, R9, RZ, PT ;  /* 0x000000ff0900720c */ /* 0x000fc40003f06270 */
[----:B------:R-:W-:Y:S01]  /*1ab0*/  IABS R40, R8 ;  /* 0x0000000800287213 */ /* 0x000fe20000000000 */
[--C-:B------:R-:W-:Y:S01]  /*1ac0*/  @!P5 IMAD.IADD R47, R47, 0x1, -R13.reuse ;  /* 0x000000012f2fd824 */ /* 0x100fe200078e0a0d */
[----:B------:R-:W-:Y:S01]  /*1ad0*/  ISETP.GT.U32.AND P5, PT, R13, R43, PT ;  /* 0x0000002b0d00720c */ /* 0x000fe20003fa4070 */
[----:B------:R-:W-:Y:S01]  /*1ae0*/  @!P6 IMAD.IADD R44, R44, 0x1, -R13 ;  /* 0x000000012c2ce824 */ /* 0x000fe200078e0a0d */
[----:B------:R-:W-:Y:S01]  /*1af0*/  LOP3.LUT R9, R252, 0x1d, R17, 0xfe, !PT ;  /* 0x0000001dfc097812 */ /* 0x000fe200078efe11 */
[----:B------:R-:W-:Y:S01]  /*1b00*/  IMAD.HI.U32 R5, R16, R40, RZ ;  /* 0x0000002810057227 */ /* 0x000fe200078e00ff */
[----:B------:R-:W-:Y:S02]  /*1b10*/  ISETP.GE.AND P6, PT, R8, RZ, PT ;  /* 0x000000ff0800720c */ /* 0x000fe40003fc6270 */
[----:B------:R-:W-:Y:S01]  /*1b20*/  IABS R39, R9 ;  /* 0x0000000900277213 */ /* 0x000fe20000000000 */
[----:B------:R-:W-:Y:S01]  /*1b30*/  IMAD.MOV R6, RZ, RZ, -R3 ;  /* 0x000000ffff067224 */ /* 0x000fe200078e0a03 */
[----:B------:R-:W-:Y:S01]  /*1b40*/  LOP3.LUT R8, R252, 0x1f, R17, 0xfe, !PT ;  /* 0x0000001ffc087812 */ /* 0x000fe200078efe11 */
[----:B------:R-:W-:Y:S01]  /*1b50*/  @!P2 IMAD.IADD R46, R46, 0x1, -R13 ;  /* 0x000000012e2ea824 */ /* 0x000fe200078e0a0d */
[----:B------:R-:W-:Y:S01]  /*1b60*/  ISETP.GE.AND P2, PT, R7, RZ, PT ;  /* 0x000000ff0700720c */ /* 0x000fe20003f46270 */
[----:B------:R-:W-:Y:S01]  /*1b70*/  IMAD.MOV R5, RZ, RZ, -R5 ;  /* 0x000000ffff057224 */ /* 0x000fe200078e0a05 */
[----:B------:R-:W-:Y:S01]  /*1b80*/  LOP3.LUT R7, R252, 0x1e, R17, 0xfe, !PT ;  /* 0x0000001efc077812 */ /* 0x000fe200078efe11 */
[----:B------:R-:W-:Y:S01]  /*1b90*/  @!P5 IMAD.IADD R43, R43, 0x1, -R13 ;  /* 0x000000012b2bd824 */ /* 0x000fe200078e0a0d */
[C---:B------:R-:W-:Y:S01]  /*1ba0*/  ISETP.GT.U32.AND P5, PT, R13.reuse, R44, PT ;  /* 0x0000002c0d00720c */ /* 0x040fe20003fa4070 */
[C---:B------:R-:W-:Y:S01]  /*1bb0*/  IMAD R42, R13.reuse, R6, R42 ;  /* 0x000000060d2a7224 */ /* 0x040fe200078e022a */
[----:B------:R-:W-:Y:S01]  /*1bc0*/  IABS R38, R7 ;  /* 0x0000000700267213 */ /* 0x000fe20000000000 */
[C---:B------:R-:W-:Y:S01]  /*1bd0*/  IMAD R40, R13.reuse, R5, R40 ;  /* 0x000000050d287224 */ /* 0x040fe200078e0228 */
[----:B------:R-:W-:Y:S01]  /*1be0*/  IABS R36, R8 ;  /* 0x0000000800247213 */ /* 0x000fe20000000000 */
[----:B------:R-:W-:Y:S01]  /*1bf0*/  @!P3 IMAD.MOV R47, RZ, RZ, -R47 ;  /* 0x000000ffff2fb224 */ /* 0x000fe200078e0a2f */
[C---:B------:R-:W-:Y:S01]  /*1c00*/  ISETP.GT.U32.AND P3, PT, R13.reuse, R43, PT ;  /* 0x0000002b0d00720c */ /* 0x040fe20003f64070 */
[----:B------:R-:W-:Y:S01]  /*1c10*/  @!P0 IMAD.MOV R46, RZ, RZ, -R46 ;  /* 0x000000ffff2e8224 */ /* 0x000fe200078e0a2e */
[----:B------:R-:W-:Y:S01]  /*1c20*/  ISETP.GT.U32.AND P0, PT, R13, R42, PT ;  /* 0x0000002a0d00720c */ /* 0x000fe20003f04070 */
[----:B------:R-:W-:-:S04]  /*1c30*/  IMAD.HI.U32 R3, R16, R39, RZ ;  /* 0x0000002710037227 */ /* 0x000fc800078e00ff */
[----:B------:R-:W-:Y:S01]  /*1c40*/  @!P5 IMAD.IADD R44, R44, 0x1, -R13 ;  /* 0x000000012c2cd824 */ /* 0x000fe200078e0a0d */
[----:B------:R-:W-:Y:S01]  /*1c50*/  ISETP.GT.U32.AND P5, PT, R13, R40, PT ;  /* 0x000000280d00720c */ /* 0x000fe20003fa4070 */
[----:B------:R-:W-:Y:S02]  /*1c60*/  IMAD.MOV R6, RZ, RZ, -R3 ;  /* 0x000000ffff067224 */ /* 0x000fe400078e0a03 */
[----:B------:R-:W-:-:S04]  /*1c70*/  IMAD.HI.U32 R3, R16, R38, RZ ;  /* 0x0000002610037227 */ /* 0x000fc800078e00ff */
[----:B------:R-:W-:Y:S02]  /*1c80*/  IMAD R39, R13, R6, R39 ;  /* 0x000000060d277224 */ /* 0x000fe400078e0227 */
[--C-:B------:R-:W-:Y:S02]  /*1c90*/  @!P3 IMAD.IADD R43, R43, 0x1, -R13.reuse ;  /* 0x000000012b2bb824 */ /* 0x100fe400078e0a0d */
[--C-:B------:R-:W-:Y:S01]  /*1ca0*/  @!P0 IMAD.IADD R42, R42, 0x1, -R13.reuse ;  /* 0x000000012a2a8824 */ /* 0x100fe200078e0a0d */
[----:B------:R-:W-:Y:S01]  /*1cb0*/  ISETP.GT.U32.AND P3, PT, R13, R39, PT ;  /* 0x000000270d00720c */ /* 0x000fe20003f64070 */
[----:B------:R-:W-:Y:S01]  /*1cc0*/  @!P5 IMAD.IADD R40, R40, 0x1, -R13 ;  /* 0x000000012828d824 */ /* 0x000fe200078e0a0d */
[----:B------:R-:W-:Y:S01]  /*1cd0*/  ISETP.GE.AND P0, PT, R9, RZ, PT ;  /* 0x000000ff0900720c */ /* 0x000fe20003f06270 */
[----:B------:R-:W-:Y:S01]  /*1ce0*/  IMAD.MOV R3, RZ, RZ, -R3 ;  /* 0x000000ffff037224 */ /* 0x000fe200078e0a03 */
[----:B------:R-:W-:Y:S01]  /*1cf0*/  ISETP.GT.U32.AND P5, PT, R13, R42, PT ;  /* 0x0000002a0d00720c */ /* 0x000fe20003fa4070 */
[----:B------:R-:W-:Y:S01]  /*1d00*/  IMAD.HI.U32 R5, R16, R36, RZ ;  /* 0x0000002410057227 */ /* 0x000fe200078e00ff */
[----:B------:R-:W-:-:S03]  /*1d10*/  LOP3.LUT R9, R252, 0x29, R17, 0xfe, !PT ;  /* 0x00000029fc097812 */ /* 0x000fc600078efe11 */
[----:B------:R-:W-:Y:S01]  /*1d20*/  IMAD R38, R13, R3, R38 ;  /* 0x000000030d267224 */ /* 0x000fe200078e0226 */
[----:B------:R-:W-:Y:S01]  /*1d30*/  IABS R23, R9 ;  /* 0x0000000900177213 */ /* 0x000fe20000000000 */
[----:B------:R-:W-:Y:S02]  /*1d40*/  IMAD.MOV R6, RZ, RZ, -R5 ;  /* 0x000000ffff067224 */ /* 0x000fe400078e0a05 */
[----:B------:R-:W-:Y:S01]  /*1d50*/  @!P3 IMAD.IADD R39, R39, 0x1, -R13 ;  /* 0x000000012727b824 */ /* 0x000fe200078e0a0d */
[----:B------:R-:W-:Y:S01]  /*1d60*/  ISETP.GT.U32.AND P3, PT, R13, R40, PT ;  /* 0x000000280d00720c */ /* 0x000fe20003f64070 */
[----:B------:R-:W-:-:S04]  /*1d70*/  IMAD.HI.U32 R3, R16, R35, RZ ;  /* 0x0000002310037227 */ /* 0x000fc800078e00ff */
[----:B------:R-:W-:Y:S01]  /*1d80*/  @!P5 IMAD.IADD R42, R42, 0x1, -R13 ;  /* 0x000000012a2ad824 */ /* 0x000fe200078e0a0d */
[C---:B------:R-:W-:Y:S01]  /*1d90*/  ISETP.GT.U32.AND P5, PT, R13.reuse, R38, PT ;  /* 0x000000260d00720c */ /* 0x040fe20003fa4070 */
[C---:B------:R-:W-:Y:S02]  /*1da0*/  IMAD R36, R13.reuse, R6, R36 ;  /* 0x000000060d247224 */ /* 0x040fe400078e0224 */
[----:B------:R-:W-:Y:S02]  /*1db0*/  IMAD.MOV R6, RZ, RZ, -R3 ;  /* 0x000000ffff067224 */ /* 0x000fe400078e0a03 */
[----:B------:R-:W-:Y:S01]  /*1dc0*/  @!P1 IMAD.MOV R44, RZ, RZ, -R44 ;  /* 0x000000ffff2c9224 */ /* 0x000fe200078e0a2c */
[C---:B------:R-:W-:Y:S01]  /*1dd0*/  ISETP.GT.U32.AND P1, PT, R13.reuse, R39, PT ;  /* 0x000000270d00720c */ /* 0x040fe20003f24070 */
[----:B------:R-:W-:Y:S01]  /*1de0*/  @!P3 IMAD.IADD R40, R40, 0x1, -R13 ;  /* 0x000000012828b824 */ /* 0x000fe200078e0a0d */
[C---:B------:R-:W-:Y:S01]  /*1df0*/  ISETP.GT.U32.AND P3, PT, R13.reuse, R36, PT ;  /* 0x000000240d00720c */ /* 0x040fe20003f64070 */
[----:B------:R-:W-:-:S02]  /*1e00*/  IMAD R35, R13, R6, R35 ;  /* 0x000000060d237224 */ /* 0x000fc400078e0223 */
[----:B------:R-:W-:-:S04]  /*1e10*/  IMAD.HI.U32 R5, R16, R34, RZ ;  /* 0x0000002210057227 */ /* 0x000fc800078e00ff */
[----:B------:R-:W-:Y:S01]  /*1e20*/  @!P5 IMAD.IADD R38, R38, 0x1, -R13 ;  /* 0x000000012626d824 */ /* 0x000fe200078e0a0d */
[----:B------:R-:W-:Y:S01]  /*1e30*/  ISETP.GT.U32.AND P5, PT, R13, R35, PT ;  /* 0x000000230d00720c */ /* 0x000fe20003fa4070 */
[----:B------:R-:W-:Y:S02]  /*1e40*/  IMAD.MOV R5, RZ, RZ, -R5 ;  /* 0x000000ffff057224 */ /* 0x000fe400078e0a05 */
[----:B------:R-:W-:Y:S01]  /*1e50*/  @!P4 IMAD.MOV R43, RZ, RZ, -R43 ;  /* 0x000000ffff2bc224 */ /* 0x000fe200078e0a2b */
[----:B------:R-:W-:Y:S01]  /*1e60*/  ISETP.GE.AND P4, PT, R7, RZ, PT ;  /* 0x000000ff0700720c */ /* 0x000fe20003f86270 */
[----:B------:R-:W-:Y:S01]  /*1e70*/  @!P1 IMAD.IADD R39, R39, 0x1, -R13 ;  /* 0x0000000127279824 */ /* 0x000fe200078e0a0d */
[----:B------:R-:W-:Y:S01]  /*1e80*/  ISETP.GE.AND P1, PT, R8, RZ, PT ;  /* 0x000000ff0800720c */ /* 0x000fe20003f26270 */
[C---:B------:R-:W-:Y:S01]  /*1e90*/  IMAD R34, R13.reuse, R5, R34 ;  /* 0x000000050d227224 */ /* 0x040fe200078e0222 */
[----:B------:R-:W-:Y:S01]  /*1ea0*/  LOP3.LUT R7, R252, 0x22, R17, 0xfe, !PT ;  /* 0x00000022fc077812 */ /* 0x000fe200078efe11 */
[----:B------:R-:W-:Y:S01]  /*1eb0*/  @!P3 IMAD.IADD R36, R36, 0x1, -R13 ;  /* 0x000000012424b824 */ /* 0x000fe200078e0a0d */
[----:B------:R-:W-:Y:S01]  /*1ec0*/  LOP3.LUT R8, R252, 0x23, R17, 0xfe, !PT ;  /* 0x00000023fc087812 */ /* 0x000fe200078efe11 */
[----:B------:R-:W-:Y:S01]  /*1ed0*/  @!P6 IMAD.MOV R40, RZ, RZ, -R40 ;  /* 0x000000ffff28e224 */ /* 0x000fe200078e0a28 */
[----:B------:R-:W-:Y:S01]  /*1ee0*/  ISETP.GT.U32.AND P6, PT, R13, R34, PT ;  /* 0x000000220d00720c */ /* 0x000fe20003fc4070 */
[----:B------:R-:W-:Y:S01]  /*1ef0*/  @!P5 IMAD.IADD R35, R35, 0x1, -R13 ;  /* 0x000000012323d824 */ /* 0x000fe200078e0a0d */
[----:B------:R-:W-:Y:S01]  /*1f00*/  IABS R32, R7 ;  /* 0x0000000700207213 */ /* 0x000fe20000000000 */
[----:B------:R-:W-:Y:S01]  /*1f10*/  @!P0 IMAD.MOV R39, RZ, RZ, -R39 ;  /* 0x000000ffff278224 */ /* 0x000fe200078e0a27 */
[----:B------:R-:W-:Y:S01]  /*1f20*/  IABS R31, R8 ;  /* 0x00000008001f7213 */ /* 0x000fe20000000000 */
[----:B------:R-:W-:Y:S01]  /*1f30*/  @!P2 IMAD.MOV R42, RZ, RZ, -R42 ;  /* 0x000000ffff2aa224 */ /* 0x000fe200078e0a2a */
[C---:B------:R-:W-:Y:S01]  /*1f40*/  ISETP.GT.U32.AND P3, PT, R13.reuse, R36, PT ;  /* 0x000000240d00720c */ /* 0x040fe20003f64070 */
[----:B------:R-:W-:Y:S01]  /*1f50*/  IMAD.HI.U32 R3, R16, R32, RZ ;  /* 0x0000002010037227 */ /* 0x000fe200078e00ff */
[----:B------:R-:W-:-:S02]  /*1f60*/  ISETP.GT.U32.AND P5, PT, R13, R35, PT ;  /* 0x000000230d00720c */ /* 0x000fc40003fa4070 */
[----:B------:R-:W-:Y:S01]  /*1f70*/  ISETP.GE.AND P0, PT, R10, RZ, PT ;  /* 0x000000ff0a00720c */ /* 0x000fe20003f06270 */
[----:B------:R-:W-:Y:S01]  /*1f80*/  IMAD.HI.U32 R5, R16, R31, RZ ;  /* 0x0000001f10057227 */ /* 0x000fe200078e00ff */
[----:B------:R-:W-:-:S03]  /*1f90*/  ISETP.GT.U32.AND P2, PT, R13, R38, PT ;  /* 0x000000260d00720c */ /* 0x000fc60003f44070 */
[----:B------:R-:W-:Y:S02]  /*1fa0*/  IMAD.MOV R3, RZ, RZ, -R3 ;  /* 0x000000ffff037224 */ /* 0x000fe400078e0a03 */
[----:B------:R-:W-:Y:S01]  /*1fb0*/  IMAD.MOV R6, RZ, RZ, -R5 ;  /* 0x000000ffff067224 */ /* 0x000fe200078e0a05 */
[----:B------:R-:W-:Y:S01]  /*1fc0*/  LOP3.LUT R5, R252, 0x26, R17, 0xfe, !PT ;  /* 0x00000026fc057812 */ /* 0x000fe200078efe11 */
[--C-:B------:R-:W-:Y:S02]  /*1fd0*/  @!P6 IMAD.IADD R34, R34, 0x1, -R13.reuse ;  /* 0x000000012222e824 */ /* 0x100fe400078e0a0d */
[----:B------:R-:W-:Y:S01]  /*1fe0*/  @!P3 IMAD.IADD R36, R36, 0x1, -R13 ;  /* 0x000000012424b824 */ /* 0x000fe200078e0a0d */
[----:B------:R-:W-:Y:S01]  /*1ff0*/  ISETP.GE.AND P3, PT, R7, RZ, PT ;  /* 0x000000ff0700720c */ /* 0x000fe20003f66270 */
[C---:B------:R-:W-:Y:S01]  /*2000*/  IMAD R32, R13.reuse, R3, R32 ;  /* 0x000000030d207224 */ /* 0x040fe200078e0220 */
[C---:B------:R-:W-:Y:S01]  /*2010*/  ISETP.GT.U32.AND P6, PT, R13.reuse, R34, PT ;  /* 0x000000220d00720c */ /* 0x040fe20003fc4070 */
        /* <DEDUP_REMOVED lines=10> */
[----:B------:R-:W-:Y:S01]  /*20c0*/  IMAD.MOV R21, RZ, RZ, -R21 ;  /* 0x000000ffff157224 */ /* 0x000fe200078e0a15 */
[----:B------:R-:W-:Y:S01]  /*20d0*/  LOP3.LUT R3, R252, 0x25, R17, 0xfe, !PT ;  /* 0x00000025fc037812 */ /* 0x000fe200078efe11 */
[--C-:B------:R-:W-:Y:S01]  /*20e0*/  @!P6 IMAD.IADD R34, R34, 0x1, -R13.reuse ;  /* 0x000000012222e824 */ /* 0x100fe200078e0a0d */
[----:B------:R-:W-:Y:S01]  /*20f0*/  ISETP.GE.AND P2, PT, R11, RZ, PT ;  /* 0x000000ff0b00720c */ /* 0x000fe20003f46270 */
[----:B------:R-:W-:Y:S01]  /*2100*/  @!P4 IMAD.MOV R38, RZ, RZ, -R38 ;  /* 0x000000ffff26c224 */ /* 0x000fe200078e0a26 */
[----:B------:R-:W-:Y:S01]  /*2110*/  ISETP.GE.AND P6, PT, R3, RZ, PT ;  /* 0x000000ff0300720c */ /* 0x000fe20003fc6270 */
[--C-:B------:R-:W-:Y:S01]  /*2120*/  @!P5 IMAD.IADD R32, R32, 0x1, -R13.reuse ;  /* 0x000000012020d824 */ /* 0x100fe200078e0a0d */
[----:B------:R-:W-:Y:S01]  /*2130*/  IABS R28, R3 ;  /* 0x00000003001c7213 */ /* 0x000fe20000000000 */
[----:B------:R-:W-:Y:S01]  /*2140*/  @!P1 IMAD.IADD R31, R31, 0x1, -R13 ;  /* 0x000000011f1f9824 */ /* 0x000fe200078e0a0d */
[----:B------:R-:W-:Y:S01]  /*2150*/  ISETP.GE.AND P4, PT, R8, RZ, PT ;  /* 0x000000ff0800720c */ /* 0x000fe20003f86270 */
[----:B------:R-:W-:Y:S01]  /*2160*/  IMAD.HI.U32 R3, R16, R30, RZ ;  /* 0x0000001e10037227 */ /* 0x000fe200078e00ff */
[----:B------:R-:W-:-:S02]  /*2170*/  ISETP.GT.U32.AND P5, PT, R13, R32, PT ;  /* 0x000000200d00720c */ /* 0x000fc40003fa4070 */
[C---:B------:R-:W-:Y:S01]  /*2180*/  ISETP.GT.U32.AND P1, PT, R13.reuse, R31, PT ;  /* 0x0000001f0d00720c */ /* 0x040fe20003f24070 */
[----:B------:R-:W-:Y:S01]  /*2190*/  IMAD.MOV R3, RZ, RZ, -R3 ;  /* 0x000000ffff037224 */ /* 0x000fe200078e0a03 */
[----:B------:R-:W-:Y:S01]  /*21a0*/  IABS R27, R5 ;  /* 0x00000005001b7213 */ /* 0x000fe20000000000 */
[----:B------:R-:W-:Y:S01]  /*21b0*/  @!P2 IMAD.MOV R34, RZ, RZ, -R34 ;  /* 0x000000ffff22a224 */ /* 0x000fe200078e0a22 */
[--C-:B------:R-:W-:Y:S01]  /*21c0*/  LOP3.LUT R7, R252, 0x27, R17.reuse, 0xfe, !PT ;  /* 0x00000027fc077812 */ /* 0x100fe200078efe11 */
[----:B------:R-:W-:Y:S01]  /*21d0*/  IMAD R30, R13, R3, R30 ;  /* 0x000000030d1e7224 */ /* 0x000fe200078e021e */
[----:B------:R-:W-:Y:S01]  /*21e0*/  ISETP.GE.AND P2, PT, R5, RZ, PT ;  /* 0x000000ff0500720c */ /* 0x000fe20003f46270 */
[----:B------:R-:W-:Y:S01]  /*21f0*/  IMAD.HI.U32 R3, R16, R28, RZ ;  /* 0x0000001c10037227 */ /* 0x000fe200078e00ff */
[----:B------:R-:W-:Y:S02]  /*2200*/  IABS R26, R7 ;  /* 0x00000007001a7213 */ /* 0x000fe40000000000 */
[----:B------:R-:W-:Y:S01]  /*2210*/  LOP3.LUT R11, R252, 0x2a, R17, 0xfe, !PT ;  /* 0x0000002afc0b7812 */ /* 0x000fe200078efe11 */
[----:B------:R-:W-:Y:S01]  /*2220*/  IMAD.MOV R3, RZ, RZ, -R3 ;  /* 0x000000ffff037224 */ /* 0x000fe200078e0a03 */
[----:B------:R-:W-:Y:S01]  /*2230*/  IABS R8, R19 ;  /* 0x0000001300087213 */ /* 0x000fe20000000000 */
[--C-:B------:R-:W-:Y:S01]  /*2240*/  @!P5 IMAD.IADD R32, R32, 0x1, -R13.reuse ;  /* 0x000000012020d824 */ /* 0x100fe200078e0a0d */
[----:B------:R-:W-:Y:S01]  /*2250*/  ISETP.GT.U32.AND P5, PT, R13, R30, PT ;  /* 0x0000001e0d00720c */ /* 0x000fe20003fa4070 */
[----:B------:R-:W-:Y:S01]  /*2260*/  @!P1 IMAD.IADD R31, R31, 0x1, -R13 ;  /* 0x000000011f1f9824 */ /* 0x000fe200078e0a0d */
[----:B------:R-:W-:Y:S01]  /*2270*/  IABS R22, R11 ;  /* 0x0000000b00167213 */ /* 0x000fe20000000000 */
[----:B------:R-:W-:Y:S01]  /*2280*/  IMAD R28, R13, R3, R28 ;  /* 0x000000030d1c7224 */ /* 0x000fe200078e021c */
[----:B------:R-:W-:Y:S01]  /*2290*/  ISETP.GE.AND P1, PT, R7, RZ, PT ;  /* 0x000000ff0700720c */ /* 0x000fe20003f26270 */
[----:B------:R-:W-:Y:S01]  /*22a0*/  @!P4 IMAD.MOV R31, RZ, RZ, -R31 ;  /* 0x000000ffff1fc224 */ /* 0x000fe200078e0a1f */
[----:B------:R-:W-:Y:S01]  /*22b0*/  IABS R7, R18 ;  /* 0x0000001200077213 */ /* 0x000fe20000000000 */
[----:B------:R-:W-:Y:S01]  /*22c0*/  IMAD.HI.U32 R5, R16, R27, RZ ;  /* 0x0000001b10057227 */ /* 0x000fe200078e00ff */
[----:B------:R-:W-:-:S03]  /*22d0*/  ISETP.GT.U32.AND P4, PT, R13, R28, PT ;  /* 0x0000001c0d00720c */ /* 0x000fc60003f84070 */
[----:B------:R-:W-:Y:S01]  /*22e0*/  IMAD.MOV R6, RZ, RZ, -R5 ;  /* 0x000000ffff067224 */ /* 0x000fe200078e0a05 */
[----:B------:R-:W-:Y:S01]  /*22f0*/  LOP3.LUT R5, R252, 0x28, R17, 0xfe, !PT ;  /* 0x00000028fc057812 */ /* 0x000fe200078efe11 */
[----:B------:R-:W-:Y:S02]  /*2300*/  @!P5 IMAD.IADD R30, R30, 0x1, -R13 ;  /* 0x000000011e1ed824 */ /* 0x000fe400078e0a0d */
[----:B------:R-:W-:Y:S01]  /*2310*/  IMAD.HI.U32 R3, R16, R26, RZ ;  /* 0x0000001a10037227 */ /* 0x000fe200078e00ff */
[----:B------:R-:W-:Y:S02]  /*2320*/  IABS R24, R5 ;  /* 0x0000000500187213 */ /* 0x000fe40000000000 */
[----:B------:R-:W-:Y:S01]  /*2330*/  ISETP.GT.U32.AND P5, PT, R13, R30, PT ;  /* 0x0000001e0d00720c */ /* 0x000fe20003fa4070 */
[----:B------:R-:W-:Y:S02]  /*2340*/  IMAD.MOV R3, RZ, RZ, -R3 ;  /* 0x000000ffff037224 */ /* 0x000fe400078e0a03 */
[----:B------:R-:W-:-:S02]  /*2350*/  @!P4 IMAD.IADD R28, R28, 0x1, -R13 ;  /* 0x000000011c1cc824 */ /* 0x000fc400078e0a0d */
[C---:B------:R-:W-:Y:S02]  /*2360*/  IMAD R27, R13.reuse, R6, R27 ;  /* 0x000000060d1b7224 */ /* 0x040fe400078e021b */
[C---:B------:R-:W-:Y:S01]  /*2370*/  IMAD R26, R13.reuse, R3, R26 ;  /* 0x000000030d1a7224 */ /* 0x040fe200078e021a */
[----:B------:R-:W-:Y:S01]  /*2380*/  ISETP.GT.U32.AND P4, PT, R13, R28, PT ;  /* 0x0000001c0d00720c */ /* 0x000fe20003f84070 */
[----:B------:R-:W-:-:S04]  /*2390*/  IMAD.HI.U32 R3, R16, R24, RZ ;  /* 0x0000001810037227 */ /* 0x000fc800078e00ff */
[----:B------:R-:W-:Y:S01]  /*23a0*/  @!P5 IMAD.IADD R30, R30, 0x1, -R13 ;  /* 0x000000011e1ed824 */ /* 0x000fe200078e0a0d */
[----:B------:R-:W-:Y:S01]  /*23b0*/  ISETP.GT.U32.AND P5, PT, R13, R27, PT ;  /* 0x0000001b0d00720c */ /* 0x000fe20003fa4070 */
[----:B------:R-:W-:Y:S02]  /*23c0*/  IMAD.MOV R3, RZ, RZ, -R3 ;  /* 0x000000ffff037224 */ /* 0x000fe400078e0a03 */
[----:B------:R-:W-:Y:S01]  /*23d0*/  @!P3 IMAD.MOV R32, RZ, RZ, -R32 ;  /* 0x000000ffff20b224 */ /* 0x000fe200078e0a20 */
[----:B------:R-:W-:Y:S01]  /*23e0*/  ISETP.GE.AND P3, PT, R5, RZ, PT ;  /* 0x000000ff0500720c */ /* 0x000fe20003f66270 */
[----:B------:R-:W-:-:S04]  /*23f0*/  IMAD.HI.U32 R5, R16, R23, RZ ;  /* 0x0000001710057227 */ /* 0x000fc800078e00ff */
[----:B------:R-:W-:Y:S01]  /*2400*/  @!P4 IMAD.IADD R28, R28, 0x1, -R13 ;  /* 0x000000011c1cc824 */ /* 0x000fe200078e0a0d */
[C---:B------:R-:W-:Y:S01]  /*2410*/  ISETP.GT.U32.AND P4, PT, R13.reuse, R26, PT ;  /* 0x0000001a0d00720c */ /* 0x040fe20003f84070 */
[----:B------:R-:W-:Y:S02]  /*2420*/  IMAD R24, R13, R3, R24 ;  /* 0x000000030d187224 */ /* 0x000fe400078e0218 */
[----:B------:R-:W-:-:S04]  /*2430*/  IMAD.HI.U32 R3, R16, R22, RZ ;  /* 0x0000001610037227 */ /* 0x000fc800078e00ff */
[----:B------:R-:W-:Y:S02]  /*2440*/  IMAD.MOV R6, RZ, RZ, -R5 ;  /* 0x000000ffff067224 */ /* 0x000fe400078e0a05 */
[----:B------:R-:W-:Y:S02]  /*2450*/  IMAD.MOV R5, RZ, RZ, -R3 ;  /* 0x000000ffff057224 */ /* 0x000fe400078e0a03 */
[--C-:B------:R-:W-:Y:S02]  /*2460*/  @!P5 IMAD.IADD R27, R27, 0x1, -R13.reuse ;  /* 0x000000011b1bd824 */ /* 0x100fe400078e0a0d */
[C---:B------:R-:W-:Y:S02]  /*2470*/  IMAD R22, R13.reuse, R5, R22 ;  /* 0x000000050d167224 */ /* 0x040fe400078e0216 */
[----:B------:R-:W-:Y:S01]  /*2480*/  @!P0 IMAD.MOV R30, RZ, RZ, -R30 ;  /* 0x000000ffff1e8224 */ /* 0x000fe200078e0a1e */
[C---:B------:R-:W-:Y:S01]  /*2490*/  ISETP.GT.U32.AND P5, PT, R13.reuse, R27, PT ;  /* 0x0000001b0d00720c */ /* 0x040fe20003fa4070 */
[----:B------:R-:W-:Y:S01]  /*24a0*/  @!P4 IMAD.IADD R26, R26, 0x1, -R13 ;  /* 0x000000011a1ac824 */ /* 0x000fe200078e0a0d */
[C---:B------:R-:W-:Y:S01]  /*24b0*/  ISETP.GT.U32.AND P0, PT, R13.reuse, R24, PT ;  /* 0x000000180d00720c */ /* 0x040fe20003f04070 */
[----:B------:R-:W-:Y:S01]  /*24c0*/  IMAD.HI.U32 R3, R16, R7, RZ ;  /* 0x0000000710037227 */ /* 0x000fe200078e00ff */
[----:B------:R-:W-:-:S03]  /*24d0*/  ISETP.GT.U32.AND P4, PT, R13, R22, PT ;  /* 0x000000160d00720c */ /* 0x000fc60003f84070 */
[C---:B------:R-:W-:Y:S02]  /*24e0*/  IMAD R23, R13.reuse, R6, R23 ;  /* 0x000000060d177224 */ /* 0x040fe400078e0217 */
[----:B------:R-:W-:Y:S02]  /*24f0*/  IMAD.MOV R6, RZ, RZ, -R3 ;  /* 0x000000ffff067224 */ /* 0x000fe400078e0a03 */
[----:B------:R-:W-:Y:S01]  /*2500*/  @!P6 IMAD.MOV R28, RZ, RZ, -R28 ;  /* 0x000000ffff1ce224 */ /* 0x000fe200078e0a1c */
[C---:B------:R-:W-:Y:S01]  /*2510*/  ISETP.GT.U32.AND P6, PT, R13.reuse, R23, PT ;  /* 0x000000170d00720c */ /* 0x040fe20003fc4070 */
[----:B------:R-:W-:Y:S01]  /*2520*/  IMAD R6, R13, R6, R7 ;  /* 0x000000060d067224 */ /* 0x000fe200078e0207 */
[----:B------:R-:W-:Y:S01]  /*2530*/  LOP3.LUT R7, R252, 0x2d, R17, 0xfe, !PT ;  /* 0x0000002dfc077812 */ /* 0x000fe200078efe11 */
[--C-:B------:R-:W-:Y:S01]  /*2540*/  @!P5 IMAD.IADD R27, R27, 0x1, -R13.reuse ;  /* 0x000000011b1bd824 */ /* 0x100fe200078e0a0d */
[----:B------:R-:W-:Y:S01]  /*2550*/  ISETP.GE.AND P5, PT, R9, RZ, PT ;  /* 0x000000ff0900720c */ /* 0x000fe20003fa6270 */
[--C-:B------:R-:W-:Y:S01]  /*2560*/  @!P0 IMAD.IADD R24, R24, 0x1, -R13.reuse ;  /* 0x0000000118188824 */ /* 0x100fe200078e0a0d */
[C---:B------:R-:W-:Y:S01]  /*2570*/  ISETP.GT.U32.AND P0, PT, R13.reuse, R26, PT ;  /* 0x0000001a0d00720c */ /* 0x040fe20003f04070 */
[----:B------:R-:W-:Y:S01]  /*2580*/  @!P4 IMAD.IADD R22, R22, 0x1, -R13 ;  /* 0x000000011616c824 */ /* 0x000fe200078e0a0d */
[----:B------:R-:W-:Y:S01]  /*2590*/  IABS R10, R7 ;  /* 0x00000007000a7213 */ /* 0x000fe20000000000 */
[----:B------:R-:W-:Y:S01]  /*25a0*/  @!P2 IMAD.MOV R27, RZ, RZ, -R27 ;  /* 0x000000ffff1ba224 */ /* 0x000fe200078e0a1b */
[----:B------:R-:W-:Y:S01]  /*25b0*/  LOP3.LUT R9, R252, 0x2e, R17, 0xfe, !PT ;  /* 0x0000002efc097812 */ /* 0x000fe200078efe11 */
[----:B------:R-:W-:Y:S01]  /*25c0*/  IMAD.HI.U32 R5, R16, R8, RZ ;  /* 0x0000000810057227 */ /* 0x000fe200078e00ff */
[----:B------:R-:W-:-:S02]  /*25d0*/  ISETP.GT.U32.AND P2, PT, R13, R22, PT ;  /* 0x000000160d00720c */ /* 0x000fc40003f44070 */
[----:B------:R-:W-:Y:S01]  /*25e0*/  IABS R12, R9 ;  /* 0x00000009000c7213 */ /* 0x000fe20000000000 */
[----:B------:R-:W-:-:S04]  /*25f0*/  IMAD.HI.U32 R3, R16, R10, RZ ;  /* 0x0000000a10037227 */ /* 0x000fc800078e00ff */
[----:B------:R-:W-:Y:S02]  /*2600*/  IMAD.MOV R3, RZ, RZ, -R3 ;  /* 0x000000ffff037224 */ /* 0x000fe400078e0a03 */
[--C-:B------:R-:W-:Y:S01]  /*2610*/  @!P6 IMAD.IADD R23, R23, 0x1, -R13.reuse ;  /* 0x000000011717e824 */ /* 0x100fe200078e0a0d */
[C---:B------:R-:W-:Y:S01]  /*2620*/  ISETP.GT.U32.AND P6, PT, R13.reuse, R24, PT ;  /* 0x000000180d00720c */ /* 0x040fe20003fc4070 */
[--C-:B------:R-:W-:Y:S01]  /*2630*/  @!P0 IMAD.IADD R26, R26, 0x1, -R13.reuse ;  /* 0x000000011a1a8824 */ /* 0x100fe200078e0a0d */
[C---:B------:R-:W-:Y:S01]  /*2640*/  ISETP.GT.U32.AND P0, PT, R13.reuse, R6, PT ;  /* 0x000000060d00720c */ /* 0x040fe20003f04070 */
[C---:B------:R-:W-:Y:S01]  /*2650*/  IMAD R10, R13.reuse, R3, R10 ;  /* 0x000000030d0a7224 */ /* 0x040fe200078e020a */
[C---:B------:R-:W-:Y:S01]  /*2660*/  ISETP.GT.U32.AND P4, PT, R13.reuse, R23, PT ;  /* 0x000000170d00720c */ /* 0x040fe20003f84070 */
[----:B------:R-:W-:Y:S02]  /*2670*/  @!P2 IMAD.IADD R22, R22, 0x1, -R13 ;  /* 0x000000011616a824 */ /* 0x000fe400078e0a0d */
[----:B------:R-:W-:Y:S01]  /*2680*/  IMAD.MOV R5, RZ, RZ, -R5 ;  /* 0x000000ffff057224 */ /* 0x000fe200078e0a05 */
[----:B------:R-:W-:Y:S01]  /*2690*/  ISETP.GT.U32.AND P2, PT, R13, R10, PT ;  /* 0x0000000a0d00720c */ /* 0x000fe20003f44070 */
[----:B------:R-:W-:-:S02]  /*26a0*/  @!P1 IMAD.MOV R26, RZ, RZ, -R26 ;  /* 0x000000ffff1a9224 */ /* 0x000fc400078e0a1a */
[C---:B------:R-:W-:Y:S02]  /*26b0*/  IMAD R8, R13.reuse, R5, R8 ;  /* 0x000000050d087224 */ /* 0x040fe400078e0208 */
[--C-:B------:R-:W-:Y:S02]  /*26c0*/  @!P6 IMAD.IADD R24, R24, 0x1, -R13.reuse ;  /* 0x000000011818e824 */ /* 0x100fe400078e0a0d */
[--C-:B------:R-:W-:Y:S01]  /*26d0*/  @!P0 IMAD.IADD R6, R6, 0x1, -R13.reuse ;  /* 0x0000000106068824 */ /* 0x100fe200078e0a0d */
[----:B------:R-:W-:Y:S01]  /*26e0*/  ISETP.GT.U32.AND P6, PT, R13, R8, PT ;  /* 0x000000080d00720c */ /* 0x000fe20003fc4070 */
[----:B------:R-:W-:Y:S01]  /*26f0*/  @!P4 IMAD.IADD R23, R23, 0x1, -R13 ;  /* 0x000000011717c824 */ /* 0x000fe200078e0a0d */
[----:B------:R-:W-:Y:S01]  /*2700*/  ISETP.GE.AND P4, PT, R11, RZ, PT ;  /* 0x000000ff0b00720c */ /* 0x000fe20003f86270 */
[----:B------:R-:W-:Y:S01]  /*2710*/  IMAD.HI.U32 R5, R16, R86, RZ ;  /* 0x0000005610057227 */ /* 0x000fe200078e00ff */
[----:B------:R-:W-:Y:S02]  /*2720*/  ISETP.GT.U32.AND P1, PT, R13, R6, PT ;  /* 0x000000060d00720c */ /* 0x000fe40003f24070 */
[----:B------:R-:W-:Y:S01]  /*2730*/  LOP3.LUT R11, R252, 0x30, R17, 0xfe, !PT ;  /* 0x00000030fc0b7812 */ /* 0x000fe200078efe11 */
[----:B------:R-:W-:Y:S01]  /*2740*/  @!P2 IMAD.IADD R10, R10, 0x1, -R13 ;  /* 0x000000010a0aa824 */ /* 0x000fe200078e0a0d */
[----:B------:R-:W-:Y:S01]  /*2750*/  ISETP.GE.AND P0, PT, R18, RZ, PT ;  /* 0x000000ff1200720c */ /* 0x000fe20003f06270 */
[----:B------:R-:W-:Y:S01]  /*2760*/  IMAD.HI.U32 R3, R16, R12, RZ ;  /* 0x0000000c10037227 */ /* 0x000fe200078e00ff */
[----:B------:R-:W-:-:S02]  /*2770*/  IABS R90, R11 ;  /* 0x0000000b005a7213 */ /* 0x000fc40000000000 */
[----:B------:R-:W-:Y:S01]  /*2780*/  ISETP.GT.U32.AND P2, PT, R13, R10, PT ;  /* 0x0000000a0d00720c */ /* 0x000fe20003f44070 */
[----:B------:R-:W-:Y:S02]  /*2790*/  IMAD.MOV R5, RZ, RZ, -R5 ;  /* 0x000000ffff057224 */ /* 0x000fe400078e0a05 */
[----:B------:R-:W-:Y:S02]  /*27a0*/  IMAD.MOV R3, RZ, RZ, -R3 ;  /* 0x000000ffff037224 */ /* 0x000fe400078e0a03 */
[----:B------:R-:W-:Y:S01]  /*27b0*/  @!P6 IMAD.IADD R8, R8, 0x1, -R13 ;  /* 0x000000010808e824 */ /* 0x000fe200078e0a0d */
[----:B------:R-:W-:Y:S01]  /*27c0*/  ISETP.GE.AND P6, PT, R19, RZ, PT ;  /* 0x000000ff1300720c */ /* 0x000fe20003fc6270 */
[----:B------:R-:W-:Y:S02]  /*27d0*/  IMAD R86, R13, R5, R86 ;  /* 0x000000050d567224 */ /* 0x000fe400078e0256 */
[----:B------:R-:W-:Y:S01]  /*27e0*/  @!P4 IMAD.MOV R22, RZ, RZ, -R22 ;  /* 0x000000ffff16c224 */ /* 0x000fe200078e0a16 */
[----:B------:R-:W-:Y:S01]  /*27f0*/  ISETP.GE.AND P4, PT, R7, RZ, PT ;  /* 0x000000ff0700720c */ /* 0x000fe20003f86270 */
[C---:B------:R-:W-:Y:S01]  /*2800*/  IMAD R12, R13.reuse, R3, R12 ;  /* 0x000000030d0c7224 */ /* 0x040fe200078e020c */
[----:B------:R-:W-:Y:S01]  /*2810*/  LOP3.LUT R7, R252, 0x31, R17, 0xfe, !PT ;  /* 0x00000031fc077812 */ /* 0x000fe200078efe11 */
[----:B------:R-:W-:Y:S01]  /*2820*/  @!P3 IMAD.MOV R24, RZ, RZ, -R24 ;  /* 0x000000ffff18b224 */ /* 0x000fe200078e0a18 */
[----:B------:R-:W-:Y:S01]  /*2830*/  ISETP.GT.U32.AND P3, PT, R13, R8, PT ;  /* 0x000000080d00720c */ /* 0x000fe20003f64070 */
[----:B------:R-:W-:Y:S01]  /*2840*/  IMAD.HI.U32 R3, R16, R90, RZ ;  /* 0x0000005a10037227 */ /* 0x000fe200078e00ff */
[----:B------:R-:W-:-:S03]  /*2850*/  IABS R5, R7 ;  /* 0x0000000700057213 */ /* 0x000fc60000000000 */
[----:B------:R-:W-:Y:S01]  /*2860*/  @!P1 IMAD.IADD R6, R6, 0x1, -R13 ;  /* 0x0000000106069824 */ /* 0x000fe200078e0a0d */
[C---:B------:R-:W-:Y:S01]  /*2870*/  ISETP.GT.U32.AND P1, PT, R13.reuse, R86, PT ;  /* 0x000000560d00720c */ /* 0x040fe20003f24070 */
[----:B------:R-:W-:Y:S02]  /*2880*/  IMAD.MOV R3, RZ, RZ, -R3 ;  /* 0x000000ffff037224 */ /* 0x000fe400078e0a03 */
[--C-:B------:R-:W-:Y:S01]  /*2890*/  @!P2 IMAD.IADD R10, R10, 0x1, -R13.reuse ;  /* 0x000000010a0aa824 */ /* 0x100fe200078e0a0d */
[----:B------:R-:W-:Y:S01]  /*28a0*/  ISETP.GE.AND P2, PT, R20, RZ, PT ;  /* 0x000000ff1400720c */ /* 0x000fe20003f46270 */
[----:B------:R-:W-:Y:S02]  /*28b0*/  IMAD R90, R13, R3, R90 ;  /* 0x000000030d5a7224 */ /* 0x000fe400078e025a */
[----:B------:R-:W-:Y:S02]  /*28c0*/  IMAD.MOV.U32 R80, RZ, RZ, R10 ;  /* 0x000000ffff507224 */ /* 0x000fe400078e000a */
[----:B------:R-:W-:Y:S01]  /*28d0*/  @!P3 IMAD.IADD R8, R8, 0x1, -R13 ;  /* 0x000000010808b824 */ /* 0x000fe200078e0a0d */
[----:B------:R-:W-:Y:S01]  /*28e0*/  ISETP.GE.AND P3, PT, R9, RZ, PT ;  /* 0x000000ff0900720c */ /* 0x000fe20003f66270 */
[----:B------:R-:W-:Y:S01]  /*28f0*/  @!P4 IMAD.MOV R80, RZ, RZ, -R80 ;  /* 0x000000ffff50c224 */ /* 0x000fe200078e0a50 */
[----:B------:R-:W-:Y:S01]  /*2900*/  ISETP.GT.U32.AND P4, PT, R13, R90, PT ;  /* 0x0000005a0d00720c */ /* 0x000fe20003f84070 */
[----:B------:R-:W-:-:S04]  /*2910*/  IMAD.HI.U32 R3, R16, R5, RZ ;  /* 0x0000000510037227 */ /* 0x000fc800078e00ff */
[----:B------:R-:W-:Y:S02]  /*2920*/  @!P1 IMAD.IADD R86, R86, 0x1, -R13 ;  /* 0x0000000156569824 */ /* 0x000fe400078e0a0d */
[----:B------:R-:W-:Y:S02]  /*2930*/  IMAD.MOV.U32 R18, RZ, RZ, R6 ;  /* 0x000000ffff127224 */ /* 0x000fe400078e0006 */
[----:B------:R-:W-:Y:S01]  /*2940*/  IMAD.MOV.U32 R20, RZ, RZ, R8 ;  /* 0x000000ffff147224 */ /* 0x000fe200078e0008 */
[----:B------:R-:W-:Y:S01]  /*2950*/  ISETP.GT.U32.AND P1, PT, R13, R86, PT ;  /* 0x000000560d00720c */ /* 0x000fe20003f24070 */
[----:B------:R-:W-:Y:S01]  /*2960*/  IMAD.MOV R6, RZ, RZ, -R3 ;  /* 0x000000ffff067224 */ /* 0x000fe200078e0a03 */
[----:B------:R-:W-:Y:S01]  /*2970*/  LOP3.LUT R3, R252, 0x32, R17, 0xfe, !PT ;  /* 0x00000032fc037812 */ /* 0x000fe200078efe11 */
[----:B------:R-:W-:Y:S01]  /*2980*/  @!P6 IMAD.MOV R20, RZ, RZ, -R20 ;  /* 0x000000ffff14e224 */ /* 0x000fe200078e0a14 */
[----:B------:R-:W-:Y:S01]  /*2990*/  ISETP.GE.AND P6, PT, R7, RZ, PT ;  /* 0x000000ff0700720c */ /* 0x000fe20003fc6270 */
[----:B------:R-:W-:Y:S01]  /*29a0*/  @!P4 IMAD.IADD R90, R90, 0x1, -R13 ;  /* 0x000000015a5ac824 */ /* 0x000fe200078e0a0d */
[----:B------:R-:W-:Y:S01]  /*29b0*/  LOP3.LUT R7, R252, 0x33, R17, 0xfe, !PT ;  /* 0x00000033fc077812 */ /* 0x000fe200078efe11 */
[----:B------:R-:W-:Y:S01]  /*29c0*/  @!P5 IMAD.MOV R23, RZ, RZ, -R23 ;  /* 0x000000ffff17d224 */ /* 0x000fe200078e0a17 */
[----:B------:R-:W-:Y:S01]  /*29d0*/  IABS R10, R3 ;  /* 0x00000003000a7213 */ /* 0x000fe20000000000 */
[----:B------:R-:W-:Y:S01]  /*29e0*/  @!P0 IMAD.MOV R18, RZ, RZ, -R18 ;  /* 0x000000ffff128224 */ /* 0x000fe200078e0a12 */
[----:B------:R-:W-:Y:S01]  /*29f0*/  IABS R9, R7 ;  /* 0x0000000700097213 */ /* 0x000fe20000000000 */
[----:B------:R-:W-:Y:S01]  /*2a00*/  IMAD R6, R13, R6, R5 ;  /* 0x000000060d067224 */ /* 0x000fe200078e0205 */
[----:B------:R-:W-:Y:S01]  /*2a10*/  ISETP.GE.AND P4, PT, R7, RZ, PT ;  /* 0x000000ff0700720c */ /* 0x000fe20003f86270 */
[----:B------:R-:W-:Y:S01]  /*2a20*/  IMAD.HI.U32 R7, R16, R10, RZ ;  /* 0x0000000a10077227 */ /* 0x000fe200078e00ff */
[----:B------:R-:W-:-:S02]  /*2a30*/  ISETP.GT.U32.AND P5, PT, R13, R12, PT ;  /* 0x0000000c0d00720c */ /* 0x000fc40003fa4070 */
[----:B------:R-:W-:Y:S01]  /*2a40*/  SHF.R.U32.HI R5, RZ, 0x6, R84 ;  /* 0x00000006ff057819 */ /* 0x000fe20000011654 */
[----:B------:R-:W-:Y:S01]  /*2a50*/  @!P1 IMAD.IADD R86, R86, 0x1, -R13 ;  /* 0x0000000156569824 */ /* 0x000fe200078e0a0d */
[C---:B------:R-:W-:Y:S01]  /*2a60*/  ISETP.GT.U32.AND P1, PT, R13.reuse, R6, PT ;  /* 0x000000060d00720c */ /* 0x040fe20003f24070 */
[----:B------:R-:W-:Y:S02]  /*2a70*/  IMAD.MOV R7, RZ, RZ, -R7 ;  /* 0x000000ffff077224 */ /* 0x000fe400078e0a07 */
[----:B------:R-:W-:Y:S02]  /*2a80*/  IMAD.MOV.U32 R88, RZ, RZ, R86 ;  /* 0x000000ffff587224 */ /* 0x000fe400078e0056 */
[C---:B------:R-:W-:Y:S01]  /*2a90*/  IMAD R10, R13.reuse, R7, R10 ;  /* 0x000000070d0a7224 */ /* 0x040fe200078e020a */
[----:B------:R-:W-:Y:S01]  /*2aa0*/  LOP3.LUT R7, R252, 0x35, R17, 0xfe, !PT ;  /* 0x00000035fc077812 */ /* 0x000fe200078efe11 */
[----:B------:R-:W-:Y:S02]  /*2ab0*/  @!P2 IMAD.MOV R88, RZ, RZ, -R88 ;  /* 0x000000ffff58a224 */ /* 0x000fe400078e0a58 */
[----:B------:R-:W-:Y:S01]  /*2ac0*/  @!P5 IMAD.IADD R12, R12, 0x1, -R13 ;  /* 0x000000010c0cd824 */ /* 0x000fe200078e0a0d */
[----:B------:R-:W-:Y:S01]  /*2ad0*/  ISETP.GT.U32.AND P2, PT, R13, R10, PT ;  /* 0x0000000a0d00720c */ /* 0x000fe20003f44070 */
[----:B------:R-:W-:Y:S01]  /*2ae0*/  IMAD.HI.U32 R8, R16, R9, RZ ;  /* 0x0000000910087227 */ /* 0x000fe200078e00ff */
[----:B------:R-:W-:-:S02]  /*2af0*/  ISETP.GE.AND P5, PT, R11, RZ, PT ;  /* 0x000000ff0b00720c */ /* 0x000fc40003fa6270 */
[C---:B------:R-:W-:Y:S01]  /*2b00*/  ISETP.GT.U32.AND P0, PT, R13.reuse, R12, PT ;  /* 0x0000000c0d00720c */ /* 0x040fe20003f04070 */
[----:B------:R-:W-:Y:S01]  /*2b10*/  IMAD.MOV R8, RZ, RZ, -R8 ;  /* 0x000000ffff087224 */ /* 0x000fe200078e0a08 */
[----:B------:R-:W-:Y:S01]  /*2b20*/  IABS R92, R7 ;  /* 0x00000007005c7213 */ /* 0x000fe20000000000 */
[----:B------:R-:W-:Y:S02]  /*2b30*/  @!P1 IMAD.IADD R6, R6, 0x1, -R13 ;  /* 0x0000000106069824 */ /* 0x000fe400078e0a0d */
[----:B------:R-:W-:-:S03]  /*2b40*/  IMAD R122, R13, R21, R122 ;  /* 0x000000150d7a7224 */ /* 0x000fc600078e027a */
[----:B------:R-:W-:Y:S01]  /*2b50*/  ISETP.GT.U32.AND P1, PT, R13, R6, PT ;  /* 0x000000060d00720c */ /* 0x000fe20003f24070 */
[----:B------:R-:W-:-:S04]  /*2b60*/  @!P2 IMAD.IADD R10, R10, 0x1, -R13 ;  /* 0x000000010a0aa824 */ /* 0x000fc800078e0a0d */
[----:B------:R-:W-:Y:S01]  /*2b70*/  @!P0 IMAD.IADD R12, R12, 0x1, -R13 ;  /* 0x000000010c0c8824 */ /* 0x000fe200078e0a0d */
[----:B------:R-:W-:Y:S02]  /*2b80*/  ISETP.GT.U32.AND P2, PT, R13, R10, PT ;  /* 0x0000000a0d00720c */ /* 0x000fe40003f44070 */
[----:B------:R-:W-:Y:S01]  /*2b90*/  ISETP.GE.AND P0, PT, R3, RZ, PT ;  /* 0x000000ff0300720c */ /* 0x000fe20003f06270 */
[----:B------:R-:W-:Y:S01]  /*2ba0*/  IMAD.MOV.U32 R82, RZ, RZ, R12 ;  /* 0x000000ffff527224 */ /* 0x000fe200078e000c */
[----:B------:R-:W-:Y:S01]  /*2bb0*/  SGXT.U32 R3, R5, 0x1 ;  /* 0x000000010503781a */ /* 0x000fe20000000000 */
[C---:B------:R-:W-:Y:S01]  /*2bc0*/  IMAD R12, R13.reuse, R8, R9 ;  /* 0x000000080d0c7224 */ /* 0x040fe200078e0209 */
[----:B------:R-:W-:Y:S01]  /*2bd0*/  LOP3.LUT R5, R84, 0x3f, RZ, 0xc0, !PT ;  /* 0x0000003f54057812 */ /* 0x000fe200078ec0ff */
[----:B------:R-:W-:Y:S01]  /*2be0*/  @!P3 IMAD.MOV R82, RZ, RZ, -R82 ;  /* 0x000000ffff52b224 */ /* 0x000fe200078e0a52 */
[C---:B------:R-:W-:Y:S01]  /*2bf0*/  ISETP.GT.U32.AND P3, PT, R13.reuse, R90, PT ;  /* 0x0000005a0d00720c */ /* 0x040fe20003f64070 */
[----:B------:R-:W-:Y:S01]  /*2c00*/  @!P1 IMAD.IADD R6, R6, 0x1, -R13 ;  /* 0x0000000106069824 */ /* 0x000fe200078e0a0d */
[----:B------:R-:W-:Y:S01]  /*2c10*/  LOP3.LUT R8, R252, 0x36, R17, 0xfe, !PT ;  /* 0x00000036fc087812 */ /* 0x000fe200078efe11 */
[----:B------:R-:W-:Y:S01]  /*2c20*/  IMAD R91, R4, 0x40, R5 ;  /* 0x00000040045b7824 */ /* 0x000fe200078e0205 */
[----:B------:R-:W-:Y:S01]  /*2c30*/  LOP3.LUT R5, R252, 0x34, R17, 0xfe, !PT ;  /* 0x00000034fc057812 */ /* 0x000fe200078efe11 */
[--C-:B------:R-:W-:Y:S01]  /*2c40*/  @!P2 IMAD.IADD R10, R10, 0x1, -R13.reuse ;  /* 0x000000010a0aa824 */ /* 0x100fe200078e0a0d */
[----:B------:R-:W-:Y:S01]  /*2c50*/  ISETP.GT.U32.AND P2, PT, R13, R12, PT ;  /* 0x0000000c0d00720c */ /* 0x000fe20003f44070 */
[----:B------:R-:W-:Y:S01]  /*2c60*/  IMAD.MOV.U32 R94, RZ, RZ, R6 ;  /* 0x000000ffff5e7224 */ /* 0x000fe200078e0006 */
[----:B------:R-:W-:Y:S01]  /*2c70*/  IABS R86, R5 ;  /* 0x0000000500567213 */ /* 0x000fe20000000000 */
[----:B------:R-:W-:Y:S01]  /*2c80*/  IMAD.MOV.U32 R96, RZ, RZ, R10 ;  /* 0x000000ffff607224 */ /* 0x000fe200078e000a */
[----:B------:R-:W-:Y:S01]  /*2c90*/  ISETP.GE.AND P1, PT, R7, RZ, PT ;  /* 0x000000ff0700720c */ /* 0x000fe20003f26270 */
[----:B------:R-:W-:Y:S01]  /*2ca0*/  @!P6 IMAD.MOV R94, RZ, RZ, -R94 ;  /* 0x000000ffff5ee224 */ /* 0x000fe200078e0a5e */
[----:B------:R-:W-:Y:S01]  /*2cb0*/  IABS R104, R8 ;  /* 0x0000000800687213 */ /* 0x000fe20000000000 */
[----:B------:R-:W-:Y:S01]  /*2cc0*/  @!P3 IMAD.IADD R90, R90, 0x1, -R13 ;  /* 0x000000015a5ab824 */ /* 0x000fe200078e0a0d */
[----:B------:R-:W-:Y:S01]  /*2cd0*/  LOP3.LUT R9, R252, 0x37, R17, 0xfe, !PT ;  /* 0x00000037fc097812 */ /* 0x000fe200078efe11 */
[----:B------:R-:W-:Y:S01]  /*2ce0*/  IMAD.HI.U32 R7, R16, R86, RZ ;  /* 0x0000005610077227 */ /* 0x000fe200078e00ff */
[----:B------:R-:W-:-:S02]  /*2cf0*/  ISETP.GE.AND P3, PT, R5, RZ, PT ;  /* 0x000000ff0500720c */ /* 0x000fc40003f66270 */
[----:B------:R-:W-:Y:S01]  /*2d00*/  ISETP.GE.AND P6, PT, R9, RZ, PT ;  /* 0x000000ff0900720c */ /* 0x000fe20003fc6270 */
[----:B------:R-:W-:Y:S01]  /*2d10*/  @!P2 IMAD.IADD R12, R12, 0x1, -R13 ;  /* 0x000000010c0ca824 */ /* 0x000fe200078e0a0d */
[----:B------:R-:W-:Y:S01]  /*2d20*/  IABS R106, R9 ;  /* 0x00000009006a7213 */ /* 0x000fe20000000000 */
[----:B------:R-:W-:Y:S01]  /*2d30*/  @!P5 IMAD.MOV R90, RZ, RZ, -R90 ;  /* 0x000000ffff5ad224 */ /* 0x000fe200078e0a5a */
[----:B------:R-:W-:Y:S01]  /*2d40*/  ISETP.GE.AND P5, PT, R8, RZ, PT ;  /* 0x000000ff0800720c */ /* 0x000fe20003fa6270 */
[C---:B------:R-:W-:Y:S01]  /*2d50*/  IMAD.HI.U32 R8, R16.reuse, R92, RZ ;  /* 0x0000005c10087227 */ /* 0x040fe200078e00ff */
[----:B------:R-:W-:Y:S02]  /*2d60*/  ISETP.GT.U32.AND P2, PT, R13, R12, PT ;  /* 0x0000000c0d00720c */ /* 0x000fe40003f44070 */
[C---:B------:R-:W-:Y:S01]  /*2d70*/  LOP3.LUT R238, R3.reuse, 0x2, RZ, 0xfc, !PT ;  /* 0x0000000203ee7812 */ /* 0x040fe200078efcff */
[----:B------:R-:W-:Y:S01]  /*2d80*/  IMAD.MOV R7, RZ, RZ, -R7 ;  /* 0x000000ffff077224 */ /* 0x000fe200078e0a07 */
[C---:B------:R-:W-:Y:S01]  /*2d90*/  LOP3.LUT R244, R3.reuse, 0x40, RZ, 0xfc, !PT ;  /* 0x0000004003f47812 */ /* 0x040fe200078efcff */
[----:B------:R-:W-:Y:S01]  /*2da0*/  IMAD.MOV R8, RZ, RZ, -R8 ;  /* 0x000000ffff087224 */ /* 0x000fe200078e0a08 */
[----:B------:R-:W-:Y:S01]  /*2db0*/  LOP3.LUT R103, R3, 0x4, RZ, 0xfc, !PT ;  /* 0x0000000403677812 */ /* 0x000fe200078efcff */
[----:B------:R-:W-:Y:S01]  /*2dc0*/  IMAD R86, R13, R7, R86 ;  /* 0x000000070d567224 */ /* 0x000fe200078e0256 */
[----:B------:R-:W-:Y:S01]  /*2dd0*/  LOP3.LUT R134, R3, 0xa, RZ, 0xfc, !PT ;  /* 0x0000000a03867812 */ /* 0x000fe200078efcff */
[----:B------:R-:W-:Y:S01]  /*2de0*/  IMAD R92, R13, R8, R92 ;  /* 0x000000080d5c7224 */ /* 0x000fe200078e025c */
[----:B------:R-:W-:Y:S01]  /*2df0*/  LOP3.LUT R142, R3, 0xc, RZ, 0xfc, !PT ;  /* 0x0000000c038e7812 */ /* 0x000fe200078efcff */
[----:B------:R-:W-:Y:S01]  /*2e00*/  @!P0 IMAD.MOV R96, RZ, RZ, -R96 ;  /* 0x000000ffff608224 */ /* 0x000fe200078e0a60 */
[----:B------:R-:W-:Y:S01]  /*2e10*/  ISETP.GT.U32.AND P0, PT, R13, R86, PT ;  /* 0x000000560d00720c */ /* 0x000fe20003f04070 */
[----:B------:R-:W-:Y:S01]  /*2e20*/  IMAD.HI.U32 R9, R16, R104, RZ ;  /* 0x0000006810097227 */ /* 0x000fe200078e00ff */
[----:B------:R-:W-:-:S02]  /*2e30*/  LOP3.LUT R140, R3, 0x10, RZ, 0xfc, !PT ;  /* 0x00000010038c7812 */ /* 0x000fc400078efcff */
[----:B------:R-:W-:Y:S01]  /*2e40*/  LOP3.LUT R145, R3, 0x12, RZ, 0xfc, !PT ;  /* 0x0000001203917812 */ /* 0x000fe200078efcff */
[----:B------:R-:W-:Y:S01]  /*2e50*/  @!P2 IMAD.IADD R12, R12, 0x1, -R13 ;  /* 0x000000010c0ca824 */ /* 0x000fe200078e0a0d */
[----:B------:R-:W-:Y:S01]  /*2e60*/  ISETP.GT.U32.AND P2, PT, R13, R92, PT ;  /* 0x0000005c0d00720c */ /* 0x000fe20003f44070 */
[----:B------:R-:W-:Y:S01]  /*2e70*/  IMAD.MOV R9, RZ, RZ, -R9 ;  /* 0x000000ffff097224 */ /* 0x000fe200078e0a09 */
[C---:B------:R-:W-:Y:S01]  /*2e80*/  LOP3.LUT R105, R3.reuse, 0x18, RZ, 0xfc, !PT ;  /* 0x0000001803697812 */ /* 0x040fe200078efcff */
[----:B------:R-:W-:Y:S01]  /*2e90*/  IMAD.MOV.U32 R98, RZ, RZ, R12 ;  /* 0x000000ffff627224 */ /* 0x000fe200078e000c */
[----:B------:R-:W-:Y:S01]  /*2ea0*/  LOP3.LUT R143, R3, 0x28, RZ, 0xfc, !PT ;  /* 0x00000028038f7812 */ /* 0x000fe200078efcff */
[----:B------:R-:W-:Y:S01]  /*2eb0*/  IMAD R104, R13, R9, R104 ;  /* 0x000000090d687224 */ /* 0x000fe200078e0268 */
[C---:B------:R-:W-:Y:S01]  /*2ec0*/  LOP3.LUT R144, R3.reuse, 0x26, RZ, 0xfc, !PT ;  /* 0x0000002603907812 */ /* 0x040fe200078efcff */
[----:B------:R-:W-:Y:S01]  /*2ed0*/  @!P0 IMAD.IADD R86, R86, 0x1, -R13 ;  /* 0x0000000156568824 */ /* 0x000fe200078e0a0d */
[----:B------:R-:W-:Y:S01]  /*2ee0*/  LOP3.LUT R130, R3, 0x2a, RZ, 0xfc, !PT ;  /* 0x0000002a03827812 */ /* 0x000fe200078efcff */
[----:B------:R-:W-:Y:S01]  /*2ef0*/  IMAD.HI.U32 R11, R16, R106, RZ ;  /* 0x0000006a100b7227 */ /* 0x000fe200078e00ff */
[----:B------:R-:W-:-:S02]  /*2f00*/  ISETP.GT.U32.AND P0, PT, R13, R104, PT ;  /* 0x000000680d00720c */ /* 0x000fc40003f04070 */
[C---:B------:R-:W-:Y:S01]  /*2f10*/  LOP3.LUT R132, R3.reuse, 0x2c, RZ, 0xfc, !PT ;  /* 0x0000002c03847812 */ /* 0x040fe200078efcff */
[----:B------:R-:W-:Y:S01]  /*2f20*/  @!P2 IMAD.IADD R92, R92, 0x1, -R13 ;  /* 0x000000015c5ca824 */ /* 0x000fe200078e0a0d */
[C---:B------:R-:W-:Y:S01]  /*2f30*/  LOP3.LUT R141, R3.reuse, 0x30, RZ, 0xfc, !PT ;  /* 0x00000030038d7812 */ /* 0x040fe200078efcff */
[----:B------:R-:W-:Y:S01]  /*2f40*/  IMAD.HI.U32 R9, R16, R110, RZ ;  /* 0x0000006e10097227 */ /* 0x000fe200078e00ff */
[----:B------:R-:W-:Y:S02]  /*2f50*/  LOP3.LUT R126, R3, 0x34, RZ, 0xfc, !PT ;  /* 0x00000034037e7812 */ /* 0x000fe400078efcff */
[C---:B------:R-:W-:Y:S01]  /*2f60*/  ISETP.GT.U32.AND P2, PT, R13.reuse, R92, PT ;  /* 0x0000005c0d00720c */ /* 0x040fe20003f44070 */
[----:B------:R-:W-:Y:S01]  /*2f70*/  @!P4 IMAD.MOV R98, RZ, RZ, -R98 ;  /* 0x000000ffff62c224 */ /* 0x000fe200078e0a62 */
[----:B------:R-:W-:Y:S01]  /*2f80*/  ISETP.GT.U32.AND P4, PT, R13, R86, PT ;  /* 0x000000560d00720c */ /* 0x000fe20003f84070 */
[----:B------:R-:W-:Y:S01]  /*2f90*/  IMAD.MOV R11, RZ, RZ, -R11 ;  /* 0x000000ffff0b7224 */ /* 0x000fe200078e0a0b */
[C---:B------:R-:W-:Y:S01]  /*2fa0*/  LOP3.LUT R113, R3.reuse, 0x36, RZ, 0xfc, !PT ;  /* 0x0000003603717812 */ /* 0x040fe200078efcff */
[----:B------:R-:W-:Y:S01]  /*2fb0*/  IMAD.MOV R9, RZ, RZ, -R9 ;  /* 0x000000ffff097224 */ /* 0x000fe200078e0a09 */
[----:B------:R-:W-:Y:S01]  /*2fc0*/  LOP3.LUT R239, R3, 0x42, RZ, 0xfc, !PT ;  /* 0x0000004203ef7812 */ /* 0x000fe200078efcff */
[----:B------:R-:W-:-:S02]  /*2fd0*/  @!P0 IMAD.IADD R104, R104, 0x1, -R13 ;  /* 0x0000000168688824 */ /* 0x000fc400078e0a0d */
[C---:B------:R-:W-:Y:S02]  /*2fe0*/  IMAD R106, R13.reuse, R11, R106 ;  /* 0x0000000b0d6a7224 */ /* 0x040fe400078e026a */
[C---:B------:R-:W-:Y:S01]  /*2ff0*/  IMAD R110, R13.reuse, R9, R110 ;  /* 0x000000090d6e7224 */ /* 0x040fe200078e026e */
[----:B------:R-:W-:Y:S01]  /*3000*/  ISETP.GT.U32.AND P0, PT, R13, R104, PT ;  /* 0x000000680d00720c */ /* 0x000fe20003f04070 */
[----:B------:R-:W-:-:S04]  /*3010*/  IMAD.HI.U32 R10, R16, R112, RZ ;  /* 0x00000070100a7227 */ /* 0x000fc800078e00ff */
[----:B------:R-:W-:-:S04]  /*3020*/  IMAD.HI.U32 R11, R16, R114, RZ ;  /* 0x00000072100b7227 */ /* 0x000fc800078e00ff */
[----:B------:R-:W-:Y:S01]  /*3030*/  @!P2 IMAD.IADD R92, R92, 0x1, -R13 ;  /* 0x000000015c5ca824 */ /* 0x000fe200078e0a0d */
[----:B------:R-:W-:Y:S01]  /*3040*/  ISETP.GT.U32.AND P2, PT, R13, R110, PT ;  /* 0x0000006e0d00720c */ /* 0x000fe20003f44070 */
[----:B------:R-:W-:Y:S02]  /*3050*/  IMAD.MOV R19, RZ, RZ, -R10 ;  /* 0x000000ffff137224 */ /* 0x000fe400078e0a0a */
[----:B------:R-:W-:Y:S02]  /*3060*/  IMAD.MOV R11, RZ, RZ, -R11 ;  /* 0x000000ffff0b7224 */ /* 0x000fe400078e0a0b */
[----:B------:R-:W-:-:S04]  /*3070*/  IMAD.HI.U32 R10, R16, R116, RZ ;  /* 0x00000074100a7227 */ /* 0x000fc800078e00ff */
[----:B------:R-:W-:Y:S01]  /*3080*/  @!P4 IMAD.IADD R86, R86, 0x1, -R13 ;  /* 0x000000015656c824 */ /* 0x000fe200078e0a0d */
[C---:B------:R-:W-:Y:S01]  /*3090*/  ISETP.GT.U32.AND P4, PT, R13.reuse, R106, PT ;  /* 0x0000006a0d00720c */ /* 0x040fe20003f84070 */
[C---:B------:R-:W-:Y:S02]  /*30a0*/  IMAD R114, R13.reuse, R11, R114 ;  /* 0x0000000b0d727224 */ /* 0x040fe400078e0272 */
[----:B------:R-:W-:Y:S02]  /*30b0*/  IMAD R112, R13, R19, R112 ;  /* 0x000000130d707224 */ /* 0x000fe400078e0270 */
[----:B------:R-:W-:Y:S02]  /*30c0*/  IMAD.MOV R11, RZ, RZ, -R10 ;  /* 0x000000ffff0b7224 */ /* 0x000fe400078e0a0a */
[----:B------:R-:W-:Y:S02]  /*30d0*/  IMAD R95, R3, R160, RZ ;  /* 0x000000a0035f7224 */ /* 0x000fe400078e02ff */
[----:B------:R-:W-:-:S02]  /*30e0*/  IMAD R116, R13, R11, R116 ;  /* 0x0000000b0d747224 */ /* 0x000fc400078e0274 */
[----:B------:R-:W-:Y:S01]  /*30f0*/  @!P0 IMAD.IADD R104, R104, 0x1, -R13 ;  /* 0x0000000168688824 */ /* 0x000fe200078e0a0d */
[C---:B------:R-:W-:Y:S01]  /*3100*/  ISETP.GT.U32.AND P0, PT, R13.reuse, R112, PT ;  /* 0x000000700d00720c */ /* 0x040fe20003f04070 */
[----:B------:R-:W-:Y:S01]  /*3110*/  IMAD R4, R160, 0x2, R95 ;  /* 0x00000002a0047824 */ /* 0x000fe200078e025f */
[----:B------:R-:W-:Y:S01]  /*3120*/  STL [R1+0x48], R95 ;  /* 0x0000485f01007387 */ /* 0x000fe20000100800 */
[--C-:B------:R-:W-:Y:S01]  /*3130*/  @!P2 IMAD.IADD R110, R110, 0x1, -R13.reuse ;  /* 0x000000016e6ea824 */ /* 0x100fe200078e0a0d */
[C---:B------:R-:W-:Y:S01]  /*3140*/  ISETP.GT.U32.AND P2, PT, R13.reuse, R116, PT ;  /* 0x000000740d00720c */ /* 0x040fe20003f44070 */
[----:B------:R-:W-:Y:S01]  /*3150*/  IMAD R5, R160, 0x2, R4 ;  /* 0x00000002a0057824 */ /* 0x000fe200078e0204 */
[----:B------:R-:W-:Y:S01]  /*3160*/  STL [R1+0x18c], R91 ;  /* 0x00018c5b01007387 */ /* 0x000fe20000100800 */
[----:B------:R-:W-:Y:S01]  /*3170*/  @!P4 IMAD.IADD R106, R106, 0x1, -R13 ;  /* 0x000000016a6ac824 */ /* 0x000fe200078e0a0d */
[----:B------:R-:W-:Y:S01]  /*3180*/  ISETP.GT.U32.AND P4, PT, R13, R114, PT ;  /* 0x000000720d00720c */ /* 0x000fe20003f84070 */
[----:B------:R-:W-:Y:S01]  /*3190*/  IMAD R6, R160, 0x2, R5 ;  /* 0x00000002a0067824 */ /* 0x000fe200078e0205 */
[----:B------:R1:W-:Y:S01]  /*31a0*/  STL [R1+0x1d8], R252 ;  /* 0x0001d8fc01007387 */ /* 0x0003e20000100800 */
[----:B------:R-:W-:-:S03]  /*31b0*/  IMAD.HI.U32 R17, R16, R118, RZ ;  /* 0x0000007610117227 */ /* 0x000fc600078e00ff */
[----:B------:R2:W-:Y:S01]  /*31c0*/  STL [R1+0x1dc], R139 ;  /* 0x0001dc8b01007387 */ /* 0x0005e20000100800 */
[--C-:B------:R-:W-:Y:S01]  /*31d0*/  @!P0 IMAD.IADD R112, R112, 0x1, -R13.reuse ;  /* 0x0000000170708824 */ /* 0x100fe200078e0a0d */
[C---:B------:R-:W-:Y:S01]  /*31e0*/  ISETP.GT.U32.AND P0, PT, R13.reuse, R106, PT ;  /* 0x0000006a0d00720c */ /* 0x040fe20003f04070 */
[----:B------:R-:W-:Y:S01]  /*31f0*/  IMAD R7, R160, 0x2, R6 ;  /* 0x00000002a0077824 */ /* 0x000fe200078e0206 */
[----:B------:R-:W-:Y:S01]  /*3200*/  STL [R1+0x1e0], R138 ;  /* 0x0001e08a01007387 */ /* 0x000fe20000100800 */
[----:B------:R-:W-:Y:S01]  /*3210*/  @!P2 IMAD.IADD R116, R116, 0x1, -R13 ;  /* 0x000000017474a824 */ /* 0x000fe200078e0a0d */
[----:B------:R-:W-:Y:S01]  /*3220*/  ISETP.GT.U32.AND P2, PT, R13, R112, PT ;  /* 0x000000700d00720c */ /* 0x000fe20003f44070 */
[----:B------:R-:W-:Y:S01]  /*3230*/  IMAD.HI.U32 R19, R16, R120, RZ ;  /* 0x0000007810137227 */ /* 0x000fe200078e00ff */
[----:B-1----:R-:W-:-:S03]  /*3240*/  LEA.HI R252, R84, 0x3e, RZ, 0x1a ;  /* 0x0000003e54fc7811 */ /* 0x002fc600078fd0ff */
[----:B------:R-:W-:Y:S02]  /*3250*/  IMAD R8, R160, 0x2, R7 ;  /* 0x00000002a0087824 */ /* 0x000fe400078e0207 */
[----:B------:R-:W-:-:S04]  /*3260*/  IMAD.HI.U32 R16, R16, R25, RZ ;  /* 0x0000001910107227 */ /* 0x000fc800078e00ff */
[----:B------:R-:W-:Y:S01]  /*3270*/  @!P4 IMAD.IADD R114, R114, 0x1, -R13 ;  /* 0x000000017272c824 */ /* 0x000fe200078e0a0d */
[----:B------:R-:W-:Y:S01]  /*3280*/  ISETP.GT.U32.AND P4, PT, R13, R110, PT ;  /* 0x0000006e0d00720c */ /* 0x000fe20003f84070 */
[----:B------:R-:W-:Y:S02]  /*3290*/  IMAD.MOV.U32 R102, RZ, RZ, R92 ;  /* 0x000000ffff667224 */ /* 0x000fe400078e005c */
[----:B------:R-:W-:Y:S01]  /*32a0*/  IMAD R9, R160, 0x2, R8 ;  /* 0x00000002a0097824 */ /* 0x000fe200078e0208 */
[----:B------:R-:W1:Y:S01]  /*32b0*/  LDC.64 R92, c[0x0][0x230] ;  /* 0x00008c00ff5c7b82 */ /* 0x000e620000000a00 */
[----:B------:R-:W-:Y:S02]  /*32c0*/  IMAD.MOV R17, RZ, RZ, -R17 ;  /* 0x000000ffff117224 */ /* 0x000fe400078e0a11 */
[----:B------:R-:W-:Y:S02]  /*32d0*/  IMAD.MOV R16, RZ, RZ, -R16 ;  /* 0x000000ffff107224 */ /* 0x000fe400078e0a10 */
[----:B------:R-:W-:-:S02]  /*32e0*/  IMAD.MOV.U32 R100, RZ, RZ, R86 ;  /* 0x000000ffff647224 */ /* 0x000fc400078e0056 */
[----:B------:R-:W-:Y:S01]  /*32f0*/  @!P1 IMAD.MOV R102, RZ, RZ, -R102 ;  /* 0x000000ffff669224 */ /* 0x000fe200078e0a66 */
[C---:B------:R-:W-:Y:S01]  /*3300*/  ISETP.GT.U32.AND P1, PT, R13.reuse, R114, PT ;  /* 0x000000720d00720c */ /* 0x040fe20003f24070 */
[----:B------:R-:W-:Y:S02]  /*3310*/  IMAD R10, R160, 0x4, R9 ;  /* 0x00000004a00a7824 */ /* 0x000fe400078e0209 */
[C---:B------:R-:W-:Y:S01]  /*3320*/  IMAD R118, R13.reuse, R17, R118 ;  /* 0x000000110d767224 */ /* 0x040fe200078e0276 */
[----:B------:R-:W-:Y:S01]  /*3330*/  IABS R17, R91 ;  /* 0x0000005b00117213 */ /* 0x000fe20000000000 */
[C---:B------:R-:W-:Y:S02]  /*3340*/  IMAD R16, R13.reuse, R16, R25 ;  /* 0x000000100d107224 */ /* 0x040fe400078e0219 */
[----:B------:R-:W-:Y:S01]  /*3350*/  @!P3 IMAD.MOV R100, RZ, RZ, -R100 ;  /* 0x000000ffff64b224 */ /* 0x000fe200078e0a64 */
[----:B------:R-:W-:Y:S01]  /*3360*/  ISETP.GT.U32.AND P3, PT, R13, R116, PT ;  /* 0x000000740d00720c */ /* 0x000fe20003f64070 */
[----:B------:R-:W-:-:S02]  /*3370*/  IMAD.MOV R19, RZ, RZ, -R19 ;  /* 0x000000ffff137224 */ /* 0x000fc400078e0a13 */
[----:B------:R-:W-:Y:S02]  /*3380*/  IMAD R11, R160, 0x2, R10 ;  /* 0x00000002a00b7824 */ /* 0x000fe400078e020a */
[----:B------:R-:W-:Y:S01]  /*3390*/  @!P2 IMAD.IADD R112, R112, 0x1, -R13 ;  /* 0x000000017070a824 */ /* 0x000fe200078e0a0d */
[----:B------:R-:W-:Y:S01]  /*33a0*/  ISETP.GT.U32.AND P2, PT, R13, R16, PT ;  /* 0x000000100d00720c */ /* 0x000fe20003f44070 */
[----:B------:R-:W-:-:S04]  /*33b0*/  IMAD.HI.U32 R15, R15, R17, RZ ;  /* 0x000000110f0f7227 */ /* 0x000fc800078e00ff */
[C---:B------:R-:W-:Y:S02]  /*33c0*/  IMAD R120, R13.reuse, R19, R120 ;  /* 0x000000130d787224 */ /* 0x040fe400078e0278 */
[----:B------:R-:W-:Y:S02]  /*33d0*/  IMAD R12, R160, 0x2, R11 ;  /* 0x00000002a00c7824 */ /* 0x000fe400078e020b */
[----:B------:R-:W-:Y:S02]  /*33e0*/  IMAD.MOV R15, RZ, RZ, -R15 ;  /* 0x000000ffff0f7224 */ /* 0x000fe400078e0a0f */
[--C-:B------:R-:W-:Y:S01]  /*33f0*/  @!P0 IMAD.IADD R106, R106, 0x1, -R13.reuse ;  /* 0x000000016a6a8824 */ /* 0x100fe200078e0a0d */
[C---:B------:R-:W-:Y:S01]  /*3400*/  ISETP.GT.U32.AND P0, PT, R13.reuse, R118, PT ;  /* 0x000000760d00720c */ /* 0x040fe20003f04070 */
[----:B------:R-:W-:Y:S01]  /*3410*/  @!P4 IMAD.IADD R110, R110, 0x1, -R13 ;  /* 0x000000016e6ec824 */ /* 0x000fe200078e0a0d */
[----:B------:R-:W-:Y:S01]  /*3420*/  ISETP.GT.U32.AND P4, PT, R13, R120, PT ;  /* 0x000000780d00720c */ /* 0x000fe20003f84070 */
[----:B------:R-:W-:-:S02]  /*3430*/  IMAD R108, R160, 0x2, R12 ;  /* 0x00000002a06c7824 */ /* 0x000fc400078e020c */
[----:B------:R-:W-:Y:S01]  /*3440*/  @!P1 IMAD.IADD R114, R114, 0x1, -R13 ;  /* 0x0000000172729824 */ /* 0x000fe200078e0a0d */
[----:B------:R-:W-:Y:S01]  /*3450*/  ISETP.GT.U32.AND P1, PT, R13, R122, PT ;  /* 0x0000007a0d00720c */ /* 0x000fe20003f24070 */
[----:B------:R-:W-:Y:S02]  /*3460*/  IMAD R15, R14, R15, R17 ;  /* 0x0000000f0e0f7224 */ /* 0x000fe400078e0211 */
[----:B------:R-:W-:Y:S02]  /*3470*/  IMAD R99, R160, 0x2, R108 ;  /* 0x00000002a0637824 */ /* 0x000fe400078e026c */
[--C-:B------:R-:W-:Y:S01]  /*3480*/  @!P3 IMAD.IADD R116, R116, 0x1, -R13.reuse ;  /* 0x000000017474b824 */ /* 0x100fe200078e0a0d */
[----:B------:R-:W-:Y:S01]  /*3490*/  ISETP.GE.AND P3, PT, R33, RZ, PT ;  /* 0x000000ff2100720c */ /* 0x000fe20003f66270 */
[----:B------:R-:W-:Y:S01]  /*34a0*/  @!P2 IMAD.IADD R16, R16, 0x1, -R13 ;  /* 0x000000011010a824 */ /* 0x000fe200078e0a0d */
[----:B------:R-:W-:Y:S01]  /*34b0*/  ISETP.GT.U32.AND P2, PT, R14, R15, PT ;  /* 0x0000000f0e00720c */ /* 0x000fe20003f44070 */
[----:B------:R-:W-:-:S02]  /*34c0*/  IMAD R86, R160, 0x2, R99 ;  /* 0x00000002a0567824 */ /* 0x000fc400078e0263 */
[--C-:B------:R-:W-:Y:S01]  /*34d0*/  @!P0 IMAD.IADD R118, R118, 0x1, -R13.reuse ;  /* 0x0000000176768824 */ /* 0x100fe200078e0a0d */
[----:B------:R-:W-:Y:S01]  /*34e0*/  ISETP.GE.AND P0, PT, R37, RZ, PT ;  /* 0x000000ff2500720c */ /* 0x000fe20003f06270 */
[----:B------:R-:W-:Y:S02]  /*34f0*/  IMAD R87, R160, 0x2, R86 ;  /* 0x00000002a0577824 */ /* 0x000fe400078e0256 */
[--C-:B------:R-:W-:Y:S01]  /*3500*/  @!P4 IMAD.IADD R120, R120, 0x1, -R13.reuse ;  /* 0x000000017878c824 */ /* 0x100fe200078e0a0d */
[----:B------:R-:W-:Y:S01]  /*3510*/  ISETP.GE.AND P4, PT, R41, RZ, PT ;  /* 0x000000ff2900720c */ /* 0x000fe20003f86270 */
[----:B------:R-:W-:Y:S01]  /*3520*/  @!P1 IMAD.IADD R122, R122, 0x1, -R13 ;  /* 0x000000017a7a9824 */ /* 0x000fe200078e0a0d */
[C---:B------:R-:W-:Y:S01]  /*3530*/  ISETP.GT.U32.AND P1, PT, R13.reuse, R118, PT ;  /* 0x000000760d00720c */ /* 0x040fe20003f24070 */
[----:B------:R-:W-:Y:S02]  /*3540*/  IMAD R21, R160, 0x4, R87 ;  /* 0x00000004a0157824 */ /* 0x000fe400078e0257 */
[----:B------:R-:W-:Y:S01]  /*3550*/  @!P5 IMAD.MOV R104, RZ, RZ, -R104 ;  /* 0x000000ffff68d224 */ /* 0x000fe200078e0a68 */
[C---:B------:R-:W-:Y:S01]  /*3560*/  ISETP.GT.U32.AND P5, PT, R13.reuse, R120, PT ;  /* 0x000000780d00720c */ /* 0x040fe20003fa4070 */
[----:B------:R-:W-:Y:S01]  /*3570*/  @!P6 IMAD.MOV R106, RZ, RZ, -R106 ;  /* 0x000000ffff6ae224 */ /* 0x000fe200078e0a6a */
[C---:B------:R-:W-:Y:S01]  /*3580*/  ISETP.GT.U32.AND P6, PT, R13.reuse, R16, PT ;  /* 0x000000100d00720c */ /* 0x040fe20003fc4070 */
[----:B------:R-:W-:Y:S01]  /*3590*/  @!P3 IMAD.MOV R110, RZ, RZ, -R110 ;  /* 0x000000ffff6eb224 */ /* 0x000fe200078e0a6e */
[----:B------:R-:W-:Y:S01]  /*35a0*/  ISETP.GT.U32.AND P3, PT, R13, R122, PT ;  /* 0x0000007a0d00720c */ /* 0x000fe20003f64070 */
[----:B------:R-:W-:-:S02]  /*35b0*/  @!P2 IMAD.IADD R15, R15, 0x1, -R14 ;  /* 0x000000010f0fa824 */ /* 0x000fc400078e0a0e */
[----:B------:R-:W-:Y:S02]  /*35c0*/  IMAD R79, R160, 0x2, R21 ;  /* 0x00000002a04f7824 */ /* 0x000fe400078e0215 */
[----:B------:R-:W-:Y:S01]  /*35d0*/  @!P0 IMAD.MOV R112, RZ, RZ, -R112 ;  /* 0x000000ffff708224 */ /* 0x000fe200078e0a70 */
[----:B------:R-:W-:Y:S01]  /*35e0*/  ISETP.GT.U32.AND P2, PT, R14, R15, PT ;  /* 0x0000000f0e00720c */ /* 0x000fe20003f44070 */
[----:B------:R-:W-:Y:S01]  /*35f0*/  IMAD R117, R160, 0x2, R79 ;  /* 0x00000002a0757824 */ /* 0x000fe200078e024f */
[----:B------:R-:W-:Y:S01]  /*3600*/  ISETP.GE.AND P0, PT, R45, RZ, PT ;  /* 0x000000ff2d00720c */ /* 0x000fe20003f06270 */
[----:B------:R-:W-:Y:S01]  /*3610*/  @!P1 IMAD.IADD R118, R118, 0x1, -R13 ;  /* 0x0000000176769824 */ /* 0x000fe200078e0a0d */
[----:B------:R-:W-:Y:S01]  /*3620*/  ISETP.GE.AND P1, PT, R49, RZ, PT ;  /* 0x000000ff3100720c */ /* 0x000fe20003f26270 */
[----:B------:R-:W-:Y:S02]  /*3630*/  IMAD R115, R160, 0x2, R117 ;  /* 0x00000002a0737824 */ /* 0x000fe400078e0275 */
[--C-:B------:R-:W-:Y:S01]  /*3640*/  @!P5 IMAD.IADD R120, R120, 0x1, -R13.reuse ;  /* 0x000000017878d824 */ /* 0x100fe200078e0a0d */
[----:B------:R-:W-:Y:S01]  /*3650*/  ISETP.GE.AND P5, PT, R53, RZ, PT ;  /* 0x000000ff3500720c */ /* 0x000fe20003fa6270 */
[--C-:B------:R-:W-:Y:S01]  /*3660*/  @!P6 IMAD.IADD R16, R16, 0x1, -R13.reuse ;  /* 0x000000011010e824 */ /* 0x100fe200078e0a0d */
[----:B------:R-:W-:Y:S01]  /*3670*/  ISETP.GE.AND P6, PT, R57, RZ, PT ;  /* 0x000000ff3900720c */ /* 0x000fe20003fc6270 */
[----:B------:R-:W-:Y:S01]  /*3680*/  @!P3 IMAD.IADD R122, R122, 0x1, -R13 ;  /* 0x000000017a7ab824 */ /* 0x000fe200078e0a0d */
[----:B------:R-:W-:Y:S01]  /*3690*/  ISETP.GE.AND P3, PT, R29, RZ, PT ;  /* 0x000000ff1d00720c */ /* 0x000fe20003f66270 */
[C---:B------:R-:W-:Y:S01]  /*36a0*/  IMAD R111, R160.reuse, 0x2, R115 ;  /* 0x00000002a06f7824 */ /* 0x040fe200078e0273 */
[----:B------:R-:W-:Y:S01]  /*36b0*/  LOP3.LUT R13, R3, 0x20, RZ, 0xfc, !PT ;  /* 0x00000020030d7812 */ /* 0x000fe200078efcff */
[----:B------:R-:W-:Y:S01]  /*36c0*/  @!P2 IMAD.IADD R15, R15, 0x1, -R14 ;  /* 0x000000010f0fa824 */ /* 0x000fe200078e0a0e */
[----:B------:R-:W-:Y:S01]  /*36d0*/  ISETP.NE.AND P2, PT, R139, RZ, PT ;  /* 0x000000ff8b00720c */ /* 0x000fe20003f45270 */
[----:B------:R-:W-:Y:S01]  /*36e0*/  IMAD R107, R160, 0x2, R111 ;  /* 0x00000002a06b7824 */ /* 0x000fe200078e026f */
[----:B--2---:R-:W-:Y:S01]  /*36f0*/  LEA.HI R139, R84, 0x1e, RZ, 0x1a ;  /* 0x0000001e548b7811 */ /* 0x004fe200078fd0ff */
[----:B------:R-:W-:Y:S01]  /*3700*/  IMAD.MOV.U32 R14, RZ, RZ, R16 ;  /* 0x000000ffff0e7224 */ /* 0x000fe200078e0010 */
[C---:B------:R-:W-:Y:S01]  /*3710*/  SEL R61, R89.reuse, R110, !P2 ;  /* 0x0000006e593d7207 */ /* 0x040fe20005000000 */
[C---:B------:R-:W-:Y:S01]  /*3720*/  IMAD R119, R160.reuse, 0x2, R107 ;  /* 0x00000002a0777824 */ /* 0x040fe200078e026b */
[C---:B------:R-:W-:Y:S01]  /*3730*/  SEL R16, R89.reuse, R20, !P2 ;  /* 0x0000001459107207 */ /* 0x040fe20005000000 */
[----:B------:R-:W-:Y:S01]  /*3740*/  @!P4 IMAD.MOV R114, RZ, RZ, -R114 ;  /* 0x000000ffff72c224 */ /* 0x000fe200078e0a72 */
[C---:B------:R-:W-:Y:S01]  /*3750*/  SEL R78, R89.reuse, R78, !P2 ;  /* 0x0000004e594e7207 */ /* 0x040fe20005000000 */
[----:B------:R-:W-:Y:S01]  /*3760*/  IMAD R110, R160, 0x4, R119 ;  /* 0x00000004a06e7824 */ /* 0x000fe200078e0277 */
[C---:B------:R-:W-:Y:S01]  /*3770*/  SEL R76, R89.reuse, R76, !P2 ;  /* 0x0000004c594c7207 */ /* 0x040fe20005000000 */
[----:B------:R-:W-:Y:S01]  /*3780*/  @!P0 IMAD.MOV R116, RZ, RZ, -R116 ;  /* 0x000000ffff748224 */ /* 0x000fe200078e0a74 */
        /* <DEDUP_REMOVED lines=9> */
[----:B-1----:R-:W-:Y:S01]  /*3820*/  VIADD R20, R92, 0x7f ;  /* 0x0000007f5c147836 */ /* 0x002fe20000000000 */
[C---:B------:R-:W-:Y:S01]  /*3830*/  SEL R68, R89.reuse, R68, !P2 ;  /* 0x0000004459447207 */ /* 0x040fe20005000000 */
[----:B------:R-:W-:Y:S01]  /*3840*/  IMAD R109, R160, 0x2, R110 ;  /* 0x00000002a06d7824 */ /* 0x000fe200078e026e */
[----:B------:R-:W-:-:S02]  /*3850*/  SEL R67, R89, R67, !P2 ;  /* 0x0000004359437207 */ /* 0x000fc40005000000 */
[C---:B------:R-:W-:Y:S01]  /*3860*/  SEL R66, R89.reuse, R66, !P2 ;  /* 0x0000004259427207 */ /* 0x040fe20005000000 */
[----:B------:R-:W-:Y:S01]  /*3870*/  IMAD R101, R160, 0x2, R109 ;  /* 0x00000002a0657824 */ /* 0x000fe200078e026d */
[C---:B------:R-:W-:Y:S02]  /*3880*/  SEL R64, R89.reuse, R64, !P2 ;  /* 0x0000004059407207 */ /* 0x040fe40005000000 */
[C---:B------:R-:W-:Y:S02]  /*3890*/  SEL R63, R89.reuse, R63, !P2 ;  /* 0x0000003f593f7207 */ /* 0x040fe40005000000 */
[C---:B------:R-:W-:Y:S02]  /*38a0*/  SEL R62, R89.reuse, R62, !P2 ;  /* 0x0000003e593e7207 */ /* 0x040fe40005000000 */
[C---:B------:R-:W-:Y:S02]  /*38b0*/  SEL R60, R89.reuse, R60, !P2 ;  /* 0x0000003c593c7207 */ /* 0x040fe40005000000 */
[----:B------:R-:W-:-:S02]  /*38c0*/  SEL R59, R89, R59, !P2 ;  /* 0x0000003b593b7207 */ /* 0x000fc40005000000 */
[C---:B------:R-:W-:Y:S02]  /*38d0*/  SEL R58, R89.reuse, R58, !P2 ;  /* 0x0000003a593a7207 */ /* 0x040fe40005000000 */
        /* <DEDUP_REMOVED lines=33> */
[C---:B------:R-:W-:Y:S01]  /*3af0*/  SEL R37, R89.reuse, R96, !P2 ;  /* 0x0000006059257207 */ /* 0x040fe20005000000 */
[----:B------:R-:W-:Y:S01]  /*3b00*/  IMAD R96, R160, 0x2, R101 ;  /* 0x00000002a0607824 */ /* 0x000fe200078e0265 */
        /* <DEDUP_REMOVED lines=11> */
[----:B------:R-:W-:Y:S02]  /*3bc0*/  SEL R89, R89, R14, !P2 ;  /* 0x0000000e59597207 */ /* 0x000fe40005000000 */
[----:B------:R-:W-:Y:S01]  /*3bd0*/  ISETP.GE.AND P2, PT, R91, RZ, PT ;  /* 0x000000ff5b00720c */ /* 0x000fe20003f46270 */
[----:B------:R-:W-:Y:S01]  /*3be0*/  IMAD R91, R160, 0x2, R96 ;  /* 0x00000002a05b7824 */ /* 0x000fe200078e0260 */
[----:B------:R-:W-:-:S02]  /*3bf0*/  ISETP.NE.AND P0, PT, R138, RZ, PT ;  /* 0x000000ff8a00720c */ /* 0x000fc40003f05270 */
[----:B------:R-:W-:Y:S01]  /*3c00*/  ISETP.GT.AND P1, PT, R20, 0x7f, PT ;  /* 0x0000007f1400780c */ /* 0x000fe20003f24270 */
[----:B------:R-:W-:Y:S01]  /*3c10*/  IMAD R90, R160, 0x2, R91 ;  /* 0x00000002a05a7824 */ /* 0x000fe200078e025b */
[-C--:B------:R-:W-:Y:S02]  /*3c20*/  ISETP.GE.AND P3, PT, R3, R92.reuse, PT ;  /* 0x0000005c0300720c */ /* 0x080fe40003f66270 */
[----:B------:R-:W-:Y:S02]  /*3c30*/  SEL R14, RZ, 0x4, !P1 ;  /* 0x00000004ff0e7807 */ /* 0x000fe40004800000 */
[-C--:B------:R-:W-:Y:S02]  /*3c40*/  ISETP.GE.AND P4, PT, R13, R92.reuse, PT ;  /* 0x0000005c0d00720c */ /* 0x080fe40003f86270 */
[----:B------:R-:W-:Y:S01]  /*3c50*/  ISETP.GE.AND P1, PT, R238, R92, PT ;  /* 0x0000005cee00720c */ /* 0x000fe20003f26270 */
[----:B------:R-:W-:Y:S01]  /*3c60*/  @!P2 IMAD.MOV R15, RZ, RZ, -R15 ;  /* 0x000000ffff0fa224 */ /* 0x000fe200078e0a0f */
[----:B------:R-:W-:-:S02]  /*3c70*/  SEL R13, R14, RZ, !P3 ;  /* 0x000000ff0e0d7207 */ /* 0x000fc40005800000 */
[C---:B------:R-:W-:Y:S02]  /*3c80*/  SEL R82, R14.reuse, RZ, !P4 ;  /* 0x000000ff0e527207 */ /* 0x040fe40006000000 */
[----:B------:R-:W-:Y:S02]  /*3c90*/  SEL R80, R14, RZ, !P1 ;  /* 0x000000ff0e507207 */ /* 0x000fe40004800000 */
[----:B------:R-:W-:Y:S02]  /*3ca0*/  ISETP.NE.U32.AND P1, PT, R13, RZ, PT ;  /* 0x000000ff0d00720c */ /* 0x000fe40003f25070 */
[----:B------:R-:W-:Y:S02]  /*3cb0*/  @!P0 LOP3.LUT R15, RZ, R138, RZ, 0x33, !PT ;  /* 0x0000008aff0f8212 */ /* 0x000fe400078e33ff */
[----:B------:R-:W-:Y:S02]  /*3cc0*/  MOV R13, 0x400 ;  /* 0x00000400000d7802 */ /* 0x000fe40000000f00 */
[----:B------:R-:W-:Y:S01]  /*3cd0*/  ISETP.NE.U32.AND P3, PT, R82, RZ, PT ;  /* 0x000000ff5200720c */ /* 0x000fe20003f65070 */
[----:B------:R-:W-:Y:S01]  /*3ce0*/  IMAD R82, R160, 0x2, R90 ;  /* 0x00000002a0527824 */ /* 0x000fe200078e025a */
[----:B------:R-:W-:Y:S01]  /*3cf0*/  LEA R245, R83, R13, 0x18 ;  /* 0x0000000d53f57211 */ /* 0x000fe200078ec0ff */
[----:B------:R-:W-:Y:S01]  /*3d00*/  IMAD R88, R15, R93, RZ ;  /* 0x0000005d0f587224 */ /* 0x000fe200078e02ff */
[----:B------:R-:W-:Y:S01]  /*3d10*/  LEA.HI R83, R84, 0xe, RZ, 0x1a ;  /* 0x0000000e54537811 */ /* 0x000fe200078fd0ff */
[----:B------:R-:W-:Y:S01]  /*3d20*/  IMAD R15, R160, 0x4, R82 ;  /* 0x00000004a00f7824 */ /* 0x000fe200078e0252 */
[----:B------:R-:W-:Y:S01]  /*3d30*/  ISETP.NE.U32.AND P4, PT, R80, RZ, PT ;  /* 0x000000ff5000720c */ /* 0x000fe20003f85070 */
[----:B------:R-:W-:Y:S01]  /*3d40*/  IMAD.SHL.U32 R93, R88, 0x4, RZ ;  /* 0x00000004585d7824 */ /* 0x000fe200078e00ff */
[----:B------:R-:W-:Y:S01]  /*3d50*/  ISETP.GE.AND P5, PT, R83, R92, PT ;  /* 0x0000005c5300720c */ /* 0x000fe20003fa6270 */
[----:B------:R-:W-:Y:S01]  /*3d60*/  IMAD R83, R160, 0x2, R15 ;  /* 0x00000002a0537824 */ /* 0x000fe200078e020f */
[----:B------:R1:W-:Y:S01]  /*3d70*/  STL [R1+0x1a4], R88 ;  /* 0x0001a45801007387 */ /* 0x0003e20000100800 */
[----:B------:R-:W-:Y:S01]  /*3d80*/  IMAD.IADD R249, R2, 0x1, R245 ;  /* 0x0000000102f97824 */ /* 0x000fe200078e02f5 */
[----:B------:R-:W-:Y:S01]  /*3d90*/  IADD3 R120, P0, R93, UR22, RZ ;  /* 0x000000165d787c10 */ /* 0x000fe2000ff1e0ff */
[----:B------:R-:W-:Y:S01]  /*3da0*/  IMAD R131, R160, 0x2, R83 ;  /* 0x00000002a0837824 */ /* 0x000fe200078e0253 */
[----:B------:R-:W-:Y:S01]  /*3db0*/  LEA.HI R80, R84, 0x2e, RZ, 0x1a ;  /* 0x0000002e54507811 */ /* 0x000fe200078fd0ff */
[----:B------:R2:W-:Y:S01]  /*3dc0*/  STL [R1+0x1a8], R93 ;  /* 0x0001a85d01007387 */ /* 0x0005e20000100800 */
[----:B------:R-:W-:Y:S01]  /*3dd0*/  LEA.HI.X.SX32 R13, R88, UR23, 0x2, P0 ;  /* 0x00000017580d7c11 */ /* 0x000fe200080f16ff */
[----:B------:R-:W-:Y:S01]  /*3de0*/  IMAD R133, R160, 0x2, R131 ;  /* 0x00000002a0857824 */ /* 0x000fe200078e0283 */
[----:B------:R-:W-:-:S02]  /*3df0*/  LEA R128, P2, R21, R120, 0x2 ;  /* 0x0000007815807211 */ /* 0x000fc400078410ff */
[-C--:B------:R-:W-:Y:S01]  /*3e00*/  LEA R164, P0, R79, R120.reuse, 0x2 ;  /* 0x000000784fa47211 */ /* 0x080fe200078010ff */
[C---:B------:R-:W-:Y:S01]  /*3e10*/  IMAD R127, R160.reuse, 0x2, R133 ;  /* 0x00000002a07f7824 */ /* 0x040fe200078e0285 */
[-C--:B------:R-:W-:Y:S02]  /*3e20*/  LEA.HI.X.SX32 R129, R21, R13.reuse, 0x2, P2 ;  /* 0x0000000d15817211 */ /* 0x080fe400010f16ff */
[-C--:B------:R-:W-:Y:S01]  /*3e30*/  LEA R214, P2, R15, R120.reuse, 0x2 ;  /* 0x000000780fd67211 */ /* 0x080fe200078410ff */
[C---:B------:R-:W-:Y:S01]  /*3e40*/  IMAD R123, R160.reuse, 0x2, R127 ;  /* 0x00000002a07b7824 */ /* 0x040fe200078e027f */
[-C--:B------:R-:W-:Y:S02]  /*3e50*/  LEA.HI.X.SX32 R165, R79, R13.reuse, 0x2, P0 ;  /* 0x0000000d4fa57211 */ /* 0x080fe400000f16ff */
[----:B------:R-:W-:Y:S01]  /*3e60*/  LEA.HI.X.SX32 R215, R15, R13, 0x2, P2 ;  /* 0x0000000d0fd77211 */ /* 0x000fe200010f16ff */
[----:B------:R-:W-:Y:S01]  /*3e70*/  IMAD R121, R160, 0x2, R123 ;  /* 0x00000002a0797824 */ /* 0x000fe200078e027b */
[----:B------:R-:W-:-:S02]  /*3e80*/  LEA R176, P0, R95, R120, 0x2 ;  /* 0x000000785fb07211 */ /* 0x000fc400078010ff */
[----:B------:R-:W-:Y:S01]  /*3e90*/  LOP3.LUT R21, R3, 0x22, RZ, 0xfc, !PT ;  /* 0x0000002203157812 */ /* 0x000fe200078efcff */
[----:B------:R-:W-:Y:S01]  /*3ea0*/  IMAD R15, R160, 0x4, R121 ;  /* 0x00000004a00f7824 */ /* 0x000fe200078e0279 */
[-C--:B------:R-:W-:Y:S02]  /*3eb0*/  LEA.HI.X.SX32 R177, R95, R13.reuse, 0x2, P0 ;  /* 0x0000000d5fb17211 */ /* 0x080fe400000f16ff */
[----:B------:R-:W-:Y:S01]  /*3ec0*/  ISETP.GE.AND P2, PT, R80, R92, PT ;  /* 0x0000005c5000720c */ /* 0x000fe20003f46270 */
[----:B------:R-:W-:Y:S01]  /*3ed0*/  IMAD R100, R160, 0x2, R15 ;  /* 0x00000002a0647824 */ /* 0x000fe200078e020f */
[C---:B------:R-:W-:Y:S01]  /*3ee0*/  LOP3.LUT R118, R3.reuse, 0x6, RZ, 0xfc, !PT ;  /* 0x0000000603767812 */ /* 0x040fe200078efcff */
[----:B------:R-:W-:Y:S01]  /*3ef0*/  @!PT LDS RZ, [RZ] ;  /* 0x00000000fffff984 */ /* 0x000fe20000000800 */
[----:B------:R-:W-:Y:S01]  /*3f00*/  @!PT LDS RZ, [RZ] ;  /* 0x00000000fffff984 */ /* 0x000fe20000000800 */
[----:B------:R-:W-:Y:S01]  /*3f10*/  @!PT LDS RZ, [RZ] ;  /* 0x00000000fffff984 */ /* 0x000fe20000000800 */
[----:B------:R-:W-:Y:S01]  /*3f20*/  LDGSTS.E [R249], desc[UR16][R176.64], P1 ;  /* 0x00000000b0f97fae */ /* 0x000fe20008921850 */
[----:B------:R-:W-:Y:S01]  /*3f30*/  LEA R124, P1, R4, R120, 0x2 ;  /* 0x00000078047c7211 */ /* 0x000fe200078210ff */
[----:B------:R-:W-:Y:S01]  /*3f40*/  IMAD R98, R160, 0x2, R100 ;  /* 0x00000002a0627824 */ /* 0x000fe200078e0264 */
[----:B------:R-:W-:Y:S01]  /*3f50*/  LOP3.LUT R102, R3, 0x8, RZ, 0xfc, !PT ;  /* 0x0000000803667812 */ /* 0x000fe200078efcff */
[----:B------:R-:W-:Y:S01]  /*3f60*/  STL.64 [R1+0x1f0], R176 ;  /* 0x0001f0b001007387 */ /* 0x000fe20000100a00 */
[----:B------:R-:W-:Y:S01]  /*3f70*/  LEA.HI.X.SX32 R125, R4, R13, 0x2, P1 ;  /* 0x0000000d047d7211 */ /* 0x000fe200008f16ff */
[----:B------:R-:W-:Y:S01]  /*3f80*/  IMAD R97, R160, 0x2, R98 ;  /* 0x00000002a0617824 */ /* 0x000fe200078e0262 */
[----:B------:R-:W-:-:S02]  /*3f90*/  ISETP.GE.AND P1, PT, R21, R92, PT ;  /* 0x0000005c1500720c */ /* 0x000fc40003f26270 */
[----:B------:R-:W-:Y:S01]  /*3fa0*/  LOP3.LUT R114, R3, 0x14, RZ, 0xfc, !PT ;  /* 0x0000001403727812 */ /* 0x000fe200078efcff */
[----:B-1----:R-:W-:Y:S01]  /*3fb0*/  IMAD R88, R160, 0x2, R97 ;  /* 0x00000002a0587824 */ /* 0x002fe200078e0261 */
[----:B--2---:R-:W-:Y:S01]  /*3fc0*/  SEL R93, R14, RZ, !P1 ;  /* 0x000000ff0e5d7207 */ /* 0x004fe20004800000 */
[----:B------:R1:W-:Y:S01]  /*3fd0*/  LDGSTS.E [R249+0x8], desc[UR16][R124.64], P4 ;  /* 0x000080007cf97fae */ /* 0x0003e2000a121850 */
[----:B------:R-:W-:Y:S01]  /*3fe0*/  ISETP.GE.AND P1, PT, R244, R92, PT ;  /* 0x0000005cf400720c */ /* 0x000fe20003f26270 */
[----:B------:R-:W-:Y:S01]  /*3ff0*/  IMAD R21, R160, 0x2, R88 ;  /* 0x00000002a0157824 */ /* 0x000fe200078e0258 */
[CC--:B------:R-:W-:Y:S01]  /*4000*/  LEA R168, P4, R83.reuse, R120.reuse, 0x2 ;  /* 0x0000007853a87211 */ /* 0x0c0fe200078810ff */
[----:B------:R1:W-:Y:S01]  /*4010*/  STL.64 [R1+0x1f8], R124 ;  /* 0x0001f87c01007387 */ /* 0x0003e20000100a00 */
[----:B------:R-:W-:Y:S01]  /*4020*/  SEL R116, R14, RZ, !P1 ;  /* 0x000000ff0e747207 */ /* 0x000fe20004800000 */
[C---:B------:R-:W-:Y:S01]  /*4030*/  IMAD R80, R160.reuse, 0x2, R21 ;  /* 0x00000002a0507824 */ /* 0x040fe200078e0215 */
[----:B------:R-:W-:Y:S01]  /*4040*/  LEA.HI.X.SX32 R169, R83, R13, 0x2, P4 ;  /* 0x0000000d53a97211 */ /* 0x000fe200020f16ff */
[----:B------:R2:W-:Y:S01]  /*4050*/  LDGSTS.E [R249+0x2000], desc[UR16][R128.64], P3 ;  /* 0x0200000080f97fae */ /* 0x0005e20009921850 */
[C---:B------:R-:W-:Y:S01]  /*4060*/  LOP3.LUT R112, R3.reuse, 0x16, RZ, 0xfc, !PT ;  /* 0x0000001603707812 */ /* 0x040fe200078efcff */
[C---:B------:R-:W-:Y:S01]  /*4070*/  IMAD R79, R160.reuse, 0x4, R80 ;  /* 0x00000004a04f7824 */ /* 0x040fe200078e0250 */
[C---:B------:R-:W-:Y:S01]  /*4080*/  LOP3.LUT R104, R3.reuse, 0x1a, RZ, 0xfc, !PT ;  /* 0x0000001a03687812 */ /* 0x040fe200078efcff */
[----:B------:R2:W-:Y:S01]  /*4090*/  STL.64 [R1+0x200], R128 ;  /* 0x0002008001007387 */ /* 0x0005e20000100a00 */
[----:B------:R-:W-:Y:S01]  /*40a0*/  LOP3.LUT R94, R3, 0x1c, RZ, 0xfc, !PT ;  /* 0x0000001c035e7812 */ /* 0x000fe200078efcff */
[----:B------:R-:W-:Y:S01]  /*40b0*/  IMAD R135, R160, 0x2, R79 ;  /* 0x00000002a0877824 */ /* 0x000fe200078e024f */
[----:B------:R-:W-:Y:S01]  /*40c0*/  LEA R156, P1, R79, R120, 0x2 ;  /* 0x000000784f9c7211 */ /* 0x000fe200078210ff */
[----:B------:R-:W-:Y:S01]  /*40d0*/  STL.64 [R1+0x208], R164 ;  /* 0x000208a401007387 */ /* 0x000fe20000100a00 */
[----:B------:R-:W-:-:S02]  /*40e0*/  LOP3.LUT R95, R3, 0x24, RZ, 0xfc, !PT ;  /* 0x00000024035f7812 */ /* 0x000fc400078efcff */
[----:B------:R-:W-:Y:S01]  /*40f0*/  LEA R136, P4, R135, R120, 0x2 ;  /* 0x0000007887887211 */ /* 0x000fe200078810ff */
[----:B------:R-:W-:Y:S01]  /*4100*/  STL.64 [R1+0x210], R214 ;  /* 0x000210d601007387 */ /* 0x000fe20000100a00 */
[-C--:B------:R-:W-:Y:S02]  /*4110*/  LEA.HI.X.SX32 R157, R79, R13.reuse, 0x2, P1 ;  /* 0x0000000d4f9d7211 */ /* 0x080fe400008f16ff */
[-C--:B------:R-:W-:Y:S01]  /*4120*/  ISETP.GE.AND P1, PT, R103, R92.reuse, PT ;  /* 0x0000005c6700720c */ /* 0x080fe20003f26270 */
[----:B------:R-:W-:Y:S01]  /*4130*/  STL.64 [R1+0x218], R168 ;  /* 0x000218a801007387 */ /* 0x000fe20000100a00 */
[----:B------:R-:W-:Y:S01]  /*4140*/  LEA.HI.X.SX32 R137, R135, R13, 0x2, P4 ;  /* 0x0000000d87897211 */ /* 0x000fe200020f16ff */
[----:B------:R-:W-:Y:S01]  /*4150*/  IMAD R135, R160, 0x2, R135 ;  /* 0x00000002a0877824 */ /* 0x000fe200078e0287 */
[----:B------:R-:W-:Y:S01]  /*4160*/  ISETP.GE.AND P4, PT, R118, R92, PT ;  /* 0x0000005c7600720c */ /* 0x000fe20003f86270 */
[----:B------:R-:W-:Y:S01]  /*4170*/  STL.64 [R1+0x220], R156 ;  /* 0x0002209c01007387 */ /* 0x000fe20000100a00 */
[----:B------:R-:W-:-:S02]  /*4180*/  SEL R118, R14, RZ, !P1 ;  /* 0x000000ff0e767207 */ /* 0x000fc40004800000 */
[-C--:B------:R-:W-:Y:S01]  /*4190*/  ISETP.GE.AND P1, PT, R102, R92.reuse, PT ;  /* 0x0000005c6600720c */ /* 0x080fe20003f26270 */
[----:B------:R-:W-:Y:S01]  /*41a0*/  STL.64 [R1+0x228], R136 ;  /* 0x0002288801007387 */ /* 0x000fe20000100a00 */
[----:B------:R-:W-:Y:S02]  /*41b0*/  SEL R122, R14, RZ, !P4 ;  /* 0x000000ff0e7a7207 */ /* 0x000fe40006000000 */
[-C--:B------:R-:W-:Y:S01]  /*41c0*/  ISETP.GE.AND P4, PT, R134, R92.reuse, PT ;  /* 0x0000005c8600720c */ /* 0x080fe20003f86270 */
[----:B------:R3:W-:Y:S01]  /*41d0*/  STL.64 [R1+0x1b0], R4 ;  /* 0x0001b00401007387 */ /* 0x0007e20000100a00 */
[----:B------:R-:W-:Y:S02]  /*41e0*/  SEL R134, R14, RZ, !P1 ;  /* 0x000000ff0e867207 */ /* 0x000fe40004800000 */
[----:B------:R-:W-:Y:S02]  /*41f0*/  ISETP.GE.AND P1, PT, R142, R92, PT ;  /* 0x0000005c8e00720c */ /* 0x000fe40003f26270 */
[----:B------:R-:W-:-:S02]  /*4200*/  SEL R142, R14, RZ, !P4 ;  /* 0x000000ff0e8e7207 */ /* 0x000fc40006000000 */
[-C--:B------:R-:W-:Y:S02]  /*4210*/  ISETP.GE.AND P4, PT, R140, R92.reuse, PT ;  /* 0x0000005c8c00720c */ /* 0x080fe40003f86270 */
[C---:B------:R-:W-:Y:S02]  /*4220*/  SEL R140, R14.reuse, RZ, !P1 ;  /* 0x000000ff0e8c7207 */ /* 0x040fe40004800000 */
[-C--:B------:R-:W-:Y:S02]  /*4230*/  ISETP.GE.AND P1, PT, R145, R92.reuse, PT ;  /* 0x0000005c9100720c */ /* 0x080fe40003f26270 */
        /* <DEDUP_REMOVED lines=10> */
[-C--:B------:R-:W-:Y:S02]  /*42e0*/  ISETP.GE.AND P6, PT, R139, R92.reuse, PT ;  /* 0x0000005c8b00720c */ /* 0x080fe40003fc6270 */
[C---:B------:R-:W-:Y:S02]  /*42f0*/  SEL R94, R14.reuse, RZ, !P1 ;  /* 0x000000ff0e5e7207 */ /* 0x040fe40004800000 */
[----:B------:R-:W-:Y:S02]  /*4300*/  ISETP.GE.AND P1, PT, R95, R92, PT ;  /* 0x0000005c5f00720c */ /* 0x000fe40003f26270 */
[C---:B------:R-:W-:Y:S02]  /*4310*/  SEL R83, R14.reuse, RZ, !P4 ;  /* 0x000000ff0e537207 */ /* 0x040fe40006000000 */
[----:B------:R-:W-:-:S02]  /*4320*/  SEL R95, R14, RZ, !P5 ;  /* 0x000000ff0e5f7207 */ /* 0x000fc40006800000 */
[-C--:B------:R-:W-:Y:S02]  /*4330*/  ISETP.GE.AND P4, PT, R143, R92.reuse, PT ;  /* 0x0000005c8f00720c */ /* 0x080fe40003f86270 */
[----:B------:R-:W-:Y:S02]  /*4340*/  LOP3.LUT R138, R3, 0x32, RZ, 0xfc, !PT ;  /* 0x00000032038a7812 */ /* 0x000fe400078efcff */
[-C--:B------:R-:W-:Y:S02]  /*4350*/  ISETP.GE.AND P5, PT, R144, R92.reuse, PT ;  /* 0x0000005c9000720c */ /* 0x080fe40003fa6270 */
[----:B------:R-:W-:Y:S02]  /*4360*/  SEL R145, R14, RZ, !P6 ;  /* 0x000000ff0e917207 */ /* 0x000fe40007000000 */
[----:B------:R-:W-:Y:S02]  /*4370*/  ISETP.GE.AND P6, PT, R130, R92, PT ;  /* 0x0000005c8200720c */ /* 0x000fe40003fc6270 */
[----:B------:R-:W-:-:S02]  /*4380*/  SEL R130, R14, RZ, !P1 ;  /* 0x000000ff0e827207 */ /* 0x000fc40004800000 */
[C---:B------:R-:W-:Y:S02]  /*4390*/  LOP3.LUT R106, R3.reuse, 0x38, RZ, 0xfc, !PT ;  /* 0x00000038036a7812 */ /* 0x040fe400078efcff */
[-C--:B------:R-:W-:Y:S02]  /*43a0*/  ISETP.GE.AND P1, PT, R132, R92.reuse, PT ;  /* 0x0000005c8400720c */ /* 0x080fe40003f26270 */
[C---:B------:R-:W-:Y:S02]  /*43b0*/  SEL R143, R14.reuse, RZ, !P4 ;  /* 0x000000ff0e8f7207 */ /* 0x040fe40006000000 */
[----:B------:R-:W-:Y:S02]  /*43c0*/  SEL R132, R14, RZ, !P5 ;  /* 0x000000ff0e847207 */ /* 0x000fe40006800000 */
[----:B------:R-:W-:Y:S02]  /*43d0*/  ISETP.GE.AND P4, PT, R138, R92, PT ;  /* 0x0000005c8a00720c */ /* 0x000fe40003f86270 */
[----:B------:R-:W-:-:S02]  /*43e0*/  LOP3.LUT R102, R3, 0x3c, RZ, 0xfc, !PT ;  /* 0x0000003c03667812 */ /* 0x000fc400078efcff */
[-C--:B------:R-:W-:Y:S02]  /*43f0*/  ISETP.GE.AND P5, PT, R141, R92.reuse, PT ;  /* 0x0000005c8d00720c */ /* 0x080fe40003fa6270 */
[----:B------:R-:W-:Y:S02]  /*4400*/  SEL R144, R14, RZ, !P6 ;  /* 0x000000ff0e907207 */ /* 0x000fe40007000000 */
[-C--:B------:R-:W-:Y:S02]  /*4410*/  ISETP.GE.AND P6, PT, R126, R92.reuse, PT ;  /* 0x0000005c7e00720c */ /* 0x080fe40003fc6270 */
[----:B------:R-:W-:Y:S02]  /*4420*/  SEL R141, R14, RZ, !P2 ;  /* 0x000000ff0e8d7207 */ /* 0x000fe40005000000 */
[----:B------:R-:W-:Y:S02]  /*4430*/  LOP3.LUT R103, R3, 0x3a, RZ, 0xfc, !PT ;  /* 0x0000003a03677812 */ /* 0x000fe400078efcff */
[----:B------:R-:W-:-:S02]  /*4440*/  ISETP.GE.AND P2, PT, R106, R92, PT ;  /* 0x0000005c6a00720c */ /* 0x000fc40003f46270 */
[C---:B------:R-:W-:Y:S02]  /*4450*/  SEL R126, R14.reuse, RZ, !P1 ;  /* 0x000000ff0e7e7207 */ /* 0x040fe40004800000 */
[----:B------:R-:W-:Y:S02]  /*4460*/  SEL R106, R14, RZ, !P4 ;  /* 0x000000ff0e6a7207 */ /* 0x000fe40006000000 */
[-C--:B------:R-:W-:Y:S02]  /*4470*/  ISETP.GE.AND P1, PT, R113, R92.reuse, PT ;  /* 0x0000005c7100720c */ /* 0x080fe40003f26270 */
[----:B------:R-:W-:Y:S02]  /*4480*/  ISETP.GE.AND P4, PT, R102, R92, PT ;  /* 0x0000005c6600720c */ /* 0x000fe40003f86270 */
[C---:B------:R-:W-:Y:S02]  /*4490*/  SEL R113, R14.reuse, RZ, !P5 ;  /* 0x000000ff0e717207 */ /* 0x040fe40006800000 */
[----:B------:R-:W-:-:S02]  /*44a0*/  SEL R102, R14, RZ, !P6 ;  /* 0x000000ff0e667207 */ /* 0x000fc40007000000 */
[-C--:B------:R-:W-:Y:S02]  /*44b0*/  ISETP.GE.AND P5, PT, R103, R92.reuse, PT ;  /* 0x0000005c6700720c */ /* 0x080fe40003fa6270 */
[----:B------:R-:W-:Y:S01]  /*44c0*/  ISETP.GE.AND P6, PT, R239, UR4, PT ;  /* 0x00000004ef007c0c */ /* 0x000fe2000bfc6270 */
[----:B------:R-:W-:Y:S01]  /*44d0*/  ULDC UR4, c[0x0][0x230] ;  /* 0x00008c0000047ab9 */ /* 0x000fe20000000800 */
[----:B------:R-:W-:Y:S02]  /*44e0*/  ISETP.GE.AND P0, PT, R252, R92, PT ;  /* 0x0000005cfc00720c */ /* 0x000fe40003f06270 */
[----:B-1----:R-:W-:Y:S02]  /*44f0*/  LOP3.LUT R125, R3, 0x60, RZ, 0xfc, !PT ;  /* 0x00000060037d7812 */ /* 0x002fe400078efcff */
[C---:B------:R-:W-:Y:S02]  /*4500*/  SEL R103, R14.reuse, RZ, !P1 ;  /* 0x000000ff0e677207 */ /* 0x040fe40004800000 */
[----:B------:R-:W-:-:S02]  /*4510*/  SEL R92, R14, RZ, !P2 ;  /* 0x000000ff0e5c7207 */ /* 0x000fc40005000000 */
[----:B------:R-:W-:Y:S02]  /*4520*/  ISETP.NE.U32.AND P1, PT, R79, RZ, PT ;  /* 0x000000ff4f00720c */ /* 0x000fe40003f25070 */
[----:B------:R-:W-:Y:S02]  /*4530*/  ISETP.NE.U32.AND P2, PT, R93, RZ, PT ;  /* 0x000000ff5d00720c */ /* 0x000fe40003f45070 */
[C---:B------:R-:W-:Y:S02]  /*4540*/  SEL R79, R14.reuse, RZ, !P6 ;  /* 0x000000ff0e4f7207 */ /* 0x040fe40007000000 */
[----:B------:R-:W-:Y:S02]  /*4550*/  SEL R93, R14, RZ, !P5 ;  /* 0x000000ff0e5d7207 */ /* 0x000fe40006800000 */
[----:B------:R-:W-:Y:S01]  /*4560*/  ISETP.GE.AND P5, PT, R125, UR4, PT ;  /* 0x000000047d007c0c */ /* 0x000fe2000bfa6270 */
[----:B------:R-:W-:Y:S01]  /*4570*/  ULDC UR4, c[0x0][0x230] ;  /* 0x00008c0000047ab9 */ /* 0x000fe20000000800 */
[----:B------:R-:W-:-:S02]  /*4580*/  LOP3.LUT R124, R3, 0x62, RZ, 0xfc, !PT ;  /* 0x00000062037c7812 */ /* 0x000fc400078efcff */
[----:B------:R-:W-:Y:S02]  /*4590*/  ISETP.NE.U32.AND P3, PT, R116, RZ, PT ;  /* 0x000000ff7400720c */ /* 0x000fe40003f65070 */
[----:B------:R-:W-:Y:S01]  /*45a0*/  ISETP.NE.U32.AND P6, PT, R79, RZ, PT ;  /* 0x000000ff4f00720c */ /* 0x000fe20003fc5070 */
[----:B------:R-:W-:Y:S01]  /*45b0*/  LDGSTS.E [R249+0x2008], desc[UR16][R164.64], P2 ;  /* 0x02008000a4f97fae */ /* 0x000fe20009121850 */
[C---:B------:R-:W-:Y:S02]  /*45c0*/  SEL R79, R14.reuse, RZ, !P4 ;  /* 0x000000ff0e4f7207 */ /* 0x040fe40006000000 */
[----:B------:R-:W-:Y:S02]  /*45d0*/  SEL R116, R14, RZ, !P5 ;  /* 0x000000ff0e747207 */ /* 0x000fe40006800000 */
[----:B------:R-:W-:Y:S01]  /*45e0*/  ISETP.GE.AND P4, PT, R124, UR4, PT ;  /* 0x000000047c007c0c */ /* 0x000fe2000bf86270 */
[----:B------:R-:W-:Y:S01]  /*45f0*/  ULDC UR4, c[0x0][0x230] ;  /* 0x00008c0000047ab9 */ /* 0x000fe20000000800 */
[----:B------:R-:W-:-:S02]  /*4600*/  ISETP.NE.U32.AND P5, PT, R116, RZ, PT ;  /* 0x000000ff7400720c */ /* 0x000fc40003fa5070 */
[----:B------:R-:W-:Y:S01]  /*4610*/  SEL R116, R14, RZ, !P4 ;  /* 0x000000ff0e747207 */ /* 0x000fe20006000000 */
[----:B------:R-:W-:Y:S01]  /*4620*/  LDGSTS.E [R249+0x4000], desc[UR16][R214.64], P3 ;  /* 0x04000000d6f97fae */ /* 0x000fe20009921850 */
[----:B------:R-:W-:Y:S02]  /*4630*/  LOP3.LUT R125, R3, 0x46, RZ, 0xfc, !PT ;  /* 0x00000046037d7812 */ /* 0x000fe400078efcff */
[----:B------:R-:W-:Y:S01]  /*4640*/  ISETP.NE.U32.AND P4, PT, R116, RZ, PT ;  /* 0x000000ff7400720c */ /* 0x000fe20003f85070 */
[----:B------:R-:W-:Y:S01]  /*4650*/  LDGSTS.E [R249+0x4008], desc[UR16][R168.64], P6 ;  /* 0x04008000a8f97fae */ /* 0x000fe2000b121850 */
[----:B------:R-:W-:Y:S02]  /*4660*/  ISETP.NE.U32.AND P3, PT, R118, RZ, PT ;  /* 0x000000ff7600720c */ /* 0x000fe40003f65070 */
[----:B------:R-:W-:Y:S02]  /*4670*/  SEL R116, R14, RZ, !P0 ;  /* 0x000000ff0e747207 */ /* 0x000fe40004000000 */
[----:B------:R-:W-:Y:S01]  /*4680*/  ISETP.NE.U32.AND P0, PT, R122, RZ, PT ;  /* 0x000000ff7a00720c */ /* 0x000fe20003f05070 */
[----:B------:R-:W-:Y:S01]  /*4690*/  LDGSTS.E [R249+0x6000], desc[UR16][R156.64], P5 ;  /* 0x060000009cf97fae */ /* 0x000fe2000a921850 */
[----:B------:R-:W-:-:S02]  /*46a0*/  ISETP.NE.U32.AND P6, PT, R130, RZ, PT ;  /* 0x000000ff8200720c */ /* 0x000fc40003fc5070 */
[----:B------:R-:W-:Y:S02]  /*46b0*/  LOP3.LUT R124, R2, 0x10, RZ, 0x3c, !PT ;  /* 0x00000010027c7812 */ /* 0x000fe400078e3cff */
[-C--:B------:R-:W-:Y:S01]  /*46c0*/  LEA R170, P5, R5, R120.reuse, 0x2 ;  /* 0x0000007805aa7211 */ /* 0x080fe200078a10ff */
[----:B------:R-:W-:Y:S01]  /*46d0*/  LDGSTS.E [R249+0x6008], desc[UR16][R136.64], P4 ;  /* 0x0600800088f97fae */ /* 0x000fe2000a121850 */
[CC--:B------:R-:W-:Y:S01]  /*46e0*/  LEA R172, P4, R6.reuse, R120.reuse, 0x2 ;  /* 0x0000007806ac7211 */ /* 0x0c0fe200078810ff */
[----:B------:R-:W-:Y:S01]  /*46f0*/  IMAD.IADD R251, R245, 0x1, R124 ;  /* 0x00000001f5fb7824 */ /* 0x000fe200078e027c */
[-C--:B------:R-:W-:Y:S02]  /*4700*/  LEA.HI.X.SX32 R171, R5, R13.reuse, 0x2, P5 ;  /* 0x0000000d05ab7211 */ /* 0x080fe400028f16ff */
[----:B------:R-:W-:Y:S02]  /*4710*/  LEA.HI.X.SX32 R173, R6, R13, 0x2, P4 ;  /* 0x0000000d06ad7211 */ /* 0x000fe400020f16ff */
[----:B------:R-:W-:Y:S01]  /*4720*/  ISETP.GE.AND P4, PT, R125, UR5, PT ;  /* 0x000000057d007c0c */ /* 0x000fe2000bf86270 */
[----:B------:R-:W-:Y:S01]  /*4730*/  LDGSTS.E [R251], desc[UR16][R170.64], P3 ;  /* 0x00000000aafb7fae */ /* 0x000fe20009921850 */
[----:B--2---:R-:W-:Y:S01]  /*4740*/  LOP3.LUT R128, R3, 0x44, RZ, 0xfc, !PT ;  /* 0x0000004403807812 */ /* 0x004fe200078efcff */
[----:B------:R-:W-:Y:S01]  /*4750*/  ULDC UR5, c[0x0][0x230] ;  /* 0x00008c0000057ab9 */ /* 0x000fe20000000800 */
[----:B------:R-:W-:Y:S01]  /*4760*/  SEL R122, R14, RZ, !P4 ;  /* 0x000000ff0e7a7207 */ /* 0x000fe20006000000 */
[----:B------:R-:W-:Y:S01]  /*4770*/  LDGSTS.E [R251+0x8], desc[UR16][R172.64], P0 ;  /* 0x00008000acfb7fae */ /* 0x000fe20008121850 */
[----:B------:R-:W-:-:S02]  /*4780*/  LEA R166, P4, R117, R120, 0x2 ;  /* 0x0000007875a67211 */ /* 0x000fc400078810ff */
[----:B---3--:R-:W-:Y:S01]  /*4790*/  LOP3.LUT R5, R3, 0x64, RZ, 0xfc, !PT ;  /* 0x0000006403057812 */ /* 0x008fe200078efcff */
[----:B------:R-:W-:Y:S01]  /*47a0*/  STL.64 [R1+0x230], R170 ;  /* 0x000230aa01007387 */ /* 0x000fe20000100a00 */
[-C--:B------:R-:W-:Y:S01]  /*47b0*/  LEA.HI.X.SX32 R167, R117, R13.reuse, 0x2, P4 ;  /* 0x0000000d75a77211 */ /* 0x080fe200020f16ff */
[----:B------:R-:W-:Y:S01]  /*47c0*/  IMAD R117, R160, 0x2, R135 ;  /* 0x00000002a0757824 */ /* 0x000fe200078e0287 */
[----:B------:R-:W-:Y:S01]  /*47d0*/  ISETP.GE.AND P5, PT, R128, UR4, PT ;  /* 0x0000000480007c0c */ /* 0x000fe2000bfa6270 */
[----:B------:R-:W-:Y:S01]  /*47e0*/  ULDC UR4, c[0x0][0x230] ;  /* 0x00008c0000047ab9 */ /* 0x000fe20000000800 */
[-C--:B------:R-:W-:Y:S01]  /*47f0*/  LEA R206, P4, R115, R120.reuse, 0x2 ;  /* 0x0000007873ce7211 */ /* 0x080fe200078810ff */
[----:B------:R-:W-:Y:S01]  /*4800*/  LDGSTS.E [R251+0x2000], desc[UR16][R166.64], P6 ;  /* 0x02000000a6fb7fae */ /* 0x000fe2000b121850 */
[C---:B------:R-:W-:Y:S02]  /*4810*/  LEA R162, P6, R131.reuse, R120, 0x2 ;  /* 0x0000007883a27211 */ /* 0x040fe400078c10ff */
[----:B------:R-:W-:Y:S01]  /*4820*/  SEL R118, R14, RZ, !P5 ;  /* 0x000000ff0e767207 */ /* 0x000fe20006800000 */
[----:B------:R-:W-:Y:S01]  /*4830*/  STL.64 [R1+0x238], R172 ;  /* 0x000238ac01007387 */ /* 0x000fe20000100a00 */
[----:B------:R-:W-:-:S02]  /*4840*/  LEA.HI.X.SX32 R163, R131, R13, 0x2, P6 ;  /* 0x0000000d83a37211 */ /* 0x000fc400030f16ff */
[-C--:B------:R-:W-:Y:S01]  /*4850*/  LEA R232, P6, R135, R120.reuse, 0x2 ;  /* 0x0000007887e87211 */ /* 0x080fe200078c10ff */
[----:B------:R-:W-:Y:S01]  /*4860*/  STL.64 [R1+0x240], R166 ;  /* 0x000240a601007387 */ /* 0x000fe20000100a00 */
[-C--:B------:R-:W-:Y:S02]  /*4870*/  LEA.HI.X.SX32 R207, R115, R13.reuse, 0x2, P4 ;  /* 0x0000000d73cf7211 */ /* 0x080fe400020f16ff */
[----:B------:R-:W-:Y:S02]  /*4880*/  LEA.HI.X.SX32 R233, R135, R13, 0x2, P6 ;  /* 0x0000000d87e97211 */ /* 0x000fe400030f16ff */
[----:B------:R-:W-:Y:S01]  /*4890*/  ISETP.GE.AND P6, PT, R5, UR4, PT ;  /* 0x0000000405007c0c */ /* 0x000fe2000bfc6270 */
[----:B------:R-:W-:Y:S01]  /*48a0*/  ULDC UR4, c[0x0][0x230] ;  /* 0x00008c0000047ab9 */ /* 0x000fe20000000800 */
[----:B------:R-:W-:Y:S01]  /*48b0*/  LEA R184, P4, R133, R120, 0x2 ;  /* 0x0000007885b87211 */ /* 0x000fe200078810ff */
[----:B------:R-:W-:Y:S01]  /*48c0*/  STL.64 [R1+0x248], R206 ;  /* 0x000248ce01007387 */ /* 0x000fe20000100a00 */
[----:B------:R-:W-:-:S02]  /*48d0*/  SEL R115, R14, RZ, !P6 ;  /* 0x000000ff0e737207 */ /* 0x000fc40007000000 */
[----:B------:R-:W-:Y:S01]  /*48e0*/  ISETP.NE.U32.AND P5, PT, R132, RZ, PT ;  /* 0x000000ff8400720c */ /* 0x000fe20003fa5070 */
[----:B------:R-:W-:Y:S01]  /*48f0*/  STL.64 [R1+0x250], R162 ;  /* 0x000250a201007387 */ /* 0x000fe20000100a00 */
[----:B------:R-:W-:Y:S02]  /*4900*/  ISETP.NE.U32.AND P0, PT, R118, RZ, PT ;  /* 0x000000ff7600720c */ /* 0x000fe40003f05070 */
[----:B------:R-:W-:Y:S01]  /*4910*/  ISETP.NE.U32.AND P3, PT, R122, RZ, PT ;  /* 0x000000ff7a00720c */ /* 0x000fe20003f65070 */
[----:B------:R1:W-:Y:S01]  /*4920*/  STL.64 [R1+0x1b8], R6 ;  /* 0x0001b80601007387 */ /* 0x0003e20000100a00 */
[----:B------:R-:W-:Y:S02]  /*4930*/  LEA.HI.X.SX32 R185, R133, R13, 0x2, P4 ;  /* 0x0000000d85b97211 */ /* 0x000fe400020f16ff */
[----:B------:R-:W-:Y:S02]  /*4940*/  LEA R234, P4, R117, R120, 0x2 ;  /* 0x0000007875ea7211 */ /* 0x000fe400078810ff */
[----:B------:R-:W-:-:S02]  /*4950*/  ISETP.NE.U32.AND P6, PT, R115, RZ, PT ;  /* 0x000000ff7300720c */ /* 0x000fc40003fc5070 */
[----:B------:R-:W-:Y:S01]  /*4960*/  LOP3.LUT R4, R3, 0x66, RZ, 0xfc, !PT ;  /* 0x0000006603047812 */ /* 0x000fe200078efcff */
[----:B------:R-:W-:Y:S01]  /*4970*/  LDGSTS.E [R251+0x2008], desc[UR16][R206.64], P5 ;  /* 0x02008000cefb7fae */ /* 0x000fe2000a921850 */
[----:B------:R-:W-:Y:S01]  /*4980*/  LEA.HI.X.SX32 R235, R117, R13, 0x2, P4 ;  /* 0x0000000d75eb7211 */ /* 0x000fe200020f16ff */
[----:B------:R-:W-:Y:S01]  /*4990*/  IMAD R117, R160, 0x2, R117 ;  /* 0x00000002a0757824 */ /* 0x000fe200078e0275 */
[----:B------:R-:W-:Y:S01]  /*49a0*/  ISETP.GE.AND P4, PT, R4, UR4, PT ;  /* 0x0000000404007c0c */ /* 0x000fe2000bf86270 */
[----:B------:R-:W-:Y:S01]  /*49b0*/  LDGSTS.E [R251+0x4000], desc[UR16][R162.64], P0 ;  /* 0x04000000a2fb7fae */ /* 0x000fe20008121850 */
[----:B------:R-:W-:Y:S01]  /*49c0*/  LOP3.LUT R5, R3, 0x48, RZ, 0xfc, !PT ;  /* 0x0000004803057812 */ /* 0x000fe200078efcff */
[----:B------:R-:W-:Y:S01]  /*49d0*/  ULDC UR4, c[0x0][0x230] ;  /* 0x00008c0000047ab9 */ /* 0x000fe20000000800 */
[----:B------:R-:W-:Y:S01]  /*49e0*/  SEL R115, R14, RZ, !P4 ;  /* 0x000000ff0e737207 */ /* 0x000fe20006000000 */
[----:B------:R-:W-:Y:S01]  /*49f0*/  LDGSTS.E [R251+0x4008], desc[UR16][R184.64], P3 ;  /* 0x04008000b8fb7fae */ /* 0x000fe20009921850 */
[----:B------:R-:W-:-:S02]  /*4a00*/  ISETP.NE.U32.AND P5, PT, R134, RZ, PT ;  /* 0x000000ff8600720c */ /* 0x000fc40003fa5070 */
[----:B------:R-:W-:Y:S01]  /*4a10*/  ISETP.NE.U32.AND P0, PT, R115, RZ, PT ;  /* 0x000000ff7300720c */ /* 0x000fe20003f05070 */
[----:B------:R-:W-:Y:S01]  /*4a20*/  LDGSTS.E [R251+0x6000], desc[UR16][R232.64], P6 ;  /* 0x06000000e8fb7fae */ /* 0x000fe2000b121850 */
[----:B------:R-:W-:Y:S01]  /*4a30*/  ISETP.GE.AND P6, PT, R5, UR4, PT ;  /* 0x0000000405007c0c */ /* 0x000fe2000bfc6270 */
[----:B------:R-:W-:Y:S01]  /*4a40*/  ULDC UR4, c[0x0][0x230] ;  /* 0x00008c0000047ab9 */ /* 0x000fe20000000800 */
[----:B------:R-:W-:Y:S02]  /*4a50*/  ISETP.NE.U32.AND P4, PT, R142, RZ, PT ;  /* 0x000000ff8e00720c */ /* 0x000fe40003f85070 */
[----:B------:R-:W-:Y:S02]  /*4a60*/  LOP3.LUT R4, R2, 0x20, RZ, 0x3c, !PT ;  /* 0x0000002002047812 */ /* 0x000fe400078e3cff */
[-C--:B------:R-:W-:Y:S02]  /*4a70*/  LEA R132, P3, R7, R120.reuse, 0x2 ;  /* 0x0000007807847211 */ /* 0x080fe400078610ff */
[----:B------:R-:W-:Y:S01]  /*4a80*/  SEL R115, R14, RZ, !P6 ;  /* 0x000000ff0e737207 */ /* 0x000fe20007000000 */
[----:B------:R-:W-:Y:S01]  /*4a90*/  IMAD.IADD R248, R245, 0x1, R4 ;  /* 0x00000001f5f87824 */ /* 0x000fe200078e0204 */
[----:B------:R-:W-:Y:S01]  /*4aa0*/  LEA R130, P6, R8, R120, 0x2 ;  /* 0x0000007808827211 */ /* 0x000fe200078c10ff */
[----:B------:R-:W-:Y:S01]  /*4ab0*/  LDGSTS.E [R251+0x6008], desc[UR16][R234.64], P0 ;  /* 0x06008000eafb7fae */ /* 0x000fe20008121850 */
[----:B------:R-:W-:-:S02]  /*4ac0*/  LEA.HI.X.SX32 R133, R7, R13, 0x2, P3 ;  /* 0x0000000d07857211 */ /* 0x000fc400018f16ff */
[-C--:B------:R-:W-:Y:S02]  /*4ad0*/  LEA.HI.X.SX32 R131, R8, R13.reuse, 0x2, P6 ;  /* 0x0000000d08837211 */ /* 0x080fe400030f16ff */
[-C--:B------:R-:W-:Y:S01]  /*4ae0*/  LEA R192, P6, R111, R120.reuse, 0x2 ;  /* 0x000000786fc07211 */ /* 0x080fe200078c10ff */
[----:B------:R-:W-:Y:S01]  /*4af0*/  LDGSTS.E [R248], desc[UR16][R132.64], P5 ;  /* 0x0000000084f87fae */ /* 0x000fe2000a921850 */
[----:B------:R-:W-:Y:S02]  /*4b00*/  ISETP.NE.U32.AND P3, PT, R143, RZ, PT ;  /* 0x000000ff8f00720c */ /* 0x000fe40003f65070 */
[----:B------:R-:W-:Y:S01]  /*4b10*/  LEA.HI.X.SX32 R193, R111, R13, 0x2, P6 ;  /* 0x0000000d6fc17211 */ /* 0x000fe200030f16ff */
[----:B------:R-:W-:Y:S01]  /*4b20*/  LDGSTS.E [R248+0x8], desc[UR16][R130.64], P4 ;  /* 0x0000800082f87fae */ /* 0x000fe2000a121850 */
[-C--:B------:R-:W-:Y:S01]  /*4b30*/  LEA R224, P4, R107, R120.reuse, 0x2 ;  /* 0x000000786be07211 */ /* 0x080fe200078810ff */
[----:B------:R-:W-:Y:S01]  /*4b40*/  IMAD R111, R160, 0x2, R117 ;  /* 0x00000002a06f7824 */ /* 0x000fe200078e0275 */
[----:B------:R-:W-:-:S02]  /*4b50*/  LEA R190, P6, R127, R120, 0x2 ;  /* 0x000000787fbe7211 */ /* 0x000fc400078c10ff */
[-C--:B------:R-:W-:Y:S02]  /*4b60*/  LEA.HI.X.SX32 R225, R107, R13.reuse, 0x2, P4 ;  /* 0x0000000d6be17211 */ /* 0x080fe400020f16ff */
[-C--:B------:R-:W-:Y:S02]  /*4b70*/  LEA.HI.X.SX32 R191, R127, R13.reuse, 0x2, P6 ;  /* 0x0000000d7fbf7211 */ /* 0x080fe400030f16ff */
[-C--:B------:R-:W-:Y:S01]  /*4b80*/  LEA R216, P4, R123, R120.reuse, 0x2 ;  /* 0x000000787bd87211 */ /* 0x080fe200078810ff */
[----:B------:R-:W-:Y:S01]  /*4b90*/  LDGSTS.E [R248+0x2000], desc[UR16][R192.64], P3 ;  /* 0x02000000c0f87fae */ /* 0x000fe20009921850 */
[----:B------:R-:W-:Y:S02]  /*4ba0*/  LEA R158, P6, R117, R120, 0x2 ;  /* 0x00000078759e7211 */ /* 0x000fe400078c10ff */
[----:B------:R-:W-:Y:S02]  /*4bb0*/  LOP3.LUT R4, R3, 0x4a, RZ, 0xfc, !PT ;  /* 0x0000004a03047812 */ /* 0x000fe400078efcff */
[----:B------:R-:W-:-:S02]  /*4bc0*/  LEA.HI.X.SX32 R217, R123, R13, 0x2, P4 ;  /* 0x0000000d7bd97211 */ /* 0x000fc400020f16ff */
[-C--:B------:R-:W-:Y:S02]  /*4bd0*/  LEA.HI.X.SX32 R159, R117, R13.reuse, 0x2, P6 ;  /* 0x0000000d759f7211 */ /* 0x080fe400030f16ff */
[----:B------:R-:W-:Y:S02]  /*4be0*/  LEA R134, P4, R111, R120, 0x2 ;  /* 0x000000786f867211 */ /* 0x000fe400078810ff */
[----:B------:R-:W-:Y:S01]  /*4bf0*/  ISETP.GE.AND P6, PT, R4, UR4, PT ;  /* 0x0000000404007c0c */ /* 0x000fe2000bfc6270 */
[----:B------:R-:W-:Y:S01]  /*4c00*/  ULDC UR4, c[0x0][0x230] ;  /* 0x00008c0000047ab9 */ /* 0x000fe20000000800 */
[C---:B------:R-:W-:Y:S01]  /*4c10*/  LOP3.LUT R5, R3.reuse, 0x68, RZ, 0xfc, !PT ;  /* 0x0000006803057812 */ /* 0x040fe200078efcff */
[----:B------:R2:W-:Y:S01]  /*4c20*/  STL [R1+0x1ec], R159 ;  /* 0x0001ec9f01007387 */ /* 0x0005e20000100800 */
[----:B------:R-:W-:Y:S02]  /*4c30*/  LOP3.LUT R4, R3, 0x6a, RZ, 0xfc, !PT ;  /* 0x0000006a03047812 */ /* 0x000fe400078efcff */
[----:B------:R-:W-:Y:S01]  /*4c40*/  LEA.HI.X.SX32 R135, R111, R13, 0x2, P4 ;  /* 0x0000000d6f877211 */ /* 0x000fe200020f16ff */
[----:B------:R-:W-:Y:S01]  /*4c50*/  STL.64 [R1+0x1c0], R8 ;  /* 0x0001c00801007387 */ /* 0x000fe20000100a00 */
[----:B------:R-:W-:-:S02]  /*4c60*/  SEL R107, R14, RZ, !P6 ;  /* 0x000000ff0e6b7207 */ /* 0x000fc40007000000 */
[----:B------:R-:W-:Y:S01]  /*4c70*/  ISETP.GE.AND P4, PT, R5, UR5, PT ;  /* 0x0000000505007c0c */ /* 0x000fe2000bf86270 */
[----:B------:R-:W-:Y:S01]  /*4c80*/  ULDC UR5, c[0x0][0x230] ;  /* 0x00008c0000057ab9 */ /* 0x000fe20000000800 */
[----:B------:R-:W-:Y:S01]  /*4c90*/  ISETP.GE.AND P3, PT, R4, UR6, PT ;  /* 0x0000000604007c0c */ /* 0x000fe2000bf66270 */
[----:B------:R-:W-:Y:S01]  /*4ca0*/  ULDC UR6, c[0x0][0x230] ;  /* 0x00008c0000067ab9 */ /* 0x000fe20000000800 */
[----:B------:R-:W-:Y:S02]  /*4cb0*/  ISETP.NE.U32.AND P6, PT, R107, RZ, PT ;  /* 0x000000ff6b00720c */ /* 0x000fe40003fc5070 */
[----:B------:R-:W-:Y:S02]  /*4cc0*/  ISETP.NE.U32.AND P0, PT, R144, RZ, PT ;  /* 0x000000ff9000720c */ /* 0x000fe40003f05070 */
[----:B------:R-:W-:Y:S02]  /*4cd0*/  SEL R107, R14, RZ, !P4 ;  /* 0x000000ff0e6b7207 */ /* 0x000fe40006000000 */
[----:B------:R-:W-:-:S02]  /*4ce0*/  ISETP.NE.U32.AND P5, PT, R115, RZ, PT ;  /* 0x000000ff7300720c */ /* 0x000fc40003fa5070 */
[----:B------:R-:W-:Y:S02]  /*4cf0*/  SEL R115, R14, RZ, !P3 ;  /* 0x000000ff0e737207 */ /* 0x000fe40005800000 */
[----:B------:R-:W-:Y:S02]  /*4d00*/  ISETP.NE.U32.AND P3, PT, R107, RZ, PT ;  /* 0x000000ff6b00720c */ /* 0x000fe40003f65070 */
[----:B------:R-:W-:Y:S02]  /*4d10*/  LEA.HI R4, R84, 0x4e, RZ, 0x1a ;  /* 0x0000004e54047811 */ /* 0x000fe400078fd0ff */
[----:B------:R-:W-:Y:S01]  /*4d20*/  LOP3.LUT R5, R2, 0x30, RZ, 0x3c, !PT ;  /* 0x0000003002057812 */ /* 0x000fe200078e3cff */
[----:B------:R-:W-:Y:S01]  /*4d30*/  LDGSTS.E [R248+0x2008], desc[UR16][R224.64], P0 ;  /* 0x02008000e0f87fae */ /* 0x000fe20008121850 */
[----:B------:R-:W-:Y:S02]  /*4d40*/  ISETP.NE.U32.AND P0, PT, R115, RZ, PT ;  /* 0x000000ff7300720c */ /* 0x000fe40003f05070 */
[----:B-1----:R-:W-:Y:S01]  /*4d50*/  LOP3.LUT R6, R3, 0x4c, RZ, 0xfc, !PT ;  /* 0x0000004c03067812 */ /* 0x002fe200078efcff */
[----:B------:R-:W-:Y:S01]  /*4d60*/  LDGSTS.E [R248+0x4000], desc[UR16][R190.64], P5 ;  /* 0x04000000bef87fae */ /* 0x000fe2000a921850 */
[----:B------:R-:W-:Y:S01]  /*4d70*/  ISETP.GE.AND P5, PT, R4, UR4, PT ;  /* 0x0000000404007c0c */ /* 0x000fe2000bfa6270 */
[----:B------:R-:W-:Y:S01]  /*4d80*/  IMAD.IADD R247, R245, 0x1, R5 ;  /* 0x00000001f5f77824 */ /* 0x000fe200078e0205 */
[----:B------:R-:W-:Y:S01]  /*4d90*/  ULDC UR4, c[0x0][0x230] ;  /* 0x00008c0000047ab9 */ /* 0x000fe20000000800 */
[----:B------:R-:W-:Y:S01]  /*4da0*/  LDGSTS.E [R248+0x4008], desc[UR16][R216.64], P6 ;  /* 0x04008000d8f87fae */ /* 0x000fe2000b121850 */
[----:B------:R-:W-:-:S02]  /*4db0*/  ISETP.NE.U32.AND P6, PT, R140, RZ, PT ;  /* 0x000000ff8c00720c */ /* 0x000fc40003fc5070 */
[----:B------:R-:W-:Y:S01]  /*4dc0*/  SEL R107, R14, RZ, !P5 ;  /* 0x000000ff0e6b7207 */ /* 0x000fe20006800000 */
[----:B------:R2:W-:Y:S01]  /*4dd0*/  LDGSTS.E [R248+0x6000], desc[UR16][R158.64], P3 ;  /* 0x060000009ef87fae */ /* 0x0005e20009921850 */
[----:B------:R-:W-:Y:S02]  /*4de0*/  LEA R174, P5, R9, R120, 0x2 ;  /* 0x0000007809ae7211 */ /* 0x000fe400078a10ff */
[----:B------:R-:W-:Y:S01]  /*4df0*/  ISETP.NE.U32.AND P4, PT, R141, RZ, PT ;  /* 0x000000ff8d00720c */ /* 0x000fe20003f85070 */
[----:B------:R-:W-:Y:S01]  /*4e00*/  LDGSTS.E [R248+0x6008], desc[UR16][R134.64], P0 ;  /* 0x0600800086f87fae */ /* 0x000fe20008121850 */
[----:B------:R-:W-:Y:S02]  /*4e10*/  LEA.HI.X.SX32 R175, R9, R13, 0x2, P5 ;  /* 0x0000000d09af7211 */ /* 0x000fe400028f16ff */
[----:B------:R-:W-:Y:S02]  /*4e20*/  ISETP.NE.U32.AND P5, PT, R126, RZ, PT ;  /* 0x000000ff7e00720c */ /* 0x000fe40003fa5070 */
[----:B------:R-:W-:Y:S01]  /*4e30*/  ISETP.NE.U32.AND P0, PT, R107, RZ, PT ;  /* 0x000000ff6b00720c */ /* 0x000fe20003f05070 */
[----:B------:R1:W-:Y:S01]  /*4e40*/  LDGSTS.E [R247], desc[UR16][R174.64], P6 ;  /* 0x00000000aef77fae */ /* 0x0003e2000b121850 */
[----:B------:R-:W-:Y:S01]  /*4e50*/  IMAD R107, R160, 0x2, R111 ;  /* 0x00000002a06b7824 */ /* 0x000fe200078e026f */
[----:B--2---:R-:W-:-:S02]  /*4e60*/  LEA.HI R159, R84, 0xe, RZ, 0x1a ;  /* 0x0000000e549f7811 */ /* 0x004fc400078fd0ff */
[----:B------:R-:W-:Y:S02]  /*4e70*/  LEA.HI R138, R84, 0x6e, RZ, 0x1a ;  /* 0x0000006e548a7811 */ /* 0x000fe400078fd0ff */
[----:B------:R-:W-:Y:S01]  /*4e80*/  ISETP.NE.U32.AND P2, PT, R145, RZ, PT ;  /* 0x000000ff9100720c */ /* 0x000fe20003f45070 */
[----:B------:R-:W-:Y:S01]  /*4e90*/  IMAD R5, R159, R160, RZ ;  /* 0x000000a09f057224 */ /* 0x000fe200078e02ff */
[----:B------:R-:W-:-:S04]  /*4ea0*/  ISETP.NE.U32.AND P3, PT, R116, RZ, PT ;  /* 0x000000ff7400720c */ /* 0x000fc80003f65070 */
[----:B------:R-:W-:Y:S01]  /*4eb0*/  STL [R1+0x4c], R5 ;  /* 0x00004c0501007387 */ /* 0x000fe20000100800 */
[----:B------:R-:W-:-:S03]  /*4ec0*/  LEA R126, P6, R5, R120, 0x2 ;  /* 0x00000078057e7211 */ /* 0x000fc600078c10ff */
[----:B------:R1:W-:Y:S01]  /*4ed0*/  STL [R1+0x1e8], R175 ;  /* 0x0001e8af01007387 */ /* 0x0003e20000100800 */
[----:B------:R-:W-:Y:S02]  /*4ee0*/  LEA.HI.X.SX32 R127, R5, R13, 0x2, P6 ;  /* 0x0000000d057f7211 */ /* 0x000fe400030f16ff */
[----:B------:R-:W-:-:S03]  /*4ef0*/  LEA R188, P6, R119, R120, 0x2 ;  /* 0x0000007877bc7211 */ /* 0x000fc600078c10ff */
[----:B------:R-:W-:Y:S01]  /*4f00*/  LDGSTS.E [R247+0x8], desc[UR16][R126.64], P1 ;  /* 0x000080007ef77fae */ /* 0x000fe20008921850 */
[-C--:B------:R-:W-:Y:S02]  /*4f10*/  LEA.HI.X.SX32 R189, R119, R13.reuse, 0x2, P6 ;  /* 0x0000000d77bd7211 */ /* 0x080fe400030f16ff */
[C---:B------:R-:W-:Y:S02]  /*4f20*/  LEA R204, P6, R121.reuse, R120, 0x2 ;  /* 0x0000007879cc7211 */ /* 0x040fe400078c10ff */
[----:B-1----:R-:W-:Y:S01]  /*4f30*/  LEA.HI R175, R84, 0x2e, RZ, 0x1a ;  /* 0x0000002e54af7811 */ /* 0x002fe200078fd0ff */
[----:B------:R1:W-:Y:S01]  /*4f40*/  LDGSTS.E [R247+0x2000], desc[UR16][R188.64], P5 ;  /* 0x02000000bcf77fae */ /* 0x0003e2000a921850 */
[----:B------:R-:W-:Y:S02]  /*4f50*/  LEA.HI.X.SX32 R205, R121, R13, 0x2, P6 ;  /* 0x0000000d79cd7211 */ /* 0x000fe400030f16ff */
[----:B------:R-:W-:Y:S01]  /*4f60*/  ISETP.GE.AND P6, PT, R6, UR4, PT ;  /* 0x0000000406007c0c */ /* 0x000fe2000bfc6270 */
[-C--:B------:R-:W-:Y:S01]  /*4f70*/  IMAD R7, R175, R160.reuse, RZ ;  /* 0x000000a0af077224 */ /* 0x080fe200078e02ff */
[----:B------:R-:W-:Y:S01]  /*4f80*/  ULDC UR4, c[0x0][0x230] ;  /* 0x00008c0000047ab9 */ /* 0x000fe20000000800 */
[-C--:B------:R-:W-:Y:S01]  /*4f90*/  IMAD R6, R4, R160.reuse, RZ ;  /* 0x000000a004067224 */ /* 0x080fe200078e02ff */
[----:B------:R-:W-:Y:S01]  /*4fa0*/  SEL R111, R14, RZ, !P6 ;  /* 0x000000ff0e6f7207 */ /* 0x000fe20007000000 */
[----:B------:R-:W-:Y:S01]  /*4fb0*/  IMAD.SHL.U32 R5, R7, 0x4, RZ ;  /* 0x0000000407057824 */ /* 0x000fe200078e00ff */
[C---:B------:R-:W-:Y:S01]  /*4fc0*/  ISETP.GE.AND P6, PT, R138.reuse, UR6, PT ;  /* 0x000000068a007c0c */ /* 0x040fe2000bfc6270 */
[----:B------:R-:W-:-:S03]  /*4fd0*/  IMAD R4, R138, R160, RZ ;  /* 0x000000a08a047224 */ /* 0x000fc600078e02ff */
[----:B------:R-:W-:Y:S01]  /*4fe0*/  IADD3 R194, P1, R5, R120, RZ ;  /* 0x0000007805c27210 */ /* 0x000fe20007f3e0ff */
[----:B------:R2:W-:Y:S03]  /*4ff0*/  STL [R1+0x94], R5 ;  /* 0x0000940501007387 */ /* 0x0005e60000100800 */
[----:B------:R-:W-:Y:S01]  /*5000*/  LEA.HI.X.SX32 R195, R7, R13, 0x2, P1 ;  /* 0x0000000d07c37211 */ /* 0x000fe200008f16ff */
[----:B------:R-:W-:Y:S01]  /*5010*/  IMAD R7, R139, R160, RZ ;  /* 0x000000a08b077224 */ /* 0x000fe200078e02ff */
[----:B------:R-:W-:-:S03]  /*5020*/  LEA R222, P1, R107, R120, 0x2 ;  /* 0x000000786bde7211 */ /* 0x000fc600078210ff */
[----:B------:R-:W-:Y:S01]  /*5030*/  LDGSTS.E [R247+0x2008], desc[UR16][R194.64], P4 ;  /* 0x02008000c2f77fae */ /* 0x000fe2000a121850 */
[----:B------:R-:W-:Y:S02]  /*5040*/  LEA.HI.X.SX32 R223, R107, R13, 0x2, P1 ;  /* 0x0000000d6bdf7211 */ /* 0x000fe400008f16ff */
[----:B--2---:R-:W-:-:S04]  /*5050*/  LOP3.LUT R5, R3, 0x6c, RZ, 0xfc, !PT ;  /* 0x0000006c03057812 */ /* 0x004fc800078efcff */
[----:B------:R-:W-:Y:S01]  /*5060*/  ISETP.GE.AND P1, PT, R5, UR5, PT ;  /* 0x0000000505007c0c */ /* 0x000fe2000bf26270 */
[----:B------:R-:W-:Y:S01]  /*5070*/  IMAD.SHL.U32 R5, R6, 0x4, RZ ;  /* 0x0000000406057824 */ /* 0x000fe200078e00ff */
[----:B------:R-:W-:Y:S02]  /*5080*/  ULDC UR5, c[0x0][0x230] ;  /* 0x00008c0000057ab9 */ /* 0x000fe40000000800 */
[C---:B------:R-:W-:Y:S02]  /*5090*/  SEL R115, R14.reuse, RZ, !P1 ;  /* 0x000000ff0e737207 */ /* 0x040fe40004800000 */
[----:B------:R-:W-:Y:S01]  /*50a0*/  ISETP.NE.U32.AND P1, PT, R111, RZ, PT ;  /* 0x000000ff6f00720c */ /* 0x000fe20003f25070 */
[----:B------:R2:W-:Y:S01]  /*50b0*/  STL [R1+0x8c], R5 ;  /* 0x00008c0501007387 */ /* 0x0005e20000100800 */
[----:B------:R-:W-:Y:S02]  /*50c0*/  SEL R111, R14, RZ, !P6 ;  /* 0x000000ff0e6f7207 */ /* 0x000fe40007000000 */
[----:B------:R-:W-:Y:S01]  /*50d0*/  IADD3 R210, P6, R5, R120, RZ ;  /* 0x0000007805d27210 */ /* 0x000fe20007fde0ff */
[----:B------:R-:W-:Y:S01]  /*50e0*/  STL [R1+0x1e4], R189 ;  /* 0x0001e4bd01007387 */ /* 0x000fe20000100800 */
[----:B------:R-:W-:-:S02]  /*50f0*/  ISETP.NE.U32.AND P5, PT, R115, RZ, PT ;  /* 0x000000ff7300720c */ /* 0x000fc40003fa5070 */
[----:B------:R-:W-:Y:S02]  /*5100*/  ISETP.NE.U32.AND P4, PT, R111, RZ, PT ;  /* 0x000000ff6f00720c */ /* 0x000fe40003f85070 */
[----:B------:R-:W-:Y:S01]  /*5110*/  LEA.HI.X.SX32 R211, R6, R13, 0x2, P6 ;  /* 0x0000000d06d37211 */ /* 0x000fe200030f16ff */
[----:B--2---:R-:W-:Y:S01]  /*5120*/  IMAD.SHL.U32 R5, R4, 0x4, RZ ;  /* 0x0000000404057824 */ /* 0x004fe200078e00ff */
[----:B------:R-:W-:Y:S01]  /*5130*/  LOP3.LUT R6, R3, 0x50, RZ, 0xfc, !PT ;  /* 0x0000005003067812 */ /* 0x000fe200078efcff */
[----:B------:R-:W-:Y:S01]  /*5140*/  LDGSTS.E [R247+0x4000], desc[UR16][R204.64], P1 ;  /* 0x04000000ccf77fae */ /* 0x000fe20008921850 */
[----:B------:R-:W-:Y:S02]  /*5150*/  ISETP.NE.U32.AND P1, PT, R114, RZ, PT ;  /* 0x000000ff7200720c */ /* 0x000fe40003f25070 */
[----:B------:R-:W-:Y:S01]  /*5160*/  IADD3 R228, P6, R5, R120, RZ ;  /* 0x0000007805e47210 */ /* 0x000fe20007fde0ff */
[----:B------:R-:W-:Y:S01]  /*5170*/  LDGSTS.E [R247+0x4008], desc[UR16][R210.64], P0 ;  /* 0x04008000d2f77fae */ /* 0x000fe20008121850 */
[----:B------:R-:W-:-:S02]  /*5180*/  ISETP.NE.U32.AND P0, PT, R112, RZ, PT ;  /* 0x000000ff7000720c */ /* 0x000fc40003f05070 */
[-C--:B------:R-:W-:Y:S01]  /*5190*/  LEA.HI.X.SX32 R229, R4, R13.reuse, 0x2, P6 ;  /* 0x0000000d04e57211 */ /* 0x080fe200030f16ff */
[----:B------:R-:W-:Y:S01]  /*51a0*/  LDGSTS.E [R247+0x6000], desc[UR16][R222.64], P5 ;  /* 0x06000000def77fae */ /* 0x000fe2000a921850 */
[CC--:B------:R-:W-:Y:S02]  /*51b0*/  LEA R180, P6, R10.reuse, R120.reuse, 0x2 ;  /* 0x000000780ab47211 */ /* 0x0c0fe400078c10ff */
[----:B------:R-:W-:Y:S01]  /*51c0*/  LOP3.LUT R4, R3, 0x52, RZ, 0xfc, !PT ;  /* 0x0000005203047812 */ /* 0x000fe200078efcff */
[----:B------:R-:W-:Y:S01]  /*51d0*/  LDGSTS.E [R247+0x6008], desc[UR16][R228.64], P4 ;  /* 0x06008000e4f77fae */ /* 0x000fe2000a121850 */
[-C--:B------:R-:W-:Y:S02]  /*51e0*/  LEA R196, P4, R11, R120.reuse, 0x2 ;  /* 0x000000780bc47211 */ /* 0x080fe400078810ff */
[----:B------:R-:W-:Y:S01]  /*51f0*/  LEA.HI.X.SX32 R181, R10, R13, 0x2, P6 ;  /* 0x0000000d0ab57211 */ /* 0x000fe200030f16ff */
[----:B------:R2:W-:Y:S01]  /*5200*/  STL [R1+0x84], R5 ;  /* 0x0000840501007387 */ /* 0x0005e20000100800 */
[----:B------:R-:W-:-:S02]  /*5210*/  LEA R212, P6, R110, R120, 0x2 ;  /* 0x000000786ed47211 */ /* 0x000fc400078c10ff */
[-C--:B------:R-:W-:Y:S01]  /*5220*/  LEA.HI.X.SX32 R197, R11, R13.reuse, 0x2, P4 ;  /* 0x0000000d0bc57211 */ /* 0x080fe200020f16ff */
[----:B------:R-:W-:Y:S01]  /*5230*/  STL.64 [R1+0x1c8], R10 ;  /* 0x0001c80a01007387 */ /* 0x000fe20000100a00 */
[CC--:B------:R-:W-:Y:S02]  /*5240*/  LEA R226, P4, R109.reuse, R120.reuse, 0x2 ;  /* 0x000000786de27211 */ /* 0x0c0fe400078810ff */
[-C--:B------:R-:W-:Y:S02]  /*5250*/  LEA.HI.X.SX32 R213, R110, R13.reuse, 0x2, P6 ;  /* 0x0000000d6ed57211 */ /* 0x080fe400030f16ff */
[-C--:B------:R-:W-:Y:S02]  /*5260*/  LEA R152, P6, R108, R120.reuse, 0x2 ;  /* 0x000000786c987211 */ /* 0x080fe400078c10ff */
[----:B------:R-:W-:Y:S02]  /*5270*/  LEA.HI.X.SX32 R227, R109, R13, 0x2, P4 ;  /* 0x0000000d6de37211 */ /* 0x000fe400020f16ff */
[----:B------:R-:W-:-:S02]  /*5280*/  LEA R182, P4, R15, R120, 0x2 ;  /* 0x000000780fb67211 */ /* 0x000fc400078810ff */
[----:B--2---:R-:W-:Y:S02]  /*5290*/  LOP3.LUT R5, R2, 0x40, RZ, 0x3c, !PT ;  /* 0x0000004002057812 */ /* 0x004fe400078e3cff */
[-C--:B------:R-:W-:Y:S02]  /*52a0*/  LEA.HI.X.SX32 R153, R108, R13.reuse, 0x2, P6 ;  /* 0x0000000d6c997211 */ /* 0x080fe400030f16ff */
[----:B------:R-:W-:Y:S02]  /*52b0*/  LEA R198, P6, R100, R120, 0x2 ;  /* 0x0000007864c67211 */ /* 0x000fe400078c10ff */
[-C--:B------:R-:W-:Y:S01]  /*52c0*/  LEA.HI.X.SX32 R183, R15, R13.reuse, 0x2, P4 ;  /* 0x0000000d0fb77211 */ /* 0x080fe200020f16ff */
[----:B------:R-:W-:Y:S01]  /*52d0*/  IMAD.IADD R15, R245, 0x1, R5 ;  /* 0x00000001f50f7824 */ /* 0x000fe200078e0205 */
[----:B------:R-:W-:Y:S01]  /*52e0*/  ISETP.GE.AND P4, PT, R6, UR4, PT ;  /* 0x0000000406007c0c */ /* 0x000fe2000bf86270 */
[----:B------:R-:W-:Y:S01]  /*52f0*/  ULDC UR4, c[0x0][0x230] ;  /* 0x00008c0000047ab9 */ /* 0x000fe20000000800 */
[----:B------:R-:W-:-:S02]  /*5300*/  LEA.HI.X.SX32 R199, R100, R13, 0x2, P6 ;  /* 0x0000000d64c77211 */ /* 0x000fc400030f16ff */
[----:B------:R-:W-:Y:S01]  /*5310*/  SEL R100, R14, RZ, !P4 ;  /* 0x000000ff0e647207 */ /* 0x000fe20006000000 */
[----:B------:R-:W-:Y:S01]  /*5320*/  LDGSTS.E [R15], desc[UR16][R180.64], P1 ;  /* 0x00000000b40f7fae */ /* 0x000fe20008921850 */
[----:B------:R-:W-:Y:S01]  /*5330*/  ISETP.GE.AND P6, PT, R4, UR5, PT ;  /* 0x0000000504007c0c */ /* 0x000fe2000bfc6270 */
[----:B------:R-:W-:Y:S01]  /*5340*/  ULDC UR5, c[0x0][0x230] ;  /* 0x00008c0000057ab9 */ /* 0x000fe20000000800 */
[----:B------:R-:W-:Y:S01]  /*5350*/  ISETP.NE.U32.AND P1, PT, R100, RZ, PT ;  /* 0x000000ff6400720c */ /* 0x000fe20003f25070 */
[----:B------:R-:W-:Y:S01]  /*5360*/  IMAD R100, R160, 0x4, R107 ;  /* 0x00000004a0647824 */ /* 0x000fe200078e026b */
[----:B------:R-:W-:Y:S01]  /*5370*/  ISETP.NE.U32.AND P5, PT, R113, RZ, PT ;  /* 0x000000ff7100720c */ /* 0x000fe20003fa5070 */
[----:B------:R-:W-:Y:S01]  /*5380*/  LDGSTS.E [R15+0x8], desc[UR16][R196.64], P0 ;  /* 0x00008000c40f7fae */ /* 0x000fe20008121850 */
[----:B------:R-:W-:Y:S02]  /*5390*/  ISETP.NE.U32.AND P4, PT, R106, RZ, PT ;  /* 0x000000ff6a00720c */ /* 0x000fe40003f85070 */
[----:B------:R-:W-:-:S02]  /*53a0*/  SEL R106, R14, RZ, !P6 ;  /* 0x000000ff0e6a7207 */ /* 0x000fc40007000000 */
[C---:B------:R-:W-:Y:S02]  /*53b0*/  LEA R208, P6, R100.reuse, R120, 0x2 ;  /* 0x0000007864d07211 */ /* 0x040fe400078c10ff */
[C---:B------:R-:W-:Y:S02]  /*53c0*/  LOP3.LUT R4, R3.reuse, 0x70, RZ, 0xfc, !PT ;  /* 0x0000007003047812 */ /* 0x040fe400078efcff */
[----:B------:R-:W-:Y:S01]  /*53d0*/  LEA.HI.X.SX32 R209, R100, R13, 0x2, P6 ;  /* 0x0000000d64d17211 */ /* 0x000fe200030f16ff */
[----:B------:R-:W-:Y:S01]  /*53e0*/  IMAD R100, R160, 0x2, R100 ;  /* 0x00000002a0647824 */ /* 0x000fe200078e0264 */
[----:B------:R-:W-:Y:S01]  /*53f0*/  ISETP.GE.AND P6, PT, R4, UR4, PT ;  /* 0x0000000404007c0c */ /* 0x000fe2000bfc6270 */
[----:B------:R-:W-:Y:S01]  /*5400*/  LDGSTS.E [R15+0x2000], desc[UR16][R212.64], P5 ;  /* 0x02000000d40f7fae */ /* 0x000fe2000a921850 */
[----:B------:R-:W-:Y:S01]  /*5410*/  ISETP.NE.U32.AND P0, PT, R106, RZ, PT ;  /* 0x000000ff6a00720c */ /* 0x000fe20003f05070 */
[----:B------:R-:W-:Y:S01]  /*5420*/  ULDC UR4, c[0x0][0x230] ;  /* 0x00008c0000047ab9 */ /* 0x000fe20000000800 */
[----:B------:R-:W-:Y:S01]  /*5430*/  SEL R106, R14, RZ, !P6 ;  /* 0x000000ff0e6a7207 */ /* 0x000fe20007000000 */
[----:B------:R-:W-:Y:S01]  /*5440*/  LDGSTS.E [R15+0x2008], desc[UR16][R226.64], P4 ;  /* 0x02008000e20f7fae */ /* 0x000fe2000a121850 */
[----:B------:R-:W-:-:S02]  /*5450*/  LOP3.LUT R4, R3, 0x72, RZ, 0xfc, !PT ;  /* 0x0000007203047812 */ /* 0x000fc400078efcff */
[----:B------:R-:W-:Y:S01]  /*5460*/  ISETP.NE.U32.AND P4, PT, R106, RZ, PT ;  /* 0x000000ff6a00720c */ /* 0x000fe20003f85070 */
[----:B------:R-:W-:Y:S01]  /*5470*/  LDGSTS.E [R15+0x4000], desc[UR16][R182.64], P1 ;  /* 0x04000000b60f7fae */ /* 0x000fe20008921850 */
[----:B------:R-:W-:Y:S02]  /*5480*/  LEA R230, P6, R100, R120, 0x2 ;  /* 0x0000007864e67211 */ /* 0x000fe400078c10ff */
[----:B------:R-:W-:Y:S01]  /*5490*/  ISETP.GE.AND P5, PT, R4, UR4, PT ;  /* 0x0000000404007c0c */ /* 0x000fe2000bfa6270 */
[----:B------:R-:W-:Y:S01]  /*54a0*/  ULDC UR4, c[0x0][0x230] ;  /* 0x00008c0000047ab9 */ /* 0x000fe20000000800 */
[----:B------:R-:W-:Y:S01]  /*54b0*/  LEA.HI.X.SX32 R231, R100, R13, 0x2, P6 ;  /* 0x0000000d64e77211 */ /* 0x000fe200030f16ff */
[----:B------:R-:W-:Y:S01]  /*54c0*/  LDGSTS.E [R15+0x4008], desc[UR16][R198.64], P0 ;  /* 0x04008000c60f7fae */ /* 0x000fe20008121850 */
[----:B------:R-:W-:Y:S02]  /*54d0*/  ISETP.NE.U32.AND P6, PT, R105, RZ, PT ;  /* 0x000000ff6900720c */ /* 0x000fe40003fc5070 */
[----:B------:R-:W-:-:S02]  /*54e0*/  SEL R105, R14, RZ, !P5 ;  /* 0x000000ff0e697207 */ /* 0x000fc40006800000 */
[----:B------:R-:W-:Y:S01]  /*54f0*/  LOP3.LUT R4, R3, 0x54, RZ, 0xfc, !PT ;  /* 0x0000005403047812 */ /* 0x000fe200078efcff */
[----:B------:R-:W-:Y:S01]  /*5500*/  LDGSTS.E [R15+0x6000], desc[UR16][R208.64], P4 ;  /* 0x06000000d00f7fae */ /* 0x000fe2000a121850 */
[----:B------:R-:W-:Y:S02]  /*5510*/  ISETP.NE.U32.AND P1, PT, R105, RZ, PT ;  /* 0x000000ff6900720c */ /* 0x000fe40003f25070 */
[----:B------:R-:W-:Y:S01]  /*5520*/  ISETP.GE.AND P4, PT, R4, UR4, PT ;  /* 0x0000000404007c0c */ /* 0x000fe2000bf86270 */
[----:B------:R-:W-:Y:S01]  /*5530*/  ULDC UR4, c[0x0][0x230] ;  /* 0x00008c0000047ab9 */ /* 0x000fe20000000800 */
[----:B------:R-:W-:Y:S02]  /*5540*/  ISETP.NE.U32.AND P5, PT, R104, RZ, PT ;  /* 0x000000ff6800720c */ /* 0x000fe40003fa5070 */
[----:B------:R-:W-:Y:S02]  /*5550*/  LOP3.LUT R4, R2, 0x50, RZ, 0x3c, !PT ;  /* 0x0000005002047812 */ /* 0x000fe400078e3cff */
[----:B------:R-:W-:-:S02]  /*5560*/  LEA R154, P0, R12, R120, 0x2 ;  /* 0x000000780c9a7211 */ /* 0x000fc400078010ff */
[----:B------:R-:W-:Y:S01]  /*5570*/  LOP3.LUT R6, R3, 0x56, RZ, 0xfc, !PT ;  /* 0x0000005603067812 */ /* 0x000fe200078efcff */
[----:B------:R-:W-:Y:S01]  /*5580*/  IMAD.IADD R250, R245, 0x1, R4 ;  /* 0x00000001f5fa7824 */ /* 0x000fe200078e0204 */
[----:B------:R-:W-:Y:S01]  /*5590*/  LEA.HI.X.SX32 R155, R12, R13, 0x2, P0 ;  /* 0x0000000d0c9b7211 */ /* 0x000fe200000f16ff */
[----:B------:R-:W-:Y:S01]  /*55a0*/  LDGSTS.E [R15+0x6008], desc[UR16][R230.64], P1 ;  /* 0x06008000e60f7fae */ /* 0x000fe20008921850 */
[----:B------:R-:W-:Y:S02]  /*55b0*/  LOP3.LUT R5, R3, 0x74, RZ, 0xfc, !PT ;  /* 0x0000007403057812 */ /* 0x000fe400078efcff */
[----:B------:R-:W-:Y:S01]  /*55c0*/  ISETP.NE.U32.AND P0, PT, R102, RZ, PT ;  /* 0x000000ff6600720c */ /* 0x000fe20003f05070 */
[----:B------:R-:W-:Y:S01]  /*55d0*/  LDGSTS.E [R250], desc[UR16][R154.64], P6 ;  /* 0x000000009afa7fae */ /* 0x000fe2000b121850 */
[-C--:B------:R-:W-:Y:S02]  /*55e0*/  LEA R150, P6, R101, R120.reuse, 0x2 ;  /* 0x0000007865967211 */ /* 0x080fe400078c10ff */
[----:B------:R-:W-:Y:S01]  /*55f0*/  SEL R102, R14, RZ, !P4 ;  /* 0x000000ff0e667207 */ /* 0x000fe20006000000 */
[----:B------:R-:W-:Y:S01]  /*5600*/  LDGSTS.E [R250+0x8], desc[UR16][R152.64], P5 ;  /* 0x0000800098fa7fae */ /* 0x000fe2000a921850 */
[----:B------:R-:W-:-:S02]  /*5610*/  LEA R148, P5, R96, R120, 0x2 ;  /* 0x0000007860947211 */ /* 0x000fc400078a10ff */
[-C--:B------:R-:W-:Y:S02]  /*5620*/  LEA.HI.X.SX32 R151, R101, R13.reuse, 0x2, P6 ;  /* 0x0000000d65977211 */ /* 0x080fe400030f16ff */
[CC--:B------:R-:W-:Y:S02]  /*5630*/  LEA R200, P6, R99.reuse, R120.reuse, 0x2 ;  /* 0x0000007863c87211 */ /* 0x0c0fe400078c10ff */
[-C--:B------:R-:W-:Y:S01]  /*5640*/  LEA.HI.X.SX32 R149, R96, R13.reuse, 0x2, P5 ;  /* 0x0000000d60957211 */ /* 0x080fe200028f16ff */
[----:B------:R-:W-:Y:S01]  /*5650*/  IMAD R96, R160, 0x2, R100 ;  /* 0x00000002a0607824 */ /* 0x000fe200078e0264 */
[-C--:B------:R-:W-:Y:S01]  /*5660*/  LEA R218, P5, R86, R120.reuse, 0x2 ;  /* 0x0000007856da7211 */ /* 0x080fe200078a10ff */
[----:B------:R-:W-:Y:S01]  /*5670*/  LDGSTS.E [R250+0x2000], desc[UR16][R150.64], P0 ;  /* 0x0200000096fa7fae */ /* 0x000fe20008121850 */
[----:B------:R-:W-:Y:S02]  /*5680*/  LEA.HI.X.SX32 R201, R99, R13, 0x2, P6 ;  /* 0x0000000d63c97211 */ /* 0x000fe400030f16ff */
[----:B------:R-:W-:-:S02]  /*5690*/  LEA R146, P6, R98, R120, 0x2 ;  /* 0x0000007862927211 */ /* 0x000fc400078c10ff */
[-C--:B------:R-:W-:Y:S01]  /*56a0*/  LEA.HI.X.SX32 R219, R86, R13.reuse, 0x2, P5 ;  /* 0x0000000d56db7211 */ /* 0x080fe200028f16ff */
[----:B------:R-:W-:Y:S01]  /*56b0*/  IMAD R86, R160, 0x2, R96 ;  /* 0x00000002a0567824 */ /* 0x000fe200078e0260 */
[CC--:B------:R-:W-:Y:S02]  /*56c0*/  LEA R144, P5, R97.reuse, R120.reuse, 0x2 ;  /* 0x0000007861907211 */ /* 0x0c0fe400078a10ff */
[-C--:B------:R-:W-:Y:S02]  /*56d0*/  LEA.HI.X.SX32 R147, R98, R13.reuse, 0x2, P6 ;  /* 0x0000000d62937211 */ /* 0x080fe400030f16ff */
[-C--:B------:R-:W-:Y:S02]  /*56e0*/  LEA R142, P6, R96, R120.reuse, 0x2 ;  /* 0x00000078608e7211 */ /* 0x080fe400078c10ff */
[----:B------:R-:W-:Y:S02]  /*56f0*/  LEA.HI.X.SX32 R145, R97, R13, 0x2, P5 ;  /* 0x0000000d61917211 */ /* 0x000fe400028f16ff */
[----:B------:R-:W-:-:S02]  /*5700*/  LEA R140, P5, R86, R120, 0x2 ;  /* 0x00000078568c7211 */ /* 0x000fc400078a10ff */
[-C--:B------:R-:W-:Y:S02]  /*5710*/  LEA.HI.X.SX32 R143, R96, R13.reuse, 0x2, P6 ;  /* 0x0000000d608f7211 */ /* 0x080fe400030f16ff */
[----:B------:R-:W-:Y:S01]  /*5720*/  ISETP.GE.AND P6, PT, R6, UR4, PT ;  /* 0x0000000406007c0c */ /* 0x000fe2000bfc6270 */
[----:B------:R-:W-:Y:S01]  /*5730*/  ULDC UR4, c[0x0][0x230] ;  /* 0x00008c0000047ab9 */ /* 0x000fe20000000800 */
[----:B------:R-:W-:Y:S01]  /*5740*/  LEA.HI.X.SX32 R141, R86, R13, 0x2, P5 ;  /* 0x0000000d568d7211 */ /* 0x000fe200028f16ff */
[----:B------:R-:W-:Y:S01]  /*5750*/  IMAD R86, R160, 0x2, R86 ;  /* 0x00000002a0567824 */ /* 0x000fe200078e0256 */
[----:B------:R-:W-:Y:S01]  /*5760*/  ISETP.GE.AND P5, PT, R5, UR5, PT ;  /* 0x0000000505007c0c */ /* 0x000fe2000bfa6270 */
[----:B------:R-:W-:Y:S01]  /*5770*/  ULDC UR5, c[0x0][0x230] ;  /* 0x00008c0000057ab9 */ /* 0x000fe20000000800 */
[----:B------:R-:W-:Y:S02]  /*5780*/  SEL R96, R14, RZ, !P6 ;  /* 0x000000ff0e607207 */ /* 0x000fe40007000000 */
[----:B------:R-:W-:-:S02]  /*5790*/  ISETP.NE.U32.AND P4, PT, R103, RZ, PT ;  /* 0x000000ff6700720c */ /* 0x000fc40003f85070 */
[----:B------:R-:W-:Y:S02]  /*57a0*/  ISETP.NE.U32.AND P1, PT, R102, RZ, PT ;  /* 0x000000ff6600720c */ /* 0x000fe40003f25070 */
[----:B------:R-:W-:Y:S02]  /*57b0*/  LOP3.LUT R4, R3, 0x76, RZ, 0xfc, !PT ;  /* 0x0000007603047812 */ /* 0x000fe400078efcff */
[----:B------:R-:W-:Y:S02]  /*57c0*/  SEL R97, R14, RZ, !P5 ;  /* 0x000000ff0e617207 */ /* 0x000fe40006800000 */
[----:B------:R-:W-:Y:S02]  /*57d0*/  ISETP.NE.U32.AND P5, PT, R96, RZ, PT ;  /* 0x000000ff6000720c */ /* 0x000fe40003fa5070 */
[----:B------:R-:W-:Y:S01]  /*57e0*/  ISETP.GE.AND P6, PT, R4, UR4, PT ;  /* 0x0000000404007c0c */ /* 0x000fe2000bfc6270 */
[----:B------:R-:W-:Y:S01]  /*57f0*/  ULDC UR4, c[0x0][0x230] ;  /* 0x00008c0000047ab9 */ /* 0x000fe20000000800 */
[----:B------:R-:W-:Y:S01]  /*5800*/  ISETP.NE.U32.AND P0, PT, R97, RZ, PT ;  /* 0x000000ff6100720c */ /* 0x000fe20003f05070 */
[----:B------:R-:W-:Y:S01]  /*5810*/  LDGSTS.E [R250+0x2008], desc[UR16][R148.64], P4 ;  /* 0x0200800094fa7fae */ /* 0x000fe2000a121850 */
[----:B------:R-:W-:-:S02]  /*5820*/  SEL R96, R14, RZ, !P6 ;  /* 0x000000ff0e607207 */ /* 0x000fc40007000000 */
[----:B------:R-:W-:Y:S01]  /*5830*/  LOP3.LUT R4, R3, 0x58, RZ, 0xfc, !PT ;  /* 0x0000005803047812 */ /* 0x000fe200078efcff */
[----:B------:R-:W-:Y:S01]  /*5840*/  LDGSTS.E [R250+0x4000], desc[UR16][R146.64], P1 ;  /* 0x0400000092fa7fae */ /* 0x000fe20008921850 */
[----:B------:R-:W-:Y:S02]  /*5850*/  ISETP.NE.U32.AND P4, PT, R96, RZ, PT ;  /* 0x000000ff6000720c */ /* 0x000fe40003f85070 */
[----:B------:R-:W-:Y:S01]  /*5860*/  ISETP.NE.U32.AND P6, PT, R94, RZ, PT ;  /* 0x000000ff5e00720c */ /* 0x000fe20003fc5070 */
[----:B------:R-:W-:Y:S01]  /*5870*/  LDGSTS.E [R250+0x4008], desc[UR16][R144.64], P5 ;  /* 0x0400800090fa7fae */ /* 0x000fe2000a921850 */
[----:B------:R-:W-:Y:S01]  /*5880*/  ISETP.GE.AND P5, PT, R4, UR4, PT ;  /* 0x0000000404007c0c */ /* 0x000fe2000bfa6270 */
[----:B------:R-:W-:Y:S01]  /*5890*/  ULDC UR4, c[0x0][0x230] ;  /* 0x00008c0000047ab9 */ /* 0x000fe20000000800 */
[----:B------:R-:W-:Y:S01]  /*58a0*/  ISETP.NE.U32.AND P1, PT, R95, RZ, PT ;  /* 0x000000ff5f00720c */ /* 0x000fe20003f25070 */
[----:B------:R-:W-:Y:S01]  /*58b0*/  LDGSTS.E [R250+0x6000], desc[UR16][R142.64], P0 ;  /* 0x060000008efa7fae */ /* 0x000fe20008121850 */
[----:B------:R-:W-:-:S02]  /*58c0*/  LOP3.LUT R4, R2, 0x60, RZ, 0x3c, !PT ;  /* 0x0000006002047812 */ /* 0x000fc400078e3cff */
[C---:B------:R-:W-:Y:S02]  /*58d0*/  LOP3.LUT R6, R3.reuse, 0x5a, RZ, 0xfc, !PT ;  /* 0x0000005a03067812 */ /* 0x040fe400078efcff */
[----:B------:R-:W-:Y:S01]  /*58e0*/  LOP3.LUT R5, R3, 0x78, RZ, 0xfc, !PT ;  /* 0x0000007803057812 */ /* 0x000fe200078efcff */
[----:B------:R-:W-:Y:S01]  /*58f0*/  IMAD.IADD R246, R245, 0x1, R4 ;  /* 0x00000001f5f67824 */ /* 0x000fe200078e0204 */
[----:B------:R-:W-:Y:S01]  /*5900*/  LDGSTS.E [R250+0x6008], desc[UR16][R140.64], P4 ;  /* 0x060080008cfa7fae */ /* 0x000fe2000a121850 */
[----:B------:R-:W-:Y:S02]  /*5910*/  LOP3.LUT R4, R3, 0x7a, RZ, 0xfc, !PT ;  /* 0x0000007a03047812 */ /* 0x000fe400078efcff */
[----:B------:R-:W-:Y:S01]  /*5920*/  ISETP.NE.U32.AND P0, PT, R92, RZ, PT ;  /* 0x000000ff5c00720c */ /* 0x000fe20003f05070 */
[----:B------:R-:W-:Y:S01]  /*5930*/  LDGSTS.E [R246], desc[UR16][R200.64], P6 ;  /* 0x00000000c8f67fae */ /* 0x000fe2000b121850 */
[-C--:B------:R-:W-:Y:S02]  /*5940*/  LEA R236, P6, R91, R120.reuse, 0x2 ;  /* 0x000000785bec7211 */ /* 0x080fe400078c10ff */
[----:B------:R-:W-:Y:S01]  /*5950*/  ISETP.NE.U32.AND P4, PT, R93, RZ, PT ;  /* 0x000000ff5d00720c */ /* 0x000fe20003f85070 */
[----:B------:R-:W-:Y:S01]  /*5960*/  LDGSTS.E [R246+0x8], desc[UR16][R218.64], P1 ;  /* 0x00008000daf67fae */ /* 0x000fe20008921850 */
[----:B------:R-:W-:-:S02]  /*5970*/  LEA R186, P1, R90, R120, 0x2 ;  /* 0x000000785aba7211 */ /* 0x000fc400078210ff */
[-C--:B------:R-:W-:Y:S02]  /*5980*/  LEA.HI.X.SX32 R237, R91, R13.reuse, 0x2, P6 ;  /* 0x0000000d5bed7211 */ /* 0x080fe400030f16ff */
[CC--:B------:R-:W-:Y:S02]  /*5990*/  LEA R106, P6, R87.reuse, R120.reuse, 0x2 ;  /* 0x00000078576a7211 */ /* 0x0c0fe400078c10ff */
[-C--:B------:R-:W-:Y:S01]  /*59a0*/  LEA.HI.X.SX32 R187, R90, R13.reuse, 0x2, P1 ;  /* 0x0000000d5abb7211 */ /* 0x080fe200008f16ff */
[----:B------:R-:W-:Y:S01]  /*59b0*/  LDGSTS.E [R246+0x2000], desc[UR16][R236.64], P0 ;  /* 0x02000000ecf67fae */ /* 0x000fe20008121850 */
[----:B------:R-:W-:Y:S02]  /*59c0*/  LEA R202, P1, R88, R120, 0x2 ;  /* 0x0000007858ca7211 */ /* 0x000fe400078210ff */
[-C--:B------:R-:W-:Y:S01]  /*59d0*/  LEA.HI.X.SX32 R107, R87, R13.reuse, 0x2, P6 ;  /* 0x0000000d576b7211 */ /* 0x080fe200030f16ff */
[----:B------:R-:W-:Y:S01]  /*59e0*/  LDGSTS.E [R246+0x2008], desc[UR16][R186.64], P4 ;  /* 0x02008000baf67fae */ /* 0x000fe2000a121850 */
[----:B------:R-:W-:Y:S01]  /*59f0*/  ISETP.GE.AND P6, PT, R6, UR4, PT ;  /* 0x0000000406007c0c */ /* 0x000fe2000bfc6270 */
[----:B------:R-:W-:Y:S01]  /*5a00*/  ULDC UR4, c[0x0][0x230] ;  /* 0x00008c0000047ab9 */ /* 0x000fe20000000800 */
[----:B------:R-:W-:-:S02]  /*5a10*/  LEA.HI.X.SX32 R203, R88, R13, 0x2, P1 ;  /* 0x0000000d58cb7211 */ /* 0x000fc400008f16ff */
[----:B------:R-:W-:Y:S01]  /*5a20*/  ISETP.GE.AND P1, PT, R5, UR5, PT ;  /* 0x0000000505007c0c */ /* 0x000fe2000bf26270 */
[----:B------:R-:W-:Y:S01]  /*5a30*/  ULDC UR5, c[0x0][0x230] ;  /* 0x00008c0000057ab9 */ /* 0x000fe20000000800 */
[----:B------:R-:W-:Y:S02]  /*5a40*/  SEL R87, R14, RZ, !P6 ;  /* 0x000000ff0e577207 */ /* 0x000fe40007000000 */
[----:B------:R-:W-:Y:S01]  /*5a50*/  ISETP.GE.AND P6, PT, R4, UR4, PT ;  /* 0x0000000404007c0c */ /* 0x000fe2000bfc6270 */
[----:B------:R-:W-:Y:S01]  /*5a60*/  IMAD.SHL.U32 R4, R7, 0x4, RZ ;  /* 0x0000000407047824 */ /* 0x000fe200078e00ff */
[C---:B------:R-:W-:Y:S01]  /*5a70*/  SEL R88, R14.reuse, RZ, !P1 ;  /* 0x000000ff0e587207 */ /* 0x040fe20004800000 */
[----:B------:R-:W-:Y:S01]  /*5a80*/  ULDC UR4, c[0x0][0x230] ;  /* 0x00008c0000047ab9 */ /* 0x000fe20000000800 */
[----:B------:R-:W-:Y:S02]  /*5a90*/  ISETP.NE.U32.AND P1, PT, R87, RZ, PT ;  /* 0x000000ff5700720c */ /* 0x000fe40003f25070 */
[----:B------:R-:W-:Y:S01]  /*5aa0*/  SEL R87, R14, RZ, !P6 ;  /* 0x000000ff0e577207 */ /* 0x000fe20007000000 */
[----:B------:R2:W-:Y:S01]  /*5ab0*/  STL [R1+0x98], R4 ;  /* 0x0000980401007387 */ /* 0x0005e20000100800 */
[----:B------:R-:W-:-:S02]  /*5ac0*/  LEA R220, P6, R21, R120, 0x2 ;  /* 0x0000007815dc7211 */ /* 0x000fc400078c10ff */
[----:B------:R-:W-:Y:S02]  /*5ad0*/  SEL R92, R14, RZ, !P5 ;  /* 0x000000ff0e5c7207 */ /* 0x000fe40006800000 */
[-C--:B------:R-:W-:Y:S01]  /*5ae0*/  LEA.HI.X.SX32 R221, R21, R13.reuse, 0x2, P6 ;  /* 0x0000000d15dd7211 */ /* 0x080fe200030f16ff */
[----:B------:R-:W-:Y:S01]  /*5af0*/  IMAD R21, R160, 0x2, R86 ;  /* 0x00000002a0157824 */ /* 0x000fe200078e0256 */
[-C--:B------:R-:W-:Y:S02]  /*5b00*/  LEA R122, P6, R86, R120.reuse, 0x2 ;  /* 0x00000078567a7211 */ /* 0x080fe400078c10ff */
[----:B------:R-:W-:Y:S02]  /*5b10*/  ISETP.NE.U32.AND P5, PT, R92, RZ, PT ;  /* 0x000000ff5c00720c */ /* 0x000fe40003fa5070 */
[----:B------:R-:W-:Y:S02]  /*5b20*/  LEA.HI.X.SX32 R123, R86, R13, 0x2, P6 ;  /* 0x0000000d567b7211 */ /* 0x000fe400030f16ff */
[----:B------:R-:W-:-:S02]  /*5b30*/  LEA R178, P6, R21, R120, 0x2 ;  /* 0x0000007815b27211 */ /* 0x000fc400078c10ff */
[----:B------:R-:W-:Y:S02]  /*5b40*/  ISETP.NE.U32.AND P0, PT, R88, RZ, PT ;  /* 0x000000ff5800720c */ /* 0x000fe40003f05070 */
[-C--:B------:R-:W-:Y:S01]  /*5b50*/  LEA.HI.X.SX32 R179, R21, R13.reuse, 0x2, P6 ;  /* 0x0000000d15b37211 */ /* 0x080fe200030f16ff */
[----:B------:R-:W-:Y:S01]  /*5b60*/  IMAD R21, R160, 0x2, R21 ;  /* 0x00000002a0157824 */ /* 0x000fe200078e0215 */
[----:B------:R-:W-:Y:S02]  /*5b70*/  ISETP.NE.U32.AND P4, PT, R87, RZ, PT ;  /* 0x000000ff5700720c */ /* 0x000fe40003f85070 */
[----:B------:R-:W-:Y:S01]  /*5b80*/  IADD3 R108, P6, R4, R120, RZ ;  /* 0x00000078046c7210 */ /* 0x000fe20007fde0ff */
[----:B------:R-:W-:Y:S01]  /*5b90*/  LDGSTS.E [R246+0x4000], desc[UR16][R202.64], P5 ;  /* 0x04000000caf67fae */ /* 0x000fe2000a921850 */
[----:B------:R-:W-:Y:S02]  /*5ba0*/  LEA.HI R6, R84, 0x5e, RZ, 0x1a ;  /* 0x0000005e54067811 */ /* 0x000fe400078fd0ff */
[----:B------:R-:W-:Y:S01]  /*5bb0*/  LEA.HI.X.SX32 R109, R7, R13, 0x2, P6 ;  /* 0x0000000d076d7211 */ /* 0x000fe200030f16ff */
[-C--:B------:R-:W-:Y:S01]  /*5bc0*/  IMAD R7, R252, R160.reuse, RZ ;  /* 0x000000a0fc077224 */ /* 0x080fe200078e02ff */
[----:B------:R-:W-:Y:S01]  /*5bd0*/  LEA.HI R5, R84, 0x7e, RZ, 0x1a ;  /* 0x0000007e54057811 */ /* 0x000fe200078fd0ff */
[----:B------:R-:W-:Y:S01]  /*5be0*/  LDGSTS.E [R246+0x4008], desc[UR16][R220.64], P1 ;  /* 0x04008000dcf67fae */ /* 0x000fe20008921850 */
[----:B------:R-:W-:Y:S01]  /*5bf0*/  ISETP.GE.AND P5, PT, R6, UR4, PT ;  /* 0x0000000406007c0c */ /* 0x000fe2000bfa6270 */
[----:B------:R-:W-:Y:S01]  /*5c00*/  IMAD.SHL.U32 R8, R7, 0x4, RZ ;  /* 0x0000000407087824 */ /* 0x000fe200078e00ff */
[----:B--2---:R-:W-:Y:S01]  /*5c10*/  LOP3.LUT R4, R84, 0x7f, RZ, 0xc0, !PT ;  /* 0x0000007f54047812 */ /* 0x004fe200078ec0ff */
[----:B------:R-:W-:Y:S01]  /*5c20*/  LDGSTS.E [R246+0x6000], desc[UR16][R122.64], P0 ;  /* 0x060000007af67fae */ /* 0x000fe20008121850 */
[C---:B------:R-:W-:Y:S01]  /*5c30*/  ISETP.GE.AND P6, PT, R5.reuse, UR5, PT ;  /* 0x0000000505007c0c */ /* 0x040fe2000bfc6270 */
[----:B------:R-:W-:Y:S01]  /*5c40*/  ULDC UR4, c[0x0][0x230] ;  /* 0x00008c0000047ab9 */ /* 0x000fe20000000800 */
[----:B------:R-:W-:Y:S01]  /*5c50*/  SEL R84, R14, RZ, !P5 ;  /* 0x000000ff0e547207 */ /* 0x000fe20006800000 */
[----:B------:R-:W-:Y:S01]  /*5c60*/  LDGSTS.E [R246+0x6008], desc[UR16][R178.64], P4 ;  /* 0x06008000b2f67fae */ /* 0x000fe2000a121850 */
[----:B------:R-:W-:Y:S01]  /*5c70*/  ISETP.GE.AND P5, PT, R4, UR5, PT ;  /* 0x0000000504007c0c */ /* 0x000fe2000bfa6270 */
[----:B------:R-:W-:Y:S01]  /*5c80*/  IMAD R5, R5, R160, RZ ;  /* 0x000000a005057224 */ /* 0x000fe200078e02ff */
[----:B------:R-:W-:Y:S01]  /*5c90*/  SEL R86, R14, RZ, !P6 ;  /* 0x000000ff0e567207 */ /* 0x000fe20007000000 */
[----:B------:R2:W-:Y:S01]  /*5ca0*/  STL [R1+0x90], R8 ;  /* 0x0000900801007387 */ /* 0x0005e20000100800 */
[----:B------:R-:W-:Y:S01]  /*5cb0*/  ISETP.NE.U32.AND P6, PT, R84, RZ, PT ;  /* 0x000000ff5400720c */ /* 0x000fe20003fc5070 */
[----:B------:R-:W-:Y:S01]  /*5cc0*/  IMAD R4, R4, R161, RZ ;  /* 0x000000a104047224 */ /* 0x000fe200078e02ff */
[-C--:B------:R-:W-:Y:S01]  /*5cd0*/  IADD3 R112, P4, R8, R120.reuse, RZ ;  /* 0x0000007808707210 */ /* 0x080fe20007f9e0ff */
[----:B------:R-:W-:Y:S01]  /*5ce0*/  ULDC UR5, c[0x0][0x240] ;  /* 0x0000900000057ab9 */ /* 0x000fe20000000800 */
[----:B------:R-:W-:Y:S01]  /*5cf0*/  SEL R84, R14, RZ, !P5 ;  /* 0x000000ff0e547207 */ /* 0x000fe20006800000 */
[----:B------:R-:W-:Y:S01]  /*5d00*/  IMAD R78, R78, UR5, RZ ;  /* 0x000000054e4e7c24 */ /* 0x000fe2000f8e02ff */
[----:B------:R-:W-:Y:S01]  /*5d10*/  LEA R110, P5, R82, R120, 0x2 ;  /* 0x00000078526e7211 */ /* 0x000fe200078a10ff */
[----:B------:R-:W-:Y:S01]  /*5d20*/  IMAD R76, R76, UR5, RZ ;  /* 0x000000054c4c7c24 */ /* 0x000fe2000f8e02ff */
[-C--:B------:R-:W-:Y:S01]  /*5d30*/  LEA.HI.X.SX32 R113, R7, R13.reuse, 0x2, P4 ;  /* 0x0000000d07717211 */ /* 0x080fe200020f16ff */
[----:B------:R-:W-:Y:S01]  /*5d40*/  IMAD R7, R6, R160, RZ ;  /* 0x000000a006077224 */ /* 0x000fe200078e02ff */
[-C--:B------:R-:W-:Y:S01]  /*5d50*/  LEA R114, P4, R80, R120.reuse, 0x2 ;  /* 0x0000007850727211 */ /* 0x080fe200078810ff */
[----:B------:R-:W-:Y:S01]  /*5d60*/  IMAD R11, R75, UR5, RZ ;  /* 0x000000054b0b7c24 */ /* 0x000fe2000f8e02ff */
[-C--:B------:R-:W-:Y:S01]  /*5d70*/  LEA.HI.X.SX32 R111, R82, R13.reuse, 0x2, P5 ;  /* 0x0000000d526f7211 */ /* 0x080fe200028f16ff */
[----:B------:R-:W-:Y:S01]  /*5d80*/  IMAD R10, R74, UR5, RZ ;  /* 0x000000054a0a7c24 */ /* 0x000fe2000f8e02ff */
[----:B------:R-:W-:Y:S01]  /*5d90*/  ISETP.NE.U32.AND P5, PT, R83, RZ, PT ;  /* 0x000000ff5300720c */ /* 0x000fe20003fa5070 */
[----:B------:R-:W-:Y:S01]  /*5da0*/  IMAD R70, R70, UR5, RZ ;  /* 0x0000000546467c24 */ /* 0x000fe2000f8e02ff */
[-C--:B------:R-:W-:Y:S01]  /*5db0*/  LEA.HI.X.SX32 R115, R80, R13.reuse, 0x2, P4 ;  /* 0x0000000d50737211 */ /* 0x080fe200020f16ff */
[----:B------:R-:W-:Y:S01]  /*5dc0*/  IMAD R68, R68, UR5, RZ ;  /* 0x0000000544447c24 */ /* 0x000fe2000f8e02ff */
[-C--:B------:R-:W-:Y:S01]  /*5dd0*/  LEA R116, P4, R21, R120.reuse, 0x2 ;  /* 0x0000007815747211 */ /* 0x080fe200078810ff */
[----:B------:R-:W-:Y:S01]  /*5de0*/  IMAD R9, R64, UR5, RZ ;  /* 0x0000000540097c24 */ /* 0x000fe2000f8e02ff */
[----:B------:R-:W-:Y:S01]  /*5df0*/  LOP3.LUT R6, R2, 0x70, RZ, 0x3c, !PT ;  /* 0x0000007002067812 */ /* 0x000fe200078e3cff */
[----:B------:R-:W-:Y:S01]  /*5e00*/  IMAD R102, R59, UR5, RZ ;  /* 0x000000053b667c24 */ /* 0x000fe2000f8e02ff */
[----:B--2---:R-:W-:Y:S01]  /*5e10*/  LOP3.LUT R8, R3, 0x5c, RZ, 0xfc, !PT ;  /* 0x0000005c03087812 */ /* 0x004fe200078efcff */
[----:B------:R-:W-:Y:S01]  /*5e20*/  IMAD R100, R56, UR5, RZ ;  /* 0x0000000538647c24 */ /* 0x000fe2000f8e02ff */
[-C--:B------:R-:W-:Y:S01]  /*5e30*/  LEA.HI.X.SX32 R117, R21, R13.reuse, 0x2, P4 ;  /* 0x0000000d15757211 */ /* 0x080fe200020f16ff */
[----:B------:R-:W-:Y:S01]  /*5e40*/  IMAD.IADD R21, R245, 0x1, R6 ;  /* 0x00000001f5157824 */ /* 0x000fe200078e0206 */
[----:B------:R-:W-:Y:S01]  /*5e50*/  ISETP.GE.AND P4, PT, R8, UR4, PT ;  /* 0x0000000408007c0c */ /* 0x000fe2000bf86270 */
[----:B------:R-:W-:Y:S01]  /*5e60*/  IMAD.SHL.U32 R8, R7, 0x4, RZ ;  /* 0x0000000407087824 */ /* 0x000fe200078e00ff */
[----:B------:R-:W-:Y:S01]  /*5e70*/  LOP3.LUT R3, R3, 0x7c, RZ, 0xfc, !PT ;  /* 0x0000007c03037812 */ /* 0x000fe200078efcff */
[----:B------:R-:W-:Y:S01]  /*5e80*/  IMAD.SHL.U32 R6, R5, 0x4, RZ ;  /* 0x0000000405067824 */ /* 0x000fe200078e00ff */
[----:B------:R-:W-:Y:S01]  /*5e90*/  LDGSTS.E [R21], desc[UR16][R106.64], P5 ;  /* 0x000000006a157fae */ /* 0x000fe2000a921850 */
[----:B------:R-:W-:Y:S01]  /*5ea0*/  ULDC UR4, c[0x0][0x230] ;  /* 0x00008c0000047ab9 */ /* 0x000fe20000000800 */
[-C--:B------:R-:W-:Y:S01]  /*5eb0*/  IADD3 R118, P5, R8, R120.reuse, RZ ;  /* 0x0000007808767210 */ /* 0x080fe20007fbe0ff */
[----:B------:R-:W-:Y:S01]  /*5ec0*/  IMAD R98, R54, UR5, RZ ;  /* 0x0000000536627c24 */ /* 0x000fe2000f8e02ff */
[----:B------:R-:W-:Y:S01]  /*5ed0*/  LDGSTS.E [R21+0x8], desc[UR16][R108.64], P2 ;  /* 0x000080006c157fae */ /* 0x000fe20009121850 */
[----:B------:R-:W-:Y:S01]  /*5ee0*/  ISETP.NE.U32.AND P2, PT, R79, RZ, PT ;  /* 0x000000ff4f00720c */ /* 0x000fe20003f45070 */
[----:B------:R-:W-:Y:S01]  /*5ef0*/  IMAD R96, R51, UR5, RZ ;  /* 0x0000000533607c24 */ /* 0x000fe2000f8e02ff */
[-C--:B------:R-:W-:Y:S01]  /*5f00*/  LEA.HI.X.SX32 R119, R7, R13.reuse, 0x2, P5 ;  /* 0x0000000d07777211 */ /* 0x080fe200028f16ff */
[----:B------:R-:W-:Y:S01]  /*5f10*/  IMAD R7, R72, UR5, RZ ;  /* 0x0000000548077c24 */ /* 0x000fe2000f8e02ff */
[----:B------:R-:W-:Y:S01]  /*5f20*/  IADD3 R120, P5, R6, R120, RZ ;  /* 0x0000007806787210 */ /* 0x000fe20007fbe0ff */
[----:B------:R2:W-:Y:S01]  /*5f30*/  STL [R1+0x88], R8 ;  /* 0x0000880801007387 */ /* 0x0005e20000100800 */
[----:B------:R-:W-:Y:S01]  /*5f40*/  SEL R80, R14, RZ, !P4 ;  /* 0x000000ff0e507207 */ /* 0x000fe20006000000 */
[----:B------:R-:W-:Y:S01]  /*5f50*/  IMAD R94, R48, UR5, RZ ;  /* 0x00000005305e7c24 */ /* 0x000fe2000f8e02ff */
[----:B------:R-:W-:Y:S01]  /*5f60*/  LEA.HI.X.SX32 R121, R5, R13, 0x2, P5 ;  /* 0x0000000d05797211 */ /* 0x000fe200028f16ff */
[----:B------:R-:W-:Y:S01]  /*5f70*/  IMAD.SHL.U32 R13, R4, 0x4, RZ ;  /* 0x00000004040d7824 */ /* 0x000fe200078e00ff */
[----:B------:R-:W-:Y:S01]  /*5f80*/  ISETP.GE.AND P5, PT, R3, UR4, PT ;  /* 0x0000000403007c0c */ /* 0x000fe2000bfa6270 */
[----:B------:R3:W-:Y:S01]  /*5f90*/  STL [R1+0x80], R6 ;  /* 0x0000800601007387 */ /* 0x0007e20000100800 */
[----:B------:R-:W-:Y:S01]  /*5fa0*/  IMAD R5, R62, UR5, RZ ;  /* 0x000000053e057c24 */ /* 0x000fe2000f8e02ff */
[----:B------:R-:W-:Y:S01]  /*5fb0*/  ISETP.NE.U32.AND P4, PT, R80, RZ, PT ;  /* 0x000000ff5000720c */ /* 0x000fe20003f85070 */
[----:B------:R-:W-:Y:S01]  /*5fc0*/  IMAD R72, R17, UR5, RZ ;  /* 0x0000000511487c24 */ /* 0x000fe2000f8e02ff */
[----:B------:R-:W-:Y:S01]  /*5fd0*/  SEL R14, R14, RZ, !P5 ;  /* 0x000000ff0e0e7207 */ /* 0x000fe20006800000 */
[----:B------:R-:W-:Y:S01]  /*5fe0*/  LDGSTS.E [R21+0x2000], desc[UR16][R110.64], P2 ;  /* 0x020000006e157fae */ /* 0x000fe20009121850 */
[----:B------:R-:W-:Y:S01]  /*5ff0*/  IADD3 R104, P5, R13, UR20, RZ ;  /* 0x000000140d687c10 */ /* 0x000fe2000ffbe0ff */
[----:B--2---:R-:W-:Y:S01]  /*6000*/  IMAD R8, R63, UR5, RZ ;  /* 0x000000053f087c24 */ /* 0x004fe2000f8e02ff */
[----:B------:R-:W-:Y:S01]  /*6010*/  ISETP.NE.U32.AND P2, PT, R14, RZ, PT ;  /* 0x000000ff0e00720c */ /* 0x000fe20003f45070 */
[----:B------:R-:W-:Y:S01]  /*6020*/  LDGSTS.E [R21+0x2008], desc[UR16][R112.64], P3 ;  /* 0x0200800070157fae */ /* 0x000fe20009921850 */
[----:B------:R-:W-:Y:S01]  /*6030*/  LEA.HI.X.SX32 R14, R4, UR21, 0x2, P5 ;  /* 0x00000015040e7c11 */ /* 0x000fe2000a8f16ff */
[----:B---3--:R-:W-:Y:S01]  /*6040*/  IMAD R6, R71, UR5, RZ ;  /* 0x0000000547067c24 */ /* 0x008fe2000f8e02ff */
[-C--:B------:R-:W-:Y:S01]  /*6050*/  LEA R162, P5, R78, R104.reuse, 0x2 ;  /* 0x000000684ea27211 */ /* 0x080fe200078a10ff */
[----:B------:R2:W-:Y:S01]  /*6060*/  STL [R1+0xbc], R4 ;  /* 0x0000bc0401007387 */ /* 0x0005e20000100800 */
[----:B------:R-:W-:Y:S01]  /*6070*/  LEA R172, P3, R76, R104, 0x2 ;  /* 0x000000684cac7211 */ /* 0x000fe200078610ff */
[----:B------:R-:W-:Y:S01]  /*6080*/  IMAD R92, R46, UR5, RZ ;  /* 0x000000052e5c7c24 */ /* 0x000fe2000f8e02ff */
[----:B------:R-:W-:Y:S01]  /*6090*/  LEA.HI.X.SX32 R163, R78, R14, 0x2, P5 ;  /* 0x0000000e4ea37211 */ /* 0x000fe200028f16ff */
[----:B------:R3:W-:Y:S01]  /*60a0*/  STL.64 [R1+0x1d0], R12 ;  /* 0x0001d00c01007387 */ /* 0x0007e20000100a00 */
[----:B------:R-:W-:Y:S01]  /*60b0*/  LEA R136, P5, R11, R104, 0x2 ;  /* 0x000000680b887211 */ /* 0x000fe200078a10ff */
[----:B------:R-:W-:Y:S01]  /*60c0*/  IMAD R64, R23, UR5, RZ ;  /* 0x0000000517407c24 */ /* 0x000fe2000f8e02ff */
[-C--:B------:R-:W-:Y:S01]  /*60d0*/  LEA.HI.X.SX32 R173, R76, R14.reuse, 0x2, P3 ;  /* 0x0000000e4cad7211 */ /* 0x080fe200018f16ff */
[----:B------:R-:W-:Y:S01]  /*60e0*/  STL [R1+0x1a0], R78 ;  /* 0x0001a04e01007387 */ /* 0x000fe20000100800 */
[----:B------:R-:W-:Y:S01]  /*60f0*/  LEA.HI.X.SX32 R137, R11, R14, 0x2, P5 ;  /* 0x0000000e0b897211 */ /* 0x000fe200028f16ff */
[----:B--2---:R-:W-:Y:S01]  /*6100*/  IMAD R4, R60, UR5, RZ ;  /* 0x000000053c047c24 */ /* 0x004fe2000f8e02ff */
[-C--:B------:R-:W-:Y:S01]  /*6110*/  LEA R214, P3, R10, R104.reuse, 0x2 ;  /* 0x000000680ad67211 */ /* 0x080fe200078610ff */
[----:B------:R-:W-:Y:S01]  /*6120*/  STL [R1+0x19c], R76 ;  /* 0x00019c4c01007387 */ /* 0x000fe20000100800 */
[C---:B------:R-:W-:Y:S01]  /*6130*/  LEA R128, P5, R7.reuse, R104, 0x2 ;  /* 0x0000006807807211 */ /* 0x040fe200078a10ff */
[----:B------:R-:W-:Y:S01]  /*6140*/  IMAD R60, R26, UR5, RZ ;  /* 0x000000051a3c7c24 */ /* 0x000fe2000f8e02ff */
[-C--:B------:R-:W-:Y:S01]  /*6150*/  LEA.HI.X.SX32 R215, R10, R14.reuse, 0x2, P3 ;  /* 0x0000000e0ad77211 */ /* 0x080fe200018f16ff */
[----:B------:R-:W-:Y:S01]  /*6160*/  STL [R1+0x198], R11 ;  /* 0x0001980b01007387 */ /* 0x000fe20000100800 */
[----:B------:R-:W-:Y:S01]  /*6170*/  LEA.HI.X.SX32 R129, R7, R14, 0x2, P5 ;  /* 0x0000000e07817211 */ /* 0x000fe200028f16ff */
[----:B---3--:R-:W-:Y:S01]  /*6180*/  IMAD R13, R67, UR5, RZ ;  /* 0x00000005430d7c24 */ /* 0x008fe2000f8e02ff */
[----:B------:R-:W-:Y:S01]  /*6190*/  LEA R176, P3, R6, R104, 0x2 ;  /* 0x0000006806b07211 */ /* 0x000fe200078610ff */
[----:B------:R2:W-:Y:S01]  /*61a0*/  STL [R1+0x194], R10 ;  /* 0x0001940a01007387 */ /* 0x0005e20000100800 */
[----:B------:R-:W-:Y:S01]  /*61b0*/  IMAD R12, R66, UR5, RZ ;  /* 0x00000005420c7c24 */ /* 0x000fe2000f8e02ff */
[----:B------:R-:W-:Y:S01]  /*61c0*/  ISETP.NE.U32.AND P1, PT, R86, RZ, PT ;  /* 0x000000ff5600720c */ /* 0x000fe20003f25070 */
[----:B------:R-:W-:Y:S01]  /*61d0*/  IMAD R66, R22, UR5, RZ ;  /* 0x0000000516427c24 */ /* 0x000fe2000f8e02ff */
[----:B------:R-:W-:Y:S01]  /*61e0*/  STL [R1+0x190], R7 ;  /* 0x0001900701007387 */ /* 0x000fe20000100800 */
[----:B------:R-:W-:Y:S01]  /*61f0*/  LEA.HI.X.SX32 R177, R6, R14, 0x2, P3 ;  /* 0x0000000e06b17211 */ /* 0x000fe200018f16ff */
[----:B------:R-:W-:Y:S01]  /*6200*/  IMAD R80, R43, UR5, RZ ;  /* 0x000000052b507c24 */ /* 0x000fe2000f8e02ff */
[----:B------:R-:W-:Y:S01]  /*6210*/  ISETP.NE.U32.AND P0, PT, R84, RZ, PT ;  /* 0x000000ff5400720c */ /* 0x000fe20003f05070 */
[----:B------:R3:W-:Y:S01]  /*6220*/  STL [R1+0x188], R6 ;  /* 0x0001880601007387 */ /* 0x0007e20000100800 */
[----:B------:R-:W-:Y:S01]  /*6230*/  IMAD R101, R58, UR5, RZ ;  /* 0x000000053a657c24 */ /* 0x000fe2000f8e02ff */
[----:B--2---:R-:W-:Y:S01]  /*6240*/  LEA R10, P5, R70, R104, 0x2 ;  /* 0x00000068460a7211 */ /* 0x004fe200078a10ff */
[----:B------:R-:W-:Y:S01]  /*6250*/  IMAD R58, R27, UR5, RZ ;  /* 0x000000051b3a7c24 */ /* 0x000fe2000f8e02ff */
[----:B------:R2:W-:Y:S01]  /*6260*/  STL [R1+0x184], R70 ;  /* 0x0001844601007387 */ /* 0x0005e20000100800 */
[----:B------:R-:W-:Y:S01]  /*6270*/  IMAD R59, R30, UR5, RZ ;  /* 0x000000051e3b7c24 */ /* 0x000fe2000f8e02ff */
[----:B------:R-:W-:Y:S01]  /*6280*/  LEA.HI.X.SX32 R11, R70, R14, 0x2, P5 ;  /* 0x0000000e460b7211 */ /* 0x000fe200028f16ff */
[----:B------:R-:W-:Y:S01]  /*6290*/  IMAD R82, R40, UR5, RZ ;  /* 0x0000000528527c24 */ /* 0x000fe2000f8e02ff */
[-C--:B------:R-:W-:Y:S01]  /*62a0*/  LEA R206, P5, R13, R104.reuse, 0x2 ;  /* 0x000000680dce7211 */ /* 0x080fe200078a10ff */
[----:B------:R-:W-:Y:S01]  /*62b0*/  STL [R1+0x180], R68 ;  /* 0x0001804401007387 */ /* 0x000fe20000100800 */
[C---:B---3--:R-:W-:Y:S01]  /*62c0*/  LEA R6, P3, R68.reuse, R104, 0x2 ;  /* 0x0000006844067211 */ /* 0x048fe200078610ff */
[----:B------:R-:W-:Y:S01]  /*62d0*/  IMAD R99, R55, UR5, RZ ;  /* 0x0000000537637c24 */ /* 0x000fe2000f8e02ff */
[-C--:B------:R-:W-:Y:S01]  /*62e0*/  LEA.HI.X.SX32 R207, R13, R14.reuse, 0x2, P5 ;  /* 0x0000000e0dcf7211 */ /* 0x080fe200028f16ff */
[----:B------:R-:W-:Y:S01]  /*62f0*/  STL [R1+0x17c], R13 ;  /* 0x00017c0d01007387 */ /* 0x000fe20000100800 */
[----:B------:R-:W-:Y:S01]  /*6300*/  LEA.HI.X.SX32 R7, R68, R14, 0x2, P3 ;  /* 0x0000000e44077211 */ /* 0x000fe200018f16ff */
[----:B--2---:R-:W-:Y:S01]  /*6310*/  IMAD R70, R16, UR5, RZ ;  /* 0x0000000510467c24 */ /* 0x004fe2000f8e02ff */
[CC--:B------:R-:W-:Y:S01]  /*6320*/  LEA R170, P3, R12.reuse, R104.reuse, 0x2 ;  /* 0x000000680caa7211 */ /* 0x0c0fe200078610ff */
[----:B------:R2:W-:Y:S01]  /*6330*/  STL [R1+0x178], R12 ;  /* 0x0001780c01007387 */ /* 0x0005e20000100800 */
[----:B------:R-:W-:Y:S01]  /*6340*/  LEA R156, P5, R9, R104, 0x2 ;  /* 0x00000068099c7211 */ /* 0x000fe200078a10ff */
[----:B------:R-:W-:Y:S01]  /*6350*/  IMAD R79, R31, UR5, RZ ;  /* 0x000000051f4f7c24 */ /* 0x000fe2000f8e02ff */
[-C--:B------:R-:W-:Y:S01]  /*6360*/  LEA.HI.X.SX32 R171, R12, R14.reuse, 0x2, P3 ;  /* 0x0000000e0cab7211 */ /* 0x080fe200018f16ff */
[----:B------:R-:W-:Y:S01]  /*6370*/  STL [R1+0x174], R9 ;  /* 0x0001740901007387 */ /* 0x000fe20000100800 */
[----:B------:R-:W-:Y:S01]  /*6380*/  LEA.HI.X.SX32 R157, R9, R14, 0x2, P5 ;  /* 0x0000000e099d7211 */ /* 0x000fe200028f16ff */
[----:B------:R-:W-:Y:S01]  /*6390*/  IMAD R86, R34, UR5, RZ ;  /* 0x0000000522567c24 */ /* 0x000fe2000f8e02ff */
[-C--:B------:R-:W-:Y:S01]  /*63a0*/  LEA R164, P3, R8, R104.reuse, 0x2 ;  /* 0x0000006808a47211 */ /* 0x080fe200078610ff */
[----:B------:R3:W-:Y:S01]  /*63b0*/  STL [R1+0x170], R8 ;  /* 0x0001700801007387 */ /* 0x0007e20000100800 */
[C---:B------:R-:W-:Y:S01]  /*63c0*/  LEA R124, P5, R5.reuse, R104, 0x2 ;  /* 0x00000068057c7211 */ /* 0x040fe200078a10ff */
[----:B------:R-:W-:Y:S01]  /*63d0*/  IMAD R97, R52, UR5, RZ ;  /* 0x0000000534617c24 */ /* 0x000fe2000f8e02ff */
[-C--:B------:R-:W-:Y:S01]  /*63e0*/  LEA.HI.X.SX32 R165, R8, R14.reuse, 0x2, P3 ;  /* 0x0000000e08a57211 */ /* 0x080fe200018f16ff */
[----:B------:R-:W-:Y:S01]  /*63f0*/  STL [R1+0x16c], R5 ;  /* 0x00016c0501007387 */ /* 0x000fe20000100800 */
[----:B------:R-:W-:Y:S01]  /*6400*/  LEA.HI.X.SX32 R125, R5, R14, 0x2, P5 ;  /* 0x0000000e057d7211 */ /* 0x000fe200028f16ff */
[----:B------:R-:W-:Y:S01]  /*6410*/  IMAD R84, R38, UR5, RZ ;  /* 0x0000000526547c24 */ /* 0x000fe2000f8e02ff */
[-C--:B--2---:R-:W-:Y:S01]  /*6420*/  LEA R12, P3, R4, R104.reuse, 0x2 ;  /* 0x00000068040c7211 */ /* 0x084fe200078610ff */
[----:B------:R2:W-:Y:S01]  /*6430*/  STL [R1+0x168], R4 ;  /* 0x0001680401007387 */ /* 0x0005e20000100800 */
[----:B------:R-:W-:Y:S01]  /*6440*/  IMAD R95, R50, UR5, RZ ;  /* 0x00000005325f7c24 */ /* 0x000fe2000f8e02ff */
[----:B---3--:R-:W-:Y:S01]  /*6450*/  LEA R8, P5, R102, R104, 0x2 ;  /* 0x0000006866087211 */ /* 0x008fe200078a10ff */
[----:B------:R-:W-:Y:S01]  /*6460*/  IMAD R3, R35, UR5, RZ ;  /* 0x0000000523037c24 */ /* 0x000fe2000f8e02ff */
[----:B------:R-:W-:Y:S01]  /*6470*/  STL [R1+0x164], R102 ;  /* 0x0001646601007387 */ /* 0x000fe20000100800 */
[-C--:B------:R-:W-:Y:S01]  /*6480*/  LEA.HI.X.SX32 R13, R4, R14.reuse, 0x2, P3 ;  /* 0x0000000e040d7211 */ /* 0x080fe200018f16ff */
[----:B------:R-:W-:Y:S01]  /*6490*/  IMAD R93, R47, UR5, RZ ;  /* 0x000000052f5d7c24 */ /* 0x000fe2000f8e02ff */
[----:B------:R-:W-:Y:S01]  /*64a0*/  LEA.HI.X.SX32 R9, R102, R14, 0x2, P5 ;  /* 0x0000000e66097211 */ /* 0x000fe200028f16ff */
[----:B------:R-:W-:Y:S01]  /*64b0*/  STL [R1+0x160], R101 ;  /* 0x0001606501007387 */ /* 0x000fe20000100800 */
[-C--:B------:R-:W-:Y:S01]  /*64c0*/  LEA R166, P5, R100, R104.reuse, 0x2 ;  /* 0x0000006864a67211 */ /* 0x080fe200078a10ff */
[----:B------:R-:W-:Y:S01]  /*64d0*/  IMAD R91, R44, UR5, RZ ;  /* 0x000000052c5b7c24 */ /* 0x000fe2000f8e02ff */
[----:B--2---:R-:W-:Y:S01]  /*64e0*/  LEA R4, P3, R101, R104, 0x2 ;  /* 0x0000006865047211 */ /* 0x004fe200078610ff */
[----:B------:R-:W-:Y:S01]  /*64f0*/  STL [R1+0x15c], R100 ;  /* 0x00015c6401007387 */ /* 0x000fe20000100800 */
[----:B------:R-:W-:Y:S01]  /*6500*/  LEA.HI.X.SX32 R167, R100, R14, 0x2, P5 ;  /* 0x0000000e64a77211 */ /* 0x000fe200028f16ff */
[----:B------:R-:W-:Y:S01]  /*6510*/  IMAD R90, R42, UR5, RZ ;  /* 0x000000052a5a7c24 */ /* 0x000fe2000f8e02ff */
[----:B------:R-:W-:Y:S01]  /*6520*/  LEA R168, P5, R98, R104, 0x2 ;  /* 0x0000006862a87211 */ /* 0x000fe200078a10ff */
[----:B------:R-:W-:Y:S01]  /*6530*/  STL [R1+0x158], R99 ;  /* 0x0001586301007387 */ /* 0x000fe20000100800 */
[----:B------:R-:W-:Y:S01]  /*6540*/  IMAD R88, R39, UR5, RZ ;  /* 0x0000000527587c24 */ /* 0x000fe2000f8e02ff */
[-C--:B------:R-:W-:Y:S01]  /*6550*/  LEA.HI.X.SX32 R5, R101, R14.reuse, 0x2, P3 ;  /* 0x0000000e65057211 */ /* 0x080fe200018f16ff */
[----:B------:R-:W-:Y:S01]  /*6560*/  IMAD R83, R32, UR5, RZ ;  /* 0x0000000520537c24 */ /* 0x000fe2000f8e02ff */
[----:B------:R-:W-:Y:S01]  /*6570*/  LEA.HI.X.SX32 R169, R98, R14, 0x2, P5 ;  /* 0x0000000e62a97211 */ /* 0x000fe200028f16ff */
[----:B------:R-:W-:Y:S01]  /*6580*/  STL [R1+0x154], R98 ;  /* 0x0001546201007387 */ /* 0x000fe20000100800 */
[-C--:B------:R-:W-:Y:S01]  /*6590*/  LEA R16, P5, R96, R104.reuse, 0x2 ;  /* 0x0000006860107211 */ /* 0x080fe200078a10ff */
[----:B------:R-:W-:Y:S01]  /*65a0*/  IMAD R87, R36, UR5, RZ ;  /* 0x0000000524577c24 */ /* 0x000fe2000f8e02ff */
[C---:B------:R-:W-:Y:S01]  /*65b0*/  LEA R240, P3, R99.reuse, R104, 0x2 ;  /* 0x0000006863f07211 */ /* 0x040fe200078610ff */
[----:B------:R-:W-:Y:S01]  /*65c0*/  STL [R1+0x150], R97 ;  /* 0x0001506101007387 */ /* 0x000fe20000100800 */
[----:B------:R-:W-:Y:S01]  /*65d0*/  LEA.HI.X.SX32 R17, R96, R14, 0x2, P5 ;  /* 0x0000000e60117211 */ /* 0x000fe200028f16ff */
[----:B------:R-:W-:Y:S01]  /*65e0*/  IMAD R68, R18, UR5, RZ ;  /* 0x0000000512447c24 */ /* 0x000fe2000f8e02ff */
[----:B------:R-:W-:Y:S01]  /*65f0*/  LEA R22, P5, R94, R104, 0x2 ;  /* 0x000000685e167211 */ /* 0x000fe200078a10ff */
[----:B------:R-:W-:Y:S01]  /*6600*/  STL [R1+0x14c], R96 ;  /* 0x00014c6001007387 */ /* 0x000fe20000100800 */
[-C--:B------:R-:W-:Y:S01]  /*6610*/  LEA.HI.X.SX32 R241, R99, R14.reuse, 0x2, P3 ;  /* 0x0000000e63f17211 */ /* 0x080fe200018f16ff */
[----:B------:R-:W-:Y:S01]  /*6620*/  IMAD R56, R28, UR5, RZ ;  /* 0x000000051c387c24 */ /* 0x000fe2000f8e02ff */
[----:B------:R-:W-:Y:S01]  /*6630*/  LEA.HI.X.SX32 R23, R94, R14, 0x2, P5 ;  /* 0x0000000e5e177211 */ /* 0x000fe200028f16ff */
[----:B------:R-:W-:Y:S01]  /*6640*/  STL [R1+0x148], R95 ;  /* 0x0001485f01007387 */ /* 0x000fe20000100800 */
[CC--:B------:R-:W-:Y:S01]  /*6650*/  LEA R26, P5, R92.reuse, R104.reuse, 0x2 ;  /* 0x000000685c1a7211 */ /* 0x0c0fe200078a10ff */
[----:B------:R-:W-:Y:S01]  /*6660*/  IMAD R74, R19, UR5, RZ ;  /* 0x00000005134a7c24 */ /* 0x000fe2000f8e02ff */
[C---:B------:R-:W-:Y:S01]  /*6670*/  LEA R242, P3, R97.reuse, R104, 0x2 ;  /* 0x0000006861f27211 */ /* 0x040fe200078610ff */
[----:B------:R2:W-:Y:S01]  /*6680*/  STL [R1+0x144], R94 ;  /* 0x0001445e01007387 */ /* 0x0005e20000100800 */
[----:B------:R-:W-:Y:S01]  /*6690*/  LEA.HI.X.SX32 R27, R92, R14, 0x2, P5 ;  /* 0x0000000e5c1b7211 */ /* 0x000fe200028f16ff */
[----:B------:R-:W-:Y:S01]  /*66a0*/  IMAD R62, R24, UR5, RZ ;  /* 0x00000005183e7c24 */ /* 0x000fe2000f8e02ff */
[C---:B------:R-:W-:Y:S01]  /*66b0*/  LEA R30, P5, R80.reuse, R104, 0x2 ;  /* 0x00000068501e7211 */ /* 0x040fe200078a10ff */
[----:B------:R-:W-:Y:S01]  /*66c0*/  STL [R1+0x140], R93 ;  /* 0x0001405d01007387 */ /* 0x000fe20000100800 */
[-C--:B------:R-:W-:Y:S01]  /*66d0*/  LEA.HI.X.SX32 R243, R97, R14.reuse, 0x2, P3 ;  /* 0x0000000e61f37211 */ /* 0x080fe200018f16ff */
[----:B------:R-:W-:Y:S01]  /*66e0*/  IMAD R76, R25, UR5, RZ ;  /* 0x00000005194c7c24 */ /* 0x000fe2000f8e02ff */
[----:B------:R-:W-:Y:S01]  /*66f0*/  LEA.HI.X.SX32 R31, R80, R14, 0x2, P5 ;  /* 0x0000000e501f7211 */ /* 0x000fe200028f16ff */
[----:B------:R3:W-:Y:S01]  /*6700*/  STL [R1+0x13c], R92 ;  /* 0x00013c5c01007387 */ /* 0x0007e20000100800 */
[CC--:B------:R-:W-:Y:S01]  /*6710*/  LEA R34, P5, R82.reuse, R104.reuse, 0x2 ;  /* 0x0000006852227211 */ /* 0x0c0fe200078a10ff */
[----:B------:R-:W-:Y:S01]  /*6720*/  IMAD R78, R29, UR5, RZ ;  /* 0x000000051d4e7c24 */ /* 0x000fe2000f8e02ff */
[----:B------:R-:W-:Y:S01]  /*6730*/  LEA R18, P3, R95, R104, 0x2 ;  /* 0x000000685f127211 */ /* 0x000fe200078610ff */
[----:B------:R-:W-:Y:S01]  /*6740*/  STL [R1+0x138], R91 ;  /* 0x0001385b01007387 */ /* 0x000fe20000100800 */
[----:B------:R-:W-:Y:S01]  /*6750*/  LEA.HI.X.SX32 R35, R82, R14, 0x2, P5 ;  /* 0x0000000e52237211 */ /* 0x000fe200028f16ff */
[----:B--2---:R-:W-:Y:S01]  /*6760*/  IMAD R94, R61, UR5, RZ ;  /* 0x000000053d5e7c24 */ /* 0x004fe2000f8e02ff */
[C---:B------:R-:W-:Y:S01]  /*6770*/  LEA R38, P5, R84.reuse, R104, 0x2 ;  /* 0x0000006854267211 */ /* 0x040fe200078a10ff */
[----:B------:R2:W-:Y:S01]  /*6780*/  STL [R1+0x134], R80 ;  /* 0x0001345001007387 */ /* 0x0005e20000100800 */
[-C--:B------:R-:W-:Y:S01]  /*6790*/  LEA.HI.X.SX32 R19, R95, R14.reuse, 0x2, P3 ;  /* 0x0000000e5f137211 */ /* 0x080fe200018f16ff */
[----:B---3--:R-:W-:Y:S01]  /*67a0*/  IMAD R92, R57, UR5, RZ ;  /* 0x00000005395c7c24 */ /* 0x008fe2000f8e02ff */
[----:B------:R-:W-:Y:S01]  /*67b0*/  LEA.HI.X.SX32 R39, R84, R14, 0x2, P5 ;  /* 0x0000000e54277211 */ /* 0x000fe200028f16ff */
[----:B------:R-:W-:Y:S01]  /*67c0*/  STL [R1+0x130], R90 ;  /* 0x0001305a01007387 */ /* 0x000fe20000100800 */
[-C--:B------:R-:W-:Y:S01]  /*67d0*/  LEA R42, P5, R3, R104.reuse, 0x2 ;  /* 0x00000068032a7211 */ /* 0x080fe200078a10ff */
[----:B------:R-:W-:Y:S01]  /*67e0*/  IMAD R98, R69, UR5, RZ ;  /* 0x0000000545627c24 */ /* 0x000fe2000f8e02ff */
[----:B------:R-:W-:Y:S01]  /*67f0*/  LEA R24, P3, R93, R104, 0x2 ;  /* 0x000000685d187211 */ /* 0x000fe200078610ff */
[----:B------:R3:W-:Y:S01]  /*6800*/  STL [R1+0x12c], R82 ;  /* 0x00012c5201007387 */ /* 0x0007e20000100800 */
[----:B------:R-:W-:Y:S01]  /*6810*/  LEA.HI.X.SX32 R43, R3, R14, 0x2, P5 ;  /* 0x0000000e032b7211 */ /* 0x000fe200028f16ff */
[----:B--2---:R-:W-:Y:S01]  /*6820*/  IMAD R80, R33, UR5, RZ ;  /* 0x0000000521507c24 */ /* 0x004fe2000f8e02ff */
[----:B------:R-:W-:Y:S01]  /*6830*/  LEA R46, P5, R83, R104, 0x2 ;  /* 0x00000068532e7211 */ /* 0x000fe200078a10ff */
[----:B------:R-:W-:Y:S01]  /*6840*/  STL [R1+0x128], R88 ;  /* 0x0001285801007387 */ /* 0x000fe20000100800 */
[-C--:B------:R-:W-:Y:S01]  /*6850*/  LEA.HI.X.SX32 R25, R93, R14.reuse, 0x2, P3 ;  /* 0x0000000e5d197211 */ /* 0x080fe200018f16ff */
[----:B------:R-:W-:Y:S01]  /*6860*/  IMAD R96, R65, UR5, RZ ;  /* 0x0000000541607c24 */ /* 0x000fe2000f8e02ff */
[----:B------:R-:W-:Y:S01]  /*6870*/  LEA.HI.X.SX32 R47, R83, R14, 0x2, P5 ;  /* 0x0000000e532f7211 */ /* 0x000fe200028f16ff */
[----:B------:R2:W-:Y:S01]  /*6880*/  STL [R1+0x124], R84 ;  /* 0x0001245401007387 */ /* 0x0005e20000100800 */
[-C--:B------:R-:W-:Y:S01]  /*6890*/  LEA R50, P5, R59, R104.reuse, 0x2 ;  /* 0x000000683b327211 */ /* 0x080fe200078a10ff */
[----:B---3--:R-:W-:Y:S01]  /*68a0*/  IMAD R82, R37, UR5, RZ ;  /* 0x0000000525527c24 */ /* 0x008fe2000f8e02ff */
[----:B------:R-:W-:Y:S01]  /*68b0*/  LEA R28, P3, R91, R104, 0x2 ;  /* 0x000000685b1c7211 */ /* 0x000fe200078610ff */
[----:B------:R-:W-:Y:S01]  /*68c0*/  STL [R1+0x120], R87 ;  /* 0x0001205701007387 */ /* 0x000fe20000100800 */
[----:B------:R-:W-:Y:S01]  /*68d0*/  LEA.HI.X.SX32 R51, R59, R14, 0x2, P5 ;  /* 0x0000000e3b337211 */ /* 0x000fe200028f16ff */
[----:B------:R-:W-:Y:S01]  /*68e0*/  IMAD R102, R77, UR5, RZ ;  /* 0x000000054d667c24 */ /* 0x000fe2000f8e02ff */
[C---:B------:R-:W-:Y:S01]  /*68f0*/  LEA R54, P5, R58.reuse, R104, 0x2 ;  /* 0x000000683a367211 */ /* 0x040fe200078a10ff */
[----:B------:R3:W-:Y:S01]  /*6900*/  STL [R1+0x11c], R3 ;  /* 0x00011c0301007387 */ /* 0x0007e20000100800 */
[-C--:B------:R-:W-:Y:S01]  /*6910*/  LEA.HI.X.SX32 R29, R91, R14.reuse, 0x2, P3 ;  /* 0x0000000e5b1d7211 */ /* 0x080fe200018f16ff */
[----:B--2---:R-:W-:Y:S01]  /*6920*/  IMAD R84, R41, UR5, RZ ;  /* 0x0000000529547c24 */ /* 0x004fe2000f8e02ff */
[----:B------:R-:W-:Y:S01]  /*6930*/  LEA.HI.X.SX32 R55, R58, R14, 0x2, P5 ;  /* 0x0000000e3a377211 */ /* 0x000fe200028f16ff */
[----:B------:R-:W-:Y:S01]  /*6940*/  STL [R1+0x118], R86 ;  /* 0x0001185601007387 */ /* 0x000fe20000100800 */
[C---:B------:R-:W-:Y:S01]  /*6950*/  LEA R32, P3, R90.reuse, R104, 0x2 ;  /* 0x000000685a207211 */ /* 0x040fe200078610ff */
[----:B------:R-:W-:Y:S01]  /*6960*/  IMAD R100, R73, UR5, RZ ;  /* 0x0000000549647c24 */ /* 0x000fe2000f8e02ff */
[----:B------:R-:W-:Y:S01]  /*6970*/  UIADD3 UR4, UR13, -0x80, URZ ;  /* 0xffffff800d047890 */ /* 0x000fe2000fffe03f */
[----:B------:R-:W-:Y:S01]  /*6980*/  STL [R1+0x114], R83 ;  /* 0x0001145301007387 */ /* 0x000fe20000100800 */
[----:B------:R-:W-:Y:S01]  /*6990*/  LEA.HI.X.SX32 R33, R90, R14, 0x2, P3 ;  /* 0x0000000e5a217211 */ /* 0x000fe200018f16ff */
[----:B---3--:R-:W-:Y:S01]  /*69a0*/  IMAD R3, R45, UR5, RZ ;  /* 0x000000052d037c24 */ /* 0x008fe2000f8e02ff */
[----:B------:R-:W-:Y:S01]  /*69b0*/  LEA R36, P3, R88, R104, 0x2 ;  /* 0x0000006858247211 */ /* 0x000fe200078610ff */
[----:B------:R-:W-:Y:S01]  /*69c0*/  STL [R1+0x110], R79 ;  /* 0x0001104f01007387 */ /* 0x000fe20000100800 */
[----:B------:R-:W-:-:S02]  /*69d0*/  IMAD R90, R53, UR5, RZ ;  /* 0x00000005355a7c24 */ /* 0x000fc4000f8e02ff */
[----:B------:R-:W-:Y:S01]  /*69e0*/  LEA.HI.X.SX32 R37, R88, R14, 0x2, P3 ;  /* 0x0000000e58257211 */ /* 0x000fe200018f16ff */
[----:B------:R-:W-:Y:S01]  /*69f0*/  STL.64 [R1+0x78], R162 ;  /* 0x000078a201007387 */ /* 0x000fe20000100a00 */
[----:B------:R-:W-:Y:S01]  /*6a00*/  LEA R40, P3, R87, R104, 0x2 ;  /* 0x0000006857287211 */ /* 0x000fe200078610ff */
[----:B------:R-:W-:Y:S02]  /*6a10*/  IMAD R88, R49, UR5, RZ ;  /* 0x0000000531587c24 */ /* 0x000fe4000f8e02ff */
[----:B------:R-:W-:Y:S01]  /*6a20*/  STL [R1+0x10c], R59 ;  /* 0x00010c3b01007387 */ /* 0x000fe20000100800 */
[----:B------:R-:W-:Y:S01]  /*6a30*/  LEA.HI.X.SX32 R41, R87, R14, 0x2, P3 ;  /* 0x0000000e57297211 */ /* 0x000fe200018f16ff */
[----:B------:R-:W-:Y:S01]  /*6a40*/  IMAD R105, R81, UR5, RZ ;  /* 0x0000000551697c24 */ /* 0x000fe2000f8e02ff */
[----:B------:R-:W-:Y:S01]  /*6a50*/  LEA R44, P3, R86, R104, 0x2 ;  /* 0x00000068562c7211 */ /* 0x000fe200078610ff */
[----:B------:R-:W-:Y:S01]  /*6a60*/  STL.64 [R1+0x70], R172 ;  /* 0x000070ac01007387 */ /* 0x000fe20000100a00 */
[----:B-1----:R-:W-:-:S02]  /*6a70*/  IMAD R189, R89, UR5, RZ ;  /* 0x0000000559bd7c24 */ /* 0x002fc4000f8e02ff */
[----:B------:R-:W-:Y:S01]  /*6a80*/  LEA.HI.X.SX32 R45, R86, R14, 0x2, P3 ;  /* 0x0000000e562d7211 */ /* 0x000fe200018f16ff */
[----:B------:R-:W-:Y:S01]  /*6a90*/  STL.64 [R1+0x68], R136 ;  /* 0x0000688801007387 */ /* 0x000fe20000100a00 */
[----:B------:R-:W-:-:S03]  /*6aa0*/  LEA R48, P3, R79, R104, 0x2 ;  /* 0x000000684f307211 */ /* 0x000fc600078610ff */
[----:B------:R1:W-:Y:S01]  /*6ab0*/  STL [R1+0x108], R56 ;  /* 0x0001083801007387 */ /* 0x0003e20000100800 */
[----:B------:R-:W-:Y:S02]  /*6ac0*/  LEA.HI.X.SX32 R49, R79, R14, 0x2, P3 ;  /* 0x0000000e4f317211 */ /* 0x000fe400018f16ff */
[C---:B------:R-:W-:Y:S01]  /*6ad0*/  LEA R52, P3, R56.reuse, R104, 0x2 ;  /* 0x0000006838347211 */ /* 0x040fe200078610ff */
[----:B------:R-:W-:Y:S03]  /*6ae0*/  STL.64 [R1+0x60], R214 ;  /* 0x000060d601007387 */ /* 0x000fe60000100a00 */
[----:B------:R-:W-:Y:S01]  /*6af0*/  LEA.HI.X.SX32 R53, R56, R14, 0x2, P3 ;  /* 0x0000000e38357211 */ /* 0x000fe200018f16ff */
[----:B------:R-:W-:Y:S01]  /*6b00*/  STL.64 [R1+0x58], R128 ;  /* 0x0000588001007387 */ /* 0x000fe20000100a00 */
[----:B-1----:R-:W-:-:S03]  /*6b10*/  LEA R56, P3, R60, R104, 0x2 ;  /* 0x000000683c387211 */ /* 0x002fc600078610ff */
[----:B------:R1:W-:Y:S01]  /*6b20*/  STL [R1+0x104], R58 ;  /* 0x0001043a01007387 */ /* 0x0003e20000100800 */
[----:B------:R-:W-:-:S03]  /*6b30*/  LEA.HI.X.SX32 R57, R60, R14, 0x2, P3 ;  /* 0x0000000e3c397211 */ /* 0x000fc600018f16ff */
[----:B------:R-:W-:Y:S04]  /*6b40*/  STL.64 [R1+0x50], R176 ;  /* 0x000050b001007387 */ /* 0x000fe80000100a00 */
[----:B------:R2:W-:Y:S01]  /*6b50*/  STL [R1+0x100], R60 ;  /* 0x0001003c01007387 */ /* 0x0005e20000100800 */
[----:B-1----:R-:W-:-:S03]  /*6b60*/  LEA R58, P5, R62, R104, 0x2 ;  /* 0x000000683e3a7211 */ /* 0x002fc600078a10ff */
[----:B------:R-:W-:Y:S01]  /*6b70*/  STL.64 [R1+0x40], R206 ;  /* 0x000040ce01007387 */ /* 0x000fe20000100a00 */
[----:B------:R-:W-:-:S03]  /*6b80*/  LEA.HI.X.SX32 R59, R62, R14, 0x2, P5 ;  /* 0x0000000e3e3b7211 */ /* 0x000fc600028f16ff */
[----:B------:R1:W-:Y:S01]  /*6b90*/  STL [R1+0xfc], R62 ;  /* 0x0000fc3e01007387 */ /* 0x0003e20000100800 */
[----:B--2---:R-:W-:-:S03]  /*6ba0*/  LEA R60, P3, R64, R104, 0x2 ;  /* 0x00000068403c7211 */ /* 0x004fc600078610ff */
[----:B------:R-:W-:Y:S01]  /*6bb0*/  STL.64 [R1+0x38], R170 ;  /* 0x000038aa01007387 */ /* 0x000fe20000100a00 */
[----:B------:R-:W-:-:S03]  /*6bc0*/  LEA.HI.X.SX32 R61, R64, R14, 0x2, P3 ;  /* 0x0000000e403d7211 */ /* 0x000fc600018f16ff */
[----:B------:R-:W-:Y:S01]  /*6bd0*/  STL.64 [R1+0x30], R156 ;  /* 0x0000309c01007387 */ /* 0x000fe20000100a00 */
[----:B-1----:R-:W-:-:S03]  /*6be0*/  LEA R62, P5, R66, R104, 0x2 ;  /* 0x00000068423e7211 */ /* 0x002fc600078a10ff */
[----:B------:R1:W-:Y:S01]  /*6bf0*/  STL [R1+0xf8], R64 ;  /* 0x0000f84001007387 */ /* 0x0003e20000100800 */
[----:B------:R-:W-:-:S03]  /*6c00*/  LEA.HI.X.SX32 R63, R66, R14, 0x2, P5 ;  /* 0x0000000e423f7211 */ /* 0x000fc600028f16ff */
[----:B------:R-:W-:Y:S04]  /*6c10*/  STL.64 [R1+0x28], R164 ;  /* 0x000028a401007387 */ /* 0x000fe80000100a00 */
[----:B------:R-:W-:Y:S01]  /*6c20*/  STL.64 [R1+0x20], R124 ;  /* 0x0000207c01007387 */ /* 0x000fe20000100a00 */
[----:B-1----:R-:W-:-:S03]  /*6c30*/  LEA R64, P3, R68, R104, 0x2 ;  /* 0x0000006844407211 */ /* 0x002fc600078610ff */
[----:B------:R1:W-:Y:S01]  /*6c40*/  STL [R1+0xf4], R66 ;  /* 0x0000f44201007387 */ /* 0x0003e20000100800 */
[----:B------:R-:W-:-:S03]  /*6c50*/  LEA.HI.X.SX32 R65, R68, R14, 0x2, P3 ;  /* 0x0000000e44417211 */ /* 0x000fc600018f16ff */
[----:B------:R2:W-:Y:S04]  /*6c60*/  STL [R1+0xf0], R68 ;  /* 0x0000f04401007387 */ /* 0x0005e80000100800 */
[----:B------:R-:W-:Y:S01]  /*6c70*/  STL.64 [R1+0x18], R166 ;  /* 0x000018a601007387 */ /* 0x000fe20000100a00 */
[----:B-1----:R-:W-:-:S03]  /*6c80*/  LEA R66, P5, R70, R104, 0x2 ;  /* 0x0000006846427211 */ /* 0x002fc600078a10ff */
[----:B------:R1:W-:Y:S01]  /*6c90*/  STL [R1+0xec], R70 ;  /* 0x0000ec4601007387 */ /* 0x0003e20000100800 */
[----:B------:R-:W-:-:S03]  /*6ca0*/  LEA.HI.X.SX32 R67, R70, R14, 0x2, P5 ;  /* 0x0000000e46437211 */ /* 0x000fc600028f16ff */
[----:B------:R-:W-:Y:S01]  /*6cb0*/  STL.64 [R1+0x10], R240 ;  /* 0x000010f001007387 */ /* 0x000fe20000100a00 */
[----:B--2---:R-:W-:-:S03]  /*6cc0*/  LEA R68, P3, R72, R104, 0x2 ;  /* 0x0000006848447211 */ /* 0x004fc600078610ff */
[----:B------:R-:W-:Y:S01]  /*6cd0*/  STL.64 [R1+0x8], R168 ;  /* 0x000008a801007387 */ /* 0x000fe20000100a00 */
[----:B------:R-:W-:Y:S02]  /*6ce0*/  LEA.HI.X.SX32 R69, R72, R14, 0x2, P3 ;  /* 0x0000000e48457211 */ /* 0x000fe400018f16ff */
[C---:B-1----:R-:W-:Y:S01]  /*6cf0*/  LEA R70, P5, R74.reuse, R104, 0x2 ;  /* 0x000000684a467211 */ /* 0x042fe200078a10ff */
[----:B------:R1:W-:Y:S03]  /*6d00*/  STL [R1+0xe8], R72 ;  /* 0x0000e84801007387 */ /* 0x0003e60000100800 */
[----:B------:R-:W-:Y:S01]  /*6d10*/  LEA.HI.X.SX32 R71, R74, R14, 0x2, P5 ;  /* 0x0000000e4a477211 */ /* 0x000fe200028f16ff */
[----:B------:R-:W-:Y:S04]  /*6d20*/  STL.64 [R1], R242 ;  /* 0x000000f201007387 */ /* 0x000fe80000100a00 */
[----:B------:R2:W-:Y:S01]  /*6d30*/  STL [R1+0xe4], R74 ;  /* 0x0000e44a01007387 */ /* 0x0005e20000100800 */
[----:B-1----:R-:W-:-:S03]  /*6d40*/  LEA R72, P3, R76, R104, 0x2 ;  /* 0x000000684c487211 */ /* 0x002fc600078610ff */
[----:B------:R1:W-:Y:S01]  /*6d50*/  STL [R1+0xe0], R76 ;  /* 0x0000e04c01007387 */ /* 0x0003e20000100800 */
[----:B------:R-:W-:-:S03]  /*6d60*/  LEA.HI.X.SX32 R73, R76, R14, 0x2, P3 ;  /* 0x0000000e4c497211 */ /* 0x000fc600018f16ff */
[----:B------:R3:W-:Y:S01]  /*6d70*/  STL [R1+0xdc], R78 ;  /* 0x0000dc4e01007387 */ /* 0x0007e20000100800 */
[----:B--2---:R-:W-:-:S03]  /*6d80*/  LEA R74, P5, R78, R104, 0x2 ;  /* 0x000000684e4a7211 */ /* 0x004fc600078a10ff */
[----:B------:R2:W-:Y:S01]  /*6d90*/  STL [R1+0xd8], R80 ;  /* 0x0000d85001007387 */ /* 0x0005e20000100800 */
[----:B------:R-:W-:-:S03]  /*6da0*/  LEA.HI.X.SX32 R75, R78, R14, 0x2, P5 ;  /* 0x0000000e4e4b7211 */ /* 0x000fc600028f16ff */
[----:B------:R4:W-:Y:S01]  /*6db0*/  STL [R1+0xd4], R82 ;  /* 0x0000d45201007387 */ /* 0x0009e20000100800 */
[-C--:B-1----:R-:W-:Y:S02]  /*6dc0*/  LEA R76, P3, R80, R104.reuse, 0x2 ;  /* 0x00000068504c7211 */ /* 0x082fe400078610ff */
[----:B---3--:R-:W-:Y:S01]  /*6dd0*/  LEA R78, P5, R82, R104, 0x2 ;  /* 0x00000068524e7211 */ /* 0x008fe200078a10ff */
[----:B------:R-:W-:Y:S01]  /*6de0*/  STL [R1+0xd0], R84 ;  /* 0x0000d05401007387 */ /* 0x000fe20000100800 */
[-C--:B------:R-:W-:Y:S02]  /*6df0*/  LEA.HI.X.SX32 R77, R80, R14.reuse, 0x2, P3 ;  /* 0x0000000e504d7211 */ /* 0x080fe400018f16ff */
[----:B------:R-:W-:Y:S01]  /*6e00*/  LEA.HI.X.SX32 R79, R82, R14, 0x2, P5 ;  /* 0x0000000e524f7211 */ /* 0x000fe200028f16ff */
[----:B------:R1:W-:Y:S01]  /*6e10*/  STL [R1+0xcc], R3 ;  /* 0x0000cc0301007387 */ /* 0x0003e20000100800 */
[CC--:B--2---:R-:W-:Y:S02]  /*6e20*/  LEA R80, P3, R84.reuse, R104.reuse, 0x2 ;  /* 0x0000006854507211 */ /* 0x0c4fe400078610ff */
[----:B----4-:R-:W-:Y:S01]  /*6e30*/  LEA R82, P5, R3, R104, 0x2 ;  /* 0x0000006803527211 */ /* 0x010fe200078a10ff */
[----:B------:R2:W-:Y:S01]  /*6e40*/  STL [R1+0xc8], R88 ;  /* 0x0000c85801007387 */ /* 0x0005e20000100800 */
[----:B------:R-:W-:-:S02]  /*6e50*/  LEA.HI.X.SX32 R81, R84, R14, 0x2, P3 ;  /* 0x0000000e54517211 */ /* 0x000fc400018f16ff */
[----:B------:R-:W-:Y:S01]  /*6e60*/  LEA.HI.X.SX32 R83, R3, R14, 0x2, P5 ;  /* 0x0000000e03537211 */ /* 0x000fe200028f16ff */
[----:B------:R3:W-:Y:S01]  /*6e70*/  STL [R1+0xc4], R90 ;  /* 0x0000c45a01007387 */ /* 0x0007e20000100800 */
[-C--:B------:R-:W-:Y:S01]  /*6e80*/  LEA R86, P5, R90, R104.reuse, 0x2 ;  /* 0x000000685a567211 */ /* 0x080fe200078a10ff */
[----:B-1----:R-:W-:Y:S01]  /*6e90*/  IMAD R3, R85, UR5, RZ ;  /* 0x0000000555037c24 */ /* 0x002fe2000f8e02ff */
[----:B------:R-:W-:Y:S01]  /*6ea0*/  LEA R84, P3, R88, R104, 0x2 ;  /* 0x0000006858547211 */ /* 0x000fe200078610ff */
[----:B------:R1:W-:Y:S01]  /*6eb0*/  STL [R1+0xc0], R92 ;  /* 0x0000c05c01007387 */ /* 0x0003e20000100800 */
[-C--:B------:R-:W-:Y:S02]  /*6ec0*/  LEA.HI.X.SX32 R87, R90, R14.reuse, 0x2, P5 ;  /* 0x0000000e5a577211 */ /* 0x080fe400028f16ff */
[----:B------:R-:W-:Y:S01]  /*6ed0*/  LEA.HI.X.SX32 R85, R88, R14, 0x2, P3 ;  /* 0x0000000e58557211 */ /* 0x000fe200018f16ff */
[----:B------:R4:W-:Y:S01]  /*6ee0*/  STL [R1+0xb8], R94 ;  /* 0x0000b85e01007387 */ /* 0x0009e20000100800 */
[----:B--2---:R-:W-:-:S02]  /*6ef0*/  LEA R88, P3, R92, R104, 0x2 ;  /* 0x000000685c587211 */ /* 0x004fc400078610ff */
[----:B---3--:R-:W-:Y:S01]  /*6f00*/  LEA R90, P5, R94, R104, 0x2 ;  /* 0x000000685e5a7211 */ /* 0x008fe200078a10ff */
[----:B------:R2:W-:Y:S01]  /*6f10*/  STL [R1+0xb4], R96 ;  /* 0x0000b46001007387 */ /* 0x0005e20000100800 */
[-C--:B------:R-:W-:Y:S02]  /*6f20*/  LEA.HI.X.SX32 R89, R92, R14.reuse, 0x2, P3 ;  /* 0x0000000e5c597211 */ /* 0x080fe400018f16ff */
[----:B------:R-:W-:Y:S01]  /*6f30*/  LEA.HI.X.SX32 R91, R94, R14, 0x2, P5 ;  /* 0x0000000e5e5b7211 */ /* 0x000fe200028f16ff */
[----:B------:R3:W-:Y:S01]  /*6f40*/  STL [R1+0xb0], R98 ;  /* 0x0000b06201007387 */ /* 0x0007e20000100800 */
[-C--:B-1----:R-:W-:Y:S02]  /*6f50*/  LEA R92, P3, R96, R104.reuse, 0x2 ;  /* 0x00000068605c7211 */ /* 0x082fe400078610ff */
[----:B----4-:R-:W-:Y:S01]  /*6f60*/  LEA R94, P5, R98, R104, 0x2 ;  /* 0x00000068625e7211 */ /* 0x010fe200078a10ff */
[----:B------:R1:W-:Y:S01]  /*6f70*/  STL [R1+0xac], R100 ;  /* 0x0000ac6401007387 */ /* 0x0003e20000100800 */
[----:B------:R-:W-:-:S02]  /*6f80*/  LEA.HI.X.SX32 R93, R96, R14, 0x2, P3 ;  /* 0x0000000e605d7211 */ /* 0x000fc400018f16ff */
[----:B------:R-:W-:Y:S01]  /*6f90*/  LEA.HI.X.SX32 R95, R98, R14, 0x2, P5 ;  /* 0x0000000e625f7211 */ /* 0x000fe200028f16ff */
[----:B------:R4:W-:Y:S01]  /*6fa0*/  STL [R1+0xa8], R102 ;  /* 0x0000a86601007387 */ /* 0x0009e20000100800 */
[-C--:B--2---:R-:W-:Y:S02]  /*6fb0*/  LEA R96, P3, R100, R104.reuse, 0x2 ;  /* 0x0000006864607211 */ /* 0x084fe400078610ff */
[----:B---3--:R-:W-:Y:S01]  /*6fc0*/  LEA R98, P5, R102, R104, 0x2 ;  /* 0x0000006866627211 */ /* 0x008fe200078a10ff */
[----:B------:R-:W-:Y:S01]  /*6fd0*/  STL [R1+0xa4], R105 ;  /* 0x0000a46901007387 */ /* 0x000fe20000100800 */
[-C--:B------:R-:W-:Y:S02]  /*6fe0*/  LEA.HI.X.SX32 R97, R100, R14.reuse, 0x2, P3 ;  /* 0x0000000e64617211 */ /* 0x080fe400018f16ff */
[----:B------:R-:W-:Y:S01]  /*6ff0*/  LEA.HI.X.SX32 R99, R102, R14, 0x2, P5 ;  /* 0x0000000e66637211 */ /* 0x000fe200028f16ff */
[----:B------:R2:W-:Y:S01]  /*7000*/  STL [R1+0xa0], R3 ;  /* 0x0000a00301007387 */ /* 0x0005e20000100800 */
[----:B-1----:R-:W-:-:S02]  /*7010*/  LEA R100, P3, R105, R104, 0x2 ;  /* 0x0000006869647211 */ /* 0x002fc400078610ff */
[----:B----4-:R-:W-:Y:S01]  /*7020*/  LEA R102, P5, R3, R104, 0x2 ;  /* 0x0000006803667211 */ /* 0x010fe200078a10ff */
[----:B------:R1:W-:Y:S01]  /*7030*/  STL [R1+0x9c], R189 ;  /* 0x00009cbd01007387 */ /* 0x0003e20000100800 */
[-C--:B------:R-:W-:Y:S02]  /*7040*/  LEA.HI.X.SX32 R101, R105, R14.reuse, 0x2, P3 ;  /* 0x0000000e69657211 */ /* 0x080fe400018f16ff */
[----:B------:R-:W-:Y:S01]  /*7050*/  LEA.HI.X.SX32 R103, R3, R14, 0x2, P5 ;  /* 0x0000000e03677211 */ /* 0x000fe200028f16ff */
[----:B------:R-:W-:Y:S01]  /*7060*/  LDGSTS.E [R21+0x4000], desc[UR16][R114.64], P4 ;  /* 0x0400000072157fae */ /* 0x000fe2000a121850 */
[C---:B------:R-:W-:Y:S01]  /*7070*/  LEA R104, P3, R189.reuse, R104, 0x2 ;  /* 0x00000068bd687211 */ /* 0x040fe200078610ff */
[----:B--2---:R-:W2:Y:S03]  /*7080*/  S2R R3, SR_TID.X ;  /* 0x0000000000037919 */ /* 0x004ea60000002100 */
[----:B------:R-:W-:-:S02]  /*7090*/  LEA.HI.X.SX32 R105, R189, R14, 0x2, P3 ;  /* 0x0000000ebd697211 */ /* 0x000fc400018f16ff */
[----:B------:R-:W-:Y:S01]  /*70a0*/  ISETP.GT.AND P3, PT, R20, 0xff, PT ;  /* 0x000000ff1400780c */ /* 0x000fe20003f64270 */
[----:B-1----:R-:W1:Y:S01]  /*70b0*/  S2R R189, SR_TID.X ;  /* 0x0000000000bd7919 */ /* 0x002e620000002100 */
[----:B------:R-:W-:Y:S04]  /*70c0*/  LDGSTS.E [R21+0x4008], desc[UR16][R118.64], P6 ;  /* 0x0400800076157fae */ /* 0x000fe8000b121850 */
[----:B------:R-:W-:Y:S01]  /*70d0*/  LDGSTS.E [R21+0x6000], desc[UR16][R116.64], P2 ;  /* 0x0600000074157fae */ /* 0x000fe20009121850 */
[----:B------:R-:W-:-:S03]  /*70e0*/  ISETP.GE.AND P2, PT, R244, UR4, PT ;  /* 0x00000004f4007c0c */ /* 0x000fc6000bf46270 */
[----:B------:R-:W-:Y:S04]  /*70f0*/  LDGSTS.E [R21+0x6008], desc[UR16][R120.64], P1 ;  /* 0x0600800078157fae */ /* 0x000fe80008921850 */
[----:B------:R-:W0:Y:S01]  /*7100*/  LDGDEPBAR ;  /* 0x00000000000079af */ /* 0x000e220000000000 */
[----:B--2---:R-:W-:-:S04]  /*7110*/  SHF.R.U32.HI R3, RZ, 0x6, R3 ;  /* 0x00000006ff037819 */ /* 0x004fc80000011603 */
[----:B------:R-:W-:Y:S02]  /*7120*/  SGXT.U32 R3, R3, 0x1 ;  /* 0x000000010303781a */ /* 0x000fe40000000000 */
[----:B-1----:R-:W-:Y:S02]  /*7130*/  SHF.R.U32.HI R189, RZ, 0x6, R189 ;  /* 0x00000006ffbd7819 */ /* 0x002fe400000116bd */
[----:B------:R-:W-:Y:S02]  /*7140*/  ISETP.GE.AND P5, PT, R3, UR4, PT ;  /* 0x0000000403007c0c */ /* 0x000fe4000bfa6270 */
[----:B------:R-:W-:Y:S02]  /*7150*/  SGXT.U32 R189, R189, 0x1 ;  /* 0x00000001bdbd781a */ /* 0x000fe40000000000 */
[----:B------:R-:W-:Y:S02]  /*7160*/  SEL R14, RZ, 0x4, P5 ;  /* 0x00000004ff0e7807 */ /* 0x000fe40002800000 */
[----:B------:R-:W-:-:S02]  /*7170*/  ISETP.GE.AND P5, PT, R238, UR4, PT ;  /* 0x00000004ee007c0c */ /* 0x000fc4000bfa6270 */
[----:B------:R-:W-:Y:S02]  /*7180*/  SEL R238, R14, RZ, P3 ;  /* 0x000000ff0eee7207 */ /* 0x000fe40001800000 */
[----:B------:R-:W-:Y:S02]  /*7190*/  SEL R14, RZ, 0x4, P5 ;  /* 0x00000004ff0e7807 */ /* 0x000fe40002800000 */
[----:B------:R-:W-:Y:S02]  /*71a0*/  ISETP.NE.U32.AND P5, PT, R238, RZ, PT ;  /* 0x000000ffee00720c */ /* 0x000fe40003fa5070 */
[----:B------:R-:W1:Y:S01]  /*71b0*/  S2R R238, SR_TID.X ;  /* 0x0000000000ee7919 */ /* 0x000e620000002100 */
[----:B------:R-:W-:Y:S02]  /*71c0*/  LOP3.LUT R189, R189, 0x22, RZ, 0xfc, !PT ;  /* 0x00000022bdbd7812 */ /* 0x000fe400078efcff */
[----:B------:R-:W-:Y:S02]  /*71d0*/  SEL R3, R14, RZ, P3 ;  /* 0x000000ff0e037207 */ /* 0x000fe40001800000 */
[----:B-1----:R-:W-:-:S04]  /*71e0*/  SHF.R.U32.HI R238, RZ, 0x6, R238 ;  /* 0x00000006ffee7819 */ /* 0x002fc800000116ee */
[----:B------:R-:W-:-:S04]  /*71f0*/  SGXT.U32 R238, R238, 0x1 ;  /* 0x00000001eeee781a */ /* 0x000fc80000000000 */
[----:B------:R-:W-:-:S04]  /*7200*/  LOP3.LUT R238, R238, 0x20, RZ, 0xfc, !PT ;  /* 0x00000020eeee7812 */ /* 0x000fc800078efcff */
[----:B------:R-:W-:-:S04]  /*7210*/  ISETP.GE.AND P4, PT, R238, UR4, PT ;  /* 0x00000004ee007c0c */ /* 0x000fc8000bf86270 */
[----:B------:R-:W-:Y:S02]  /*7220*/  SEL R14, RZ, 0x4, P4 ;  /* 0x00000004ff0e7807 */ /* 0x000fe40002000000 */
[----:B------:R-:W-:Y:S02]  /*7230*/  ISETP.GE.AND P4, PT, R189, UR4, PT ;  /* 0x00000004bd007c0c */ /* 0x000fe4000bf86270 */
[----:B------:R-:W-:Y:S02]  /*7240*/  SEL R238, R14, RZ, P3 ;  /* 0x000000ff0eee7207 */ /* 0x000fe40001800000 */
[----:B------:R-:W-:Y:S02]  /*7250*/  SEL R14, RZ, 0x4, P4 ;  /* 0x00000004ff0e7807 */ /* 0x000fe40002000000 */
[----:B------:R-:W-:Y:S02]  /*7260*/  ISETP.NE.U32.AND P4, PT, R238, RZ, PT ;  /* 0x000000ffee00720c */ /* 0x000fe40003f85070 */
[----:B------:R-:W-:-:S04]  /*7270*/  SEL R14, R14, RZ, P3 ;  /* 0x000000ff0e0e7207 */ /* 0x000fc80001800000 */
[----:B------:R-:W-:Y:S02]  /*7280*/  ISETP.NE.U32.AND P1, PT, R14, RZ, PT ;  /* 0x000000ff0e00720c */ /* 0x000fe40003f25070 */
[----:B------:R-:W-:Y:S02]  /*7290*/  SEL R14, RZ, 0x4, P2 ;  /* 0x00000004ff0e7807 */ /* 0x000fe40001000000 */
[----:B------:R-:W-:Y:S02]  /*72a0*/  ISETP.GE.AND P2, PT, R239, UR4, PT ;  /* 0x00000004ef007c0c */ /* 0x000fe4000bf46270 */
[----:B------:R-:W-:Y:S02]  /*72b0*/  SEL R238, R14, RZ, P3 ;  /* 0x000000ff0eee7207 */ /* 0x000fe40001800000 */
[----:B------:R-:W-:Y:S02]  /*72c0*/  SEL R14, RZ, 0x4, P2 ;  /* 0x00000004ff0e7807 */ /* 0x000fe40001000000 */
[----:B------:R-:W-:Y:S01]  /*72d0*/  ISETP.NE.U32.AND P2, PT, R238, RZ, PT ;  /* 0x000000ffee00720c */ /* 0x000fe20003f45070 */
[----:B------:R-:W-:Y:S01]  /*72e0*/  IMAD.IADD R238, R245, 0x1, R0 ;  /* 0x00000001f5ee7824 */ /* 0x000fe200078e0200 */
[----:B------:R-:W-:-:S02]  /*72f0*/  LOP3.LUT R189, R0, 0x10, RZ, 0x3c, !PT ;  /* 0x0000001000bd7812 */ /* 0x000fc400078e3cff */
[----:B------:R-:W-:Y:S02]  /*7300*/  SEL R14, R14, RZ, P3 ;  /* 0x000000ff0e0e7207 */ /* 0x000fe40001800000 */
[----:B------:R-:W-:Y:S01]  /*7310*/  LDGSTS.E [R238+0x18000], desc[UR16][R162.64], P0 ;  /* 0x18000000a2ee7fae */ /* 0x000fe20008121850 */
[----:B------:R-:W-:-:S03]  /*7320*/  IMAD.IADD R239, R245, 0x1, R189 ;  /* 0x00000001f5ef7824 */ /* 0x000fc600078e02bd */
[----:B------:R-:W-:Y:S04]  /*7330*/  LDGSTS.E [R238+0x18400], desc[UR16][R206.64], P0 ;  /* 0x18400000ceee7fae */ /* 0x000fe80008121850 */
[----:B------:R-:W-:Y:S01]  /*7340*/  LDGSTS.E [R238+0x18800], desc[UR16][R166.64], P0 ;  /* 0x18800000a6ee7fae */ /* 0x000fe20008121850 */
[----:B------:R-:W-:-:S03]  /*7350*/  LOP3.LUT R189, R0, 0x20, RZ, 0x3c, !PT ;  /* 0x0000002000bd7812 */ /* 0x000fc600078e3cff */
[----:B------:R-:W-:Y:S04]  /*7360*/  LDGSTS.E [R238+0x18c00], desc[UR16][R26.64], P0 ;  /* 0x18c000001aee7fae */ /* 0x000fe80008121850 */
[----:B------:R-:W-:Y:S04]  /*7370*/  LDGSTS.E [R238+0x19000], desc[UR16][R42.64], P0 ;  /* 0x190000002aee7fae */ /* 0x000fe80008121850 */
[----:B------:R-:W-:Y:S04]  /*7380*/  LDGSTS.E [R238+0x19400], desc[UR16][R58.64], P0 ;  /* 0x194000003aee7fae */ /* 0x000fe80008121850 */
[----:B------:R-:W-:Y:S04]  /*7390*/  LDGSTS.E [R238+0x19800], desc[UR16][R74.64], P0 ;  /* 0x198000004aee7fae */ /* 0x000fe80008121850 */
[----:B------:R-:W-:Y:S04]  /*73a0*/  LDGSTS.E [R238+0x19c00], desc[UR16][R90.64], P0 ;  /* 0x19c000005aee7fae */ /* 0x000fe80008121850 */
[----:B------:R-:W-:Y:S04]  /*73b0*/  LDGSTS.E [R239+0x18080], desc[UR16][R172.64], P0 ;  /* 0x18080000acef7fae */ /* 0x000fe80008121850 */
[----:B------:R-:W-:Y:S04]  /*73c0*/  LDGSTS.E [R239+0x18480], desc[UR16][R170.64], P0 ;  /* 0x18480000aaef7fae */ /* 0x000fe80008121850 */
[----:B------:R1:W-:Y:S04]  /*73d0*/  LDGSTS.E [R239+0x18880], desc[UR16][R240.64], P0 ;  /* 0x18880000f0ef7fae */ /* 0x0003e80008121850 */
[----:B------:R-:W-:Y:S04]  /*73e0*/  LDGSTS.E [R239+0x18c80], desc[UR16][R28.64], P0 ;  /* 0x18c800001cef7fae */ /* 0x000fe80008121850 */
[----:B------:R-:W-:Y:S01]  /*73f0*/  LDGSTS.E [R239+0x19080], desc[UR16][R44.64], P0 ;  /* 0x190800002cef7fae */ /* 0x000fe20008121850 */
[----:B-1----:R-:W-:-:S03]  /*7400*/  IMAD.IADD R240, R245, 0x1, R189 ;  /* 0x00000001f5f07824 */ /* 0x002fc600078e02bd */
[----:B------:R-:W-:Y:S01]  /*7410*/  LDGSTS.E [R239+0x19480], desc[UR16][R60.64], P0 ;  /* 0x194800003cef7fae */ /* 0x000fe20008121850 */
[----:B------:R-:W-:-:S03]  /*7420*/  LOP3.LUT R189, R0, 0x30, RZ, 0x3c, !PT ;  /* 0x0000003000bd7812 */ /* 0x000fc600078e3cff */
[----:B------:R-:W-:Y:S04]  /*7430*/  LDGSTS.E [R239+0x19880], desc[UR16][R76.64], P0 ;  /* 0x198800004cef7fae */ /* 0x000fe80008121850 */
[----:B------:R-:W-:Y:S01]  /*7440*/  LDGSTS.E [R239+0x19c80], desc[UR16][R92.64], P0 ;  /* 0x19c800005cef7fae */ /* 0x000fe20008121850 */
[----:B------:R-:W-:-:S03]  /*7450*/  IMAD.IADD R241, R245, 0x1, R189 ;  /* 0x00000001f5f17824 */ /* 0x000fc600078e02bd */
[----:B------:R-:W-:Y:S04]  /*7460*/  LDGSTS.E [R240+0x18100], desc[UR16][R136.64], P0 ;  /* 0x1810000088f07fae */ /* 0x000fe80008121850 */
        /* <DEDUP_REMOVED lines=14> */
[----:B------:R-:W2:Y:S01]  /*7550*/  LDL.LU.64 R162, [R1+0x250] ;  /* 0x0002500001a27983 */ /* 0x000ea20000300a00 */
[----:B------:R-:W-:-:S03]  /*7560*/  LOP3.LUT R189, R0, 0x50, RZ, 0x3c, !PT ;  /* 0x0000005000bd7812 */ /* 0x000fc600078e3cff */
[----:B------:R-:W-:Y:S04]  /*7570*/  LDGSTS.E [R241+0x19580], desc[UR16][R64.64], P0 ;  /* 0x1958000040f17fae */ /* 0x000fe80008121850 */
[----:B------:R-:W3:Y:S04]  /*7580*/  LDL.LU.64 R206, [R1+0x248] ;  /* 0x0002480001ce7983 */ /* 0x000ee80000300a00 */
[----:B------:R-:W-:Y:S04]  /*7590*/  LDGSTS.E [R241+0x19980], desc[UR16][R80.64], P0 ;  /* 0x1998000050f17fae */ /* 0x000fe80008121850 */
[----:B------:R-:W4:Y:S04]  /*75a0*/  LDL.LU.64 R166, [R1+0x240] ;  /* 0x0002400001a67983 */ /* 0x000f280000300a00 */
[----:B------:R-:W-:Y:S01]  /*75b0*/  LDGSTS.E [R241+0x19d80], desc[UR16][R96.64], P0 ;  /* 0x19d8000060f17fae */ /* 0x000fe20008121850 */
[----:B------:R-:W-:-:S03]  /*75c0*/  IMAD.IADD R243, R245, 0x1, R189 ;  /* 0x00000001f5f37824 */ /* 0x000fc600078e02bd */
[----:B------:R-:W4:Y:S04]  /*75d0*/  LDL.LU.64 R172, [R1+0x238] ;  /* 0x0002380001ac7983 */ /* 0x000f280000300a00 */
[----:B------:R1:W-:Y:S04]  /*75e0*/  LDGSTS.E [R242+0x18200], desc[UR16][R128.64], P0 ;  /* 0x1820000080f27fae */ /* 0x0003e80008121850 */
[----:B------:R-:W4:Y:S04]  /*75f0*/  LDL.LU.64 R170, [R1+0x230] ;  /* 0x0002300001aa7983 */ /* 0x000f280000300a00 */
[----:B------:R1:W-:Y:S04]  /*7600*/  LDGSTS.E [R242+0x18600], desc[UR16][R124.64], P0 ;  /* 0x186000007cf27fae */ /* 0x0003e80008121850 */
[----:B------:R-:W4:Y:S04]  /*7610*/  LDL.LU.64 R136, [R1+0x228] ;  /* 0x0002280001887983 */ /* 0x000f280000300a00 */
[----:B------:R-:W-:Y:S04]  /*7620*/  LDGSTS.E [R242+0x18a00], desc[UR16][R16.64], P0 ;  /* 0x18a0000010f27fae */ /* 0x000fe80008121850 */
        /* <DEDUP_REMOVED lines=8> */
[----:B------:R-:W1:Y:S04]  /*76b0*/  LDL.LU.64 R128, [R1+0x200] ;  /* 0x0002000001807983 */ /* 0x000e680000300a00 */
[----:B------:R-:W-:Y:S04]  /*76c0*/  LDGSTS.E [R242+0x19e00], desc[UR16][R98.64], P0 ;  /* 0x19e0000062f27fae */ /* 0x000fe80008121850 */
[----:B------:R-:W4:Y:S04]  /*76d0*/  LDL.LU.64 R124, [R1+0x1f8] ;  /* 0x0001f800017c7983 */ /* 0x000f280000300a00 */
[----:B------:R1:W-:Y:S01]  /*76e0*/  LDGSTS.E [R243+0x18280], desc[UR16][R176.64], P0 ;  /* 0x18280000b0f37fae */ /* 0x0003e20008121850 */
[----:B------:R-:W-:-:S03]  /*76f0*/  LOP3.LUT R189, R0, 0x60, RZ, 0x3c, !PT ;  /* 0x0000006000bd7812 */ /* 0x000fc600078e3cff */
[----:B------:R-:W-:Y:S04]  /*7700*/  LDGSTS.E [R243+0x18680], desc[UR16][R12.64], P0 ;  /* 0x186800000cf37fae */ /* 0x000fe80008121850 */
[----:B------:R-:W4:Y:S01]  /*7710*/  LDL.LU.64 R176, [R1+0x1f0] ;  /* 0x0001f00001b07983 */ /* 0x000f220000300a00 */
[----:B------:R-:W-:Y:S01]  /*7720*/  IMAD.IADD R244, R245, 0x1, R189 ;  /* 0x00000001f5f47824 */ /* 0x000fe200078e02bd */
[----:B------:R-:W-:Y:S02]  /*7730*/  LOP3.LUT R189, R0, 0x70, RZ, 0x3c, !PT ;  /* 0x0000007000bd7812 */ /* 0x000fe400078e3cff */
[----:B------:R-:W-:Y:S01]  /*7740*/  LDGSTS.E [R243+0x18a80], desc[UR16][R18.64], P0 ;  /* 0x18a8000012f37fae */ /* 0x000fe20008121850 */
[----:B------:R-:W-:Y:S02]  /*7750*/  ISETP.GE.AND P6, PT, R159, UR4, PT ;  /* 0x000000049f007c0c */ /* 0x000fe4000bfc6270 */
[----:B------:R-:W-:Y:S01]  /*7760*/  IMAD.IADD R245, R245, 0x1, R189 ;  /* 0x00000001f5f57824 */ /* 0x000fe200078e02bd */
[----:B------:R-:W-:Y:S01]  /*7770*/  LDGSTS.E [R243+0x18e80], desc[UR16][R36.64], P0 ;  /* 0x18e8000024f37fae */ /* 0x000fe20008121850 */
[----:B------:R-:W-:Y:S01]  /*7780*/  SEL R159, RZ, 0x4, P6 ;  /* 0x00000004ff9f7807 */ /* 0x000fe20003000000 */
[----:B------:R-:W2:Y:S02]  /*7790*/  S2R R189, SR_TID.X ;  /* 0x0000000000bd7919 */ /* 0x000ea40000002100 */
[----:B------:R-:W-:Y:S04]  /*77a0*/  LDGSTS.E [R243+0x19280], desc[UR16][R52.64], P0 ;  /* 0x1928000034f37fae */ /* 0x000fe80008121850 */
[----:B------:R-:W-:Y:S04]  /*77b0*/  LDGSTS.E [R243+0x19680], desc[UR16][R68.64], P0 ;  /* 0x1968000044f37fae */ /* 0x000fe80008121850 */
[----:B------:R-:W-:Y:S04]  /*77c0*/  LDGSTS.E [R243+0x19a80], desc[UR16][R84.64], P0 ;  /* 0x19a8000054f37fae */ /* 0x000fe80008121850 */
[----:B------:R-:W-:Y:S04]  /*77d0*/  LDGSTS.E [R243+0x19e80], desc[UR16][R100.64], P0 ;  /* 0x19e8000064f37fae */ /* 0x000fe80008121850 */
[----:B------:R-:W-:Y:S04]  /*77e0*/  LDGSTS.E [R244+0x18300], desc[UR16][R10.64], P0 ;  /* 0x183000000af47fae */ /* 0x000fe80008121850 */
[----:B------:R-:W-:Y:S04]  /*77f0*/  LDGSTS.E [R244+0x18700], desc[UR16][R8.64], P0 ;  /* 0x1870000008f47fae */ /* 0x000fe80008121850 */
[----:B------:R-:W-:Y:S04]  /*7800*/  LDGSTS.E [R244+0x18b00], desc[UR16][R22.64], P0 ;  /* 0x18b0000016f47fae */ /* 0x000fe80008121850 */
[----:B------:R-:W-:Y:S01]  /*7810*/  LDGSTS.E [R244+0x18f00], desc[UR16][R38.64], P0 ;  /* 0x18f0000026f47fae */ /* 0x000fe20008121850 */
[----:B--2---:R-:W-:-:S03]  /*7820*/  SHF.R.U32.HI R189, RZ, 0x6, R189 ;  /* 0x00000006ffbd7819 */ /* 0x004fc600000116bd */
[----:B------:R-:W-:Y:S01]  /*7830*/  LDGSTS.E [R244+0x19300], desc[UR16][R54.64], P0 ;  /* 0x1930000036f47fae */ /* 0x000fe20008121850 */
[----:B------:R-:W-:-:S03]  /*7840*/  SGXT.U32 R189, R189, 0x1 ;  /* 0x00000001bdbd781a */ /* 0x000fc60000000000 */
[----:B------:R-:W-:Y:S01]  /*7850*/  LDGSTS.E [R244+0x19700], desc[UR16][R70.64], P0 ;  /* 0x1970000046f47fae */ /* 0x000fe20008121850 */
[----:B------:R-:W-:-:S03]  /*7860*/  LOP3.LUT R189, R189, 0x60, RZ, 0xfc, !PT ;  /* 0x00000060bdbd7812 */ /* 0x000fc600078efcff */
[----:B------:R-:W-:Y:S01]  /*7870*/  LDGSTS.E [R244+0x19b00], desc[UR16][R86.64], P0 ;  /* 0x19b0000056f47fae */ /* 0x000fe20008121850 */
[----:B------:R-:W-:-:S03]  /*7880*/  ISETP.GE.AND P6, PT, R189, UR4, PT ;  /* 0x00000004bd007c0c */ /* 0x000fc6000bfc6270 */
[----:B------:R-:W-:Y:S01]  /*7890*/  LDGSTS.E [R244+0x19f00], desc[UR16][R102.64], P0 ;  /* 0x19f0000066f47fae */ /* 0x000fe20008121850 */
[----:B------:R-:W-:Y:S02]  /*78a0*/  SEL R189, RZ, 0x4, P6 ;  /* 0x00000004ffbd7807 */ /* 0x000fe40003000000 */
[----:B------:R-:W-:Y:S01]  /*78b0*/  ISETP.GE.AND P6, PT, R175, UR4, PT ;  /* 0x00000004af007c0c */ /* 0x000fe2000bfc6270 */
[----:B------:R-:W-:Y:S03]  /*78c0*/  LDGSTS.E [R245+0x18380], desc[UR16][R6.64], P0 ;  /* 0x1838000006f57fae */ /* 0x000fe60008121850 */
[----:B------:R-:W-:Y:S01]  /*78d0*/  SEL R175, RZ, 0x4, P6 ;  /* 0x00000004ffaf7807 */ /* 0x000fe20003000000 */
[----:B------:R-:W-:Y:S04]  /*78e0*/  LDGSTS.E [R245+0x18780], desc[UR16][R4.64], P0 ;  /* 0x1878000004f57fae */ /* 0x000fe80008121850 */
[----:B------:R-:W-:Y:S04]  /*78f0*/  LDGSTS.E [R245+0x18b80], desc[UR16][R24.64], P0 ;  /* 0x18b8000018f57fae */ /* 0x000fe80008121850 */
[----:B------:R-:W-:Y:S04]  /*7900*/  LDGSTS.E [R245+0x18f80], desc[UR16][R40.64], P0 ;  /* 0x18f8000028f57fae */ /* 0x000fe80008121850 */
[----:B------:R-:W-:Y:S04]  /*7910*/  LDGSTS.E [R245+0x19380], desc[UR16][R56.64], P0 ;  /* 0x1938000038f57fae */ /* 0x000fe80008121850 */
[----:B------:R-:W-:Y:S04]  /*7920*/  LDGSTS.E [R245+0x19780], desc[UR16][R72.64], P0 ;  /* 0x1978000048f57fae */ /* 0x000fe80008121850 */
[----:B------:R-:W-:Y:S04]  /*7930*/  LDGSTS.E [R245+0x19b80], desc[UR16][R88.64], P0 ;  /* 0x19b8000058f57fae */ /* 0x000fe80008121850 */
[----:B------:R-:W-:Y:S01]  /*7940*/  LDGSTS.E [R245+0x19f80], desc[UR16][R104.64], P0 ;  /* 0x19f8000068f57fae */ /* 0x000fe20008121850 */
[----:B------:R-:W-:Y:S01]  /*7950*/  ISETP.NE.U32.AND P0, PT, R14, RZ, PT ;  /* 0x000000ff0e00720c */ /* 0x000fe20003f05070 */
[----:B------:R-:W-:-:S02]  /*7960*/  IMAD.SHL.U32 R14, R160, 0x80, RZ ;  /* 0x00000080a00e7824 */ /* 0x000fc400078e00ff */
[----:B------:R-:W0:Y:S02]  /*7970*/  LDGDEPBAR ;  /* 0x00000000000079af */ /* 0x000e240000000000 */
[----:B------:R-:W-:-:S04]  /*7980*/  IMAD.WIDE R184, R14, 0x4, R184 ;  /* 0x000000040eb87825 */ /* 0x000fc800078e02b8 */
[----:B------:R-:W-:-:S04]  /*7990*/  IMAD.WIDE R232, R14, 0x4, R232 ;  /* 0x000000040ee87825 */ /* 0x000fc800078e02e8 */
[----:B------:R-:W-:-:S04]  /*79a0*/  IMAD.WIDE R234, R14, 0x4, R234 ;  /* 0x000000040eea7825 */ /* 0x000fc800078e02ea */
[----:B------:R-:W-:-:S04]  /*79b0*/  IMAD.WIDE R132, R14, 0x4, R132 ;  /* 0x000000040e847825 */ /* 0x000fc800078e0284 */
[----:B------:R-:W-:-:S04]  /*79c0*/  IMAD.WIDE R130, R14, 0x4, R130 ;  /* 0x000000040e827825 */ /* 0x000fc800078e0282 */
[----:B------:R-:W-:-:S04]  /*79d0*/  IMAD.WIDE R192, R14, 0x4, R192 ;  /* 0x000000040ec07825 */ /* 0x000fc800078e02c0 */
[----:B------:R-:W-:-:S04]  /*79e0*/  IMAD.WIDE R224, R14, 0x4, R224 ;  /* 0x000000040ee07825 */ /* 0x000fc800078e02e0 */
[----:B------:R-:W-:-:S04]  /*79f0*/  IMAD.WIDE R162, R14, 0x4, R162 ;  /* 0x000000040ea27825 */ /* 0x000fc800078e02a2 */
[----:B---3--:R-:W-:-:S04]  /*7a00*/  IMAD.WIDE R206, R14, 0x4, R206 ;  /* 0x000000040ece7825 */ /* 0x008fc800078e02ce */
[----:B----4-:R-:W-:-:S04]  /*7a10*/  IMAD.WIDE R166, R14, 0x4, R166 ;  /* 0x000000040ea67825 */ /* 0x010fc800078e02a6 */
[----:B------:R-:W-:-:S04]  /*7a20*/  IMAD.WIDE R172, R14, 0x4, R172 ;  /* 0x000000040eac7825 */ /* 0x000fc800078e02ac */
[----:B------:R-:W-:-:S04]  /*7a30*/  IMAD.WIDE R170, R14, 0x4, R170 ;  /* 0x000000040eaa7825 */ /* 0x000fc800078e02aa */
[----:B------:R-:W-:-:S04]  /*7a40*/  IMAD.WIDE R136, R14, 0x4, R136 ;  /* 0x000000040e887825 */ /* 0x000fc800078e0288 */
[----:B------:R-:W-:-:S04]  /*7a50*/  IMAD.WIDE R156, R14, 0x4, R156 ;  /* 0x000000040e9c7825 */ /* 0x000fc800078e029c */
[----:B------:R-:W-:-:S04]  /*7a60*/  IMAD.WIDE R168, R14, 0x4, R168 ;  /* 0x000000040ea87825 */ /* 0x000fc800078e02a8 */
[----:B------:R-:W-:-:S04]  /*7a70*/  IMAD.WIDE R214, R14, 0x4, R214 ;  /* 0x000000040ed67825 */ /* 0x000fc800078e02d6 */
[----:B------:R-:W-:-:S04]  /*7a80*/  IMAD.WIDE R164, R14, 0x4, R164 ;  /* 0x000000040ea47825 */ /* 0x000fc800078e02a4 */
[----:B-1----:R-:W-:-:S04]  /*7a90*/  IMAD.WIDE R128, R14, 0x4, R128 ;  /* 0x000000040e807825 */ /* 0x002fc800078e0280 */
[----:B------:R-:W-:-:S04]  /*7aa0*/  IMAD.WIDE R124, R14, 0x4, R124 ;  /* 0x000000040e7c7825 */ /* 0x000fc800078e027c */
[----:B------:R-:W-:Y:S01]  /*7ab0*/  IMAD.WIDE R176, R14, 0x4, R176 ;  /* 0x000000040eb07825 */ /* 0x000fe200078e02b0 */
[----:B------:R-:W-:Y:S06]  /*7ac0*/  BAR.SYNC.DEFER_BLOCKING 0x0 ;  /* 0x0000000000007b1d */ /* 0x000fec0000010000 */
[----:B------:R-:W-:Y:S01]  /*7ad0*/  @!PT LDS RZ, [RZ] ;  /* 0x00000000fffff984 */ /* 0x000fe20000000800 */
[----:B------:R-:W-:Y:S01]  /*7ae0*/  @!PT LDS RZ, [RZ] ;  /* 0x00000000fffff984 */ /* 0x000fe20000000800 */
[----:B------:R-:W-:Y:S01]  /*7af0*/  @!PT LDS RZ, [RZ] ;  /* 0x00000000fffff984 */ /* 0x000fe20000000800 */
[----:B------:R1:W-:Y:S02]  /*7b00*/  LDGSTS.E [R249+0x8000], desc[UR16][R176.64], P5 ;  /* 0x08000000b0f97fae */ /* 0x0003e4000a921850 */
[----:B-1----:R-:W1:Y:S01]  /*7b10*/  S2R R177, SR_TID.X ;  /* 0x0000000000b17919 */ /* 0x002e620000002100 */
[----:B------:R-:W-:-:S02]  /*7b20*/  SEL R176, R189, RZ, P3 ;  /* 0x000000ffbdb07207 */ /* 0x000fc40001800000 */
[----:B------:R-:W2:Y:S02]  /*7b30*/  S2R R189, SR_TID.X ;  /* 0x0000000000bd7919 */ /* 0x000ea40000002100 */
[----:B------:R-:W-:Y:S02]  /*7b40*/  ISETP.NE.U32.AND P5, PT, R176, RZ, PT ;  /* 0x000000ffb000720c */ /* 0x000fe40003fa5070 */
[----:B-1----:R-:W-:Y:S02]  /*7b50*/  SHF.R.U32.HI R177, RZ, 0x6, R177 ;  /* 0x00000006ffb17819 */ /* 0x002fe400000116b1 */
[----:B--2---:R-:W-:Y:S02]  /*7b60*/  LEA.HI R189, R189, 0x4e, RZ, 0x1a ;  /* 0x0000004ebdbd7811 */ /* 0x004fe400078fd0ff */
[----:B------:R-:W-:Y:S02]  /*7b70*/  SGXT.U32 R177, R177, 0x1 ;  /* 0x00000001b1b1781a */ /* 0x000fe40000000000 */
[----:B------:R-:W-:-:S02]  /*7b80*/  ISETP.GE.AND P6, PT, R189, UR4, PT ;  /* 0x00000004bd007c0c */ /* 0x000fc4000bfc6270 */
[----:B------:R-:W-:Y:S02]  /*7b90*/  LOP3.LUT R177, R177, 0x62, RZ, 0xfc, !PT ;  /* 0x00000062b1b17812 */ /* 0x000fe400078efcff */
[----:B------:R-:W-:Y:S02]  /*7ba0*/  SEL R189, RZ, 0x4, P6 ;  /* 0x00000004ffbd7807 */ /* 0x000fe40003000000 */
[----:B------:R-:W-:Y:S02]  /*7bb0*/  ISETP.GE.AND P6, PT, R177, UR4, PT ;  /* 0x00000004b1007c0c */ /* 0x000fe4000bfc6270 */
[----:B------:R-:W-:Y:S02]  /*7bc0*/  ISETP.NE.U32.AND P6, PT, R3, RZ, PT ;  /* 0x000000ff0300720c */ /* 0x000fe40003fc5070 */
[----:B------:R-:W1:Y:S11]  /*7bd0*/  S2R R3, SR_TID.X ;  /* 0x0000000000037919 */ /* 0x000e760000002100 */
[----:B------:R2:W-:Y:S01]  /*7be0*/  LDGSTS.E [R249+0x8008], desc[UR16][R124.64], P6 ;  /* 0x080080007cf97fae */ /* 0x0005e2000b121850 */
[----:B------:R-:W-:-:S03]  /*7bf0*/  ISETP.GE.AND P6, PT, R138, UR4, PT ;  /* 0x000000048a007c0c */ /* 0x000fc6000bfc6270 */
[----:B------:R3:W-:Y:S01]  /*7c00*/  LDGSTS.E [R249+0xa000], desc[UR16][R128.64], P4 ;  /* 0x0a00000080f97fae */ /* 0x0007e2000a121850 */
[----:B------:R-:W-:Y:S02]  /*7c10*/  SEL R138, RZ, 0x4, P6 ;  /* 0x00000004ff8a7807 */ /* 0x000fe40003000000 */
[----:B------:R-:W-:Y:S01]  /*7c20*/  ISETP.GE.AND P6, PT, R139, UR4, PT ;  /* 0x000000048b007c0c */ /* 0x000fe2000bfc6270 */
[----:B------:R4:W-:Y:S03]  /*7c30*/  LDGSTS.E [R249+0xa008], desc[UR16][R164.64], P1 ;  /* 0x0a008000a4f97fae */ /* 0x0009e60008921850 */
[----:B------:R-:W-:Y:S01]  /*7c40*/  SEL R139, RZ, 0x4, P6 ;  /* 0x00000004ff8b7807 */ /* 0x000fe20003000000 */
[----:B------:R4:W-:Y:S04]  /*7c50*/  LDGSTS.E [R249+0xc000], desc[UR16][R214.64], P2 ;  /* 0x0c000000d6f97fae */ /* 0x0009e80009121850 */
[----:B------:R4:W-:Y:S04]  /*7c60*/  LDGSTS.E [R249+0xc008], desc[UR16][R168.64], P0 ;  /* 0x0c008000a8f97fae */ /* 0x0009e80008121850 */
[----:B------:R4:W-:Y:S01]  /*7c70*/  LDGSTS.E [R249+0xe000], desc[UR16][R156.64], P5 ;  /* 0x0e0000009cf97fae */ /* 0x0009e2000a921850 */
[----:B-1----:R-:W-:-:S04]  /*7c80*/  SHF.R.U32.HI R3, RZ, 0x6, R3 ;  /* 0x00000006ff037819 */ /* 0x002fc80000011603 */
[----:B------:R-:W-:-:S04]  /*7c90*/  SGXT.U32 R3, R3, 0x1 ;  /* 0x000000010303781a */ /* 0x000fc80000000000 */
[C---:B------:R-:W-:Y:S02]  /*7ca0*/  LOP3.LUT R177, R3.reuse, 0x4, RZ, 0xfc, !PT ;  /* 0x0000000403b17812 */ /* 0x040fe400078efcff */
[----:B--2---:R-:W-:Y:S02]  /*7cb0*/  LOP3.LUT R125, R3, 0x6, RZ, 0xfc, !PT ;  /* 0x00000006037d7812 */ /* 0x004fe400078efcff */
[----:B------:R-:W-:Y:S02]  /*7cc0*/  ISETP.GE.AND P6, PT, R177, UR4, PT ;  /* 0x00000004b1007c0c */ /* 0x000fe4000bfc6270 */
[----:B---3--:R-:W-:Y:S02]  /*7cd0*/  LOP3.LUT R129, R3, 0x44, RZ, 0xfc, !PT ;  /* 0x0000004403817812 */ /* 0x008fe400078efcff */
[----:B------:R-:W-:Y:S02]  /*7ce0*/  SEL R124, RZ, 0x4, P6 ;  /* 0x00000004ff7c7807 */ /* 0x000fe40003000000 */
[----:B------:R-:W-:-:S02]  /*7cf0*/  ISETP.GE.AND P6, PT, R252, UR4, PT ;  /* 0x00000004fc007c0c */ /* 0x000fc4000bfc6270 */
[----:B------:R-:W-:Y:S02]  /*7d00*/  SEL R124, R124, RZ, P3 ;  /* 0x000000ff7c7c7207 */ /* 0x000fe40001800000 */
[----:B------:R-:W-:Y:S02]  /*7d10*/  SEL R252, RZ, 0x4, P6 ;  /* 0x00000004fffc7807 */ /* 0x000fe40003000000 */
[----:B------:R-:W-:Y:S02]  /*7d20*/  ISETP.GE.AND P6, PT, R125, UR4, PT ;  /* 0x000000047d007c0c */ /* 0x000fe4000bfc6270 */
[C---:B------:R-:W-:Y:S02]  /*7d30*/  LOP3.LUT R125, R3.reuse, 0x26, RZ, 0xfc, !PT ;  /* 0x00000026037d7812 */ /* 0x040fe400078efcff */
[----:B------:R-:W-:Y:S02]  /*7d40*/  LOP3.LUT R177, R3, 0x24, RZ, 0xfc, !PT ;  /* 0x0000002403b17812 */ /* 0x000fe400078efcff */
[----:B------:R-:W-:-:S02]  /*7d50*/  ISETP.GE.AND P1, PT, R125, UR4, PT ;  /* 0x000000047d007c0c */ /* 0x000fc4000bf26270 */
[----:B------:R-:W-:Y:S02]  /*7d60*/  LOP3.LUT R176, R3, 0x46, RZ, 0xfc, !PT ;  /* 0x0000004603b07812 */ /* 0x000fe400078efcff */
[----:B------:R-:W-:Y:S02]  /*7d70*/  SEL R125, RZ, 0x4, P1 ;  /* 0x00000004ff7d7807 */ /* 0x000fe40000800000 */
[----:B------:R-:W-:Y:S02]  /*7d80*/  ISETP.GE.AND P1, PT, R129, UR4, PT ;  /* 0x0000000481007c0c */ /* 0x000fe4000bf26270 */
[----:B------:R-:W-:Y:S02]  /*7d90*/  ISETP.NE.U32.AND P4, PT, R124, RZ, PT ;  /* 0x000000ff7c00720c */ /* 0x000fe40003f85070 */
[----:B------:R-:W-:Y:S02]  /*7da0*/  SEL R124, RZ, 0x4, P6 ;  /* 0x00000004ff7c7807 */ /* 0x000fe40003000000 */
[----:B------:R-:W-:-:S02]  /*7db0*/  SEL R129, RZ, 0x4, P1 ;  /* 0x00000004ff817807 */ /* 0x000fc40000800000 */
[----:B------:R-:W-:Y:S02]  /*7dc0*/  ISETP.GE.AND P6, PT, R177, UR4, PT ;  /* 0x00000004b1007c0c */ /* 0x000fe4000bfc6270 */
[----:B------:R-:W-:Y:S02]  /*7dd0*/  ISETP.GE.AND P1, PT, R176, UR4, PT ;  /* 0x00000004b0007c0c */ /* 0x000fe4000bf26270 */
[C---:B------:R-:W-:Y:S02]  /*7de0*/  LOP3.LUT R176, R3.reuse, 0x64, RZ, 0xfc, !PT ;  /* 0x0000006403b07812 */ /* 0x040fe400078efcff */
[----:B------:R-:W-:Y:S02]  /*7df0*/  SEL R128, RZ, 0x4, P6 ;  /* 0x00000004ff807807 */ /* 0x000fe40003000000 */
[----:B------:R-:W-:Y:S02]  /*7e00*/  ISETP.GE.AND P2, PT, R176, UR4, PT ;  /* 0x00000004b0007c0c */ /* 0x000fe4000bf46270 */
[----:B----4-:R-:W-:-:S02]  /*7e10*/  LOP3.LUT R164, R3, 0x66, RZ, 0xfc, !PT ;  /* 0x0000006603a47812 */ /* 0x010fc400078efcff */
[----:B------:R-:W-:Y:S02]  /*7e20*/  SEL R177, R124, RZ, P3 ;  /* 0x000000ff7cb17207 */ /* 0x000fe40001800000 */
[----:B------:R-:W-:Y:S02]  /*7e30*/  SEL R124, R128, RZ, P3 ;  /* 0x000000ff807c7207 */ /* 0x000fe40001800000 */
[----:B------:R-:W-:Y:S02]  /*7e40*/  SEL R128, RZ, 0x4, P2 ;  /* 0x00000004ff807807 */ /* 0x000fe40001000000 */
[----:B------:R-:W-:Y:S02]  /*7e50*/  ISETP.GE.AND P2, PT, R164, UR4, PT ;  /* 0x00000004a4007c0c */ /* 0x000fe4000bf46270 */
[----:B------:R-:W-:Y:S02]  /*7e60*/  LOP3.LUT R176, R3, 0x8, RZ, 0xfc, !PT ;  /* 0x0000000803b07812 */ /* 0x000fe400078efcff */
[----:B------:R-:W-:-:S02]  /*7e70*/  SEL R164, RZ, 0x4, P2 ;  /* 0x00000004ffa47807 */ /* 0x000fc40001000000 */
[----:B------:R-:W-:Y:S02]  /*7e80*/  ISETP.GE.AND P2, PT, R176, UR4, PT ;  /* 0x00000004b0007c0c */ /* 0x000fe4000bf46270 */
[----:B------:R-:W-:Y:S02]  /*7e90*/  LOP3.LUT R215, R3, 0xa, RZ, 0xfc, !PT ;  /* 0x0000000a03d77812 */ /* 0x000fe400078efcff */
[----:B------:R-:W-:Y:S02]  /*7ea0*/  SEL R176, RZ, 0x4, P2 ;  /* 0x00000004ffb07807 */ /* 0x000fe40001000000 */
[----:B------:R-:W-:Y:S02]  /*7eb0*/  ISETP.GE.AND P2, PT, R215, UR4, PT ;  /* 0x00000004d7007c0c */ /* 0x000fe4000bf46270 */
[----:B------:R-:W-:Y:S02]  /*7ec0*/  SEL R165, RZ, 0x4, P1 ;  /* 0x00000004ffa57807 */ /* 0x000fe40000800000 */
[----:B------:R-:W-:-:S02]  /*7ed0*/  LOP3.LUT R214, R3, 0x28, RZ, 0xfc, !PT ;  /* 0x0000002803d67812 */ /* 0x000fc400078efcff */
[----:B------:R-:W-:Y:S02]  /*7ee0*/  ISETP.NE.U32.AND P1, PT, R124, RZ, PT ;  /* 0x000000ff7c00720c */ /* 0x000fe40003f25070 */
[----:B------:R-:W-:Y:S02]  /*7ef0*/  SEL R124, R125, RZ, P3 ;  /* 0x000000ff7d7c7207 */ /* 0x000fe40001800000 */
[----:B------:R-:W-:Y:S02]  /*7f00*/  SEL R125, RZ, 0x4, P2 ;  /* 0x00000004ff7d7807 */ /* 0x000fe40001000000 */
[----:B------:R-:W-:Y:S02]  /*7f10*/  ISETP.GE.AND P2, PT, R214, UR4, PT ;  /* 0x00000004d6007c0c */ /* 0x000fe4000bf46270 */
[----:B------:R-:W-:Y:S02]  /*7f20*/  LOP3.LUT R215, R3, 0x2a, RZ, 0xfc, !PT ;  /* 0x0000002a03d77812 */ /* 0x000fe400078efcff */
[----:B------:R-:W-:-:S02]  /*7f30*/  SEL R168, RZ, 0x4, P2 ;  /* 0x00000004ffa87807 */ /* 0x000fc40001000000 */
[----:B------:R-:W-:Y:S02]  /*7f40*/  ISETP.GE.AND P2, PT, R215, UR4, PT ;  /* 0x00000004d7007c0c */ /* 0x000fe4000bf46270 */
[C---:B------:R-:W-:Y:S02]  /*7f50*/  LOP3.LUT R214, R3.reuse, 0x48, RZ, 0xfc, !PT ;  /* 0x0000004803d67812 */ /* 0x040fe400078efcff */
[----:B------:R-:W-:Y:S02]  /*7f60*/  SEL R169, RZ, 0x4, P2 ;  /* 0x00000004ffa97807 */ /* 0x000fe40001000000 */
[----:B------:R-:W-:Y:S02]  /*7f70*/  ISETP.GE.AND P2, PT, R214, UR4, PT ;  /* 0x00000004d6007c0c */ /* 0x000fe4000bf46270 */
[C---:B------:R-:W-:Y:S02]  /*7f80*/  LOP3.LUT R214, R3.reuse, 0x62, RZ, 0xfc, !PT ;  /* 0x0000006203d67812 */ /* 0x040fe400078efcff */
[----:B------:R-:W-:-:S02]  /*7f90*/  LOP3.LUT R215, R3, 0x4a, RZ, 0xfc, !PT ;  /* 0x0000004a03d77812 */ /* 0x000fc400078efcff */
[----:B------:R-:W-:Y:S02]  /*7fa0*/  ISETP.GE.AND P6, PT, R214, UR4, PT ;  /* 0x00000004d6007c0c */ /* 0x000fe4000bfc6270 */
[----:B------:R-:W-:Y:S02]  /*7fb0*/  ISETP.NE.U32.AND P0, PT, R124, RZ, PT ;  /* 0x000000ff7c00720c */ /* 0x000fe40003f05070 */
[----:B------:R-:W-:Y:S02]  /*7fc0*/  SEL R214, RZ, 0x4, P6 ;  /* 0x00000004ffd67807 */ /* 0x000fe40003000000 */
[----:B------:R-:W-:Y:S02]  /*7fd0*/  SEL R124, R129, RZ, P3 ;  /* 0x000000ff817c7207 */ /* 0x000fe40001800000 */
[----:B------:R-:W-:Y:S02]  /*7fe0*/  SEL R214, R214, RZ, P3 ;  /* 0x000000ffd6d67207 */ /* 0x000fe40001800000 */
[----:B------:R-:W-:-:S02]  /*7ff0*/  SEL R129, RZ, 0x4, P2 ;  /* 0x00000004ff817807 */ /* 0x000fc40001000000 */
[----:B------:R-:W-:Y:S02]  /*8000*/  ISETP.GE.AND P2, PT, R215, UR4, PT ;  /* 0x00000004d7007c0c */ /* 0x000fe4000bf46270 */
[----:B------:R-:W-:Y:S02]  /*8010*/  LOP3.LUT R157, R3, 0x68, RZ, 0xfc, !PT ;  /* 0x00000068039d7812 */ /* 0x000fe400078efcff */
[----:B------:R-:W-:Y:S02]  /*8020*/  ISETP.NE.U32.AND P6, PT, R214, RZ, PT ;  /* 0x000000ffd600720c */ /* 0x000fe40003fc5070 */
[----:B------:R-:W-:Y:S02]  /*8030*/  SEL R156, RZ, 0x4, P2 ;  /* 0x00000004ff9c7807 */ /* 0x000fe40001000000 */
[----:B------:R-:W-:Y:S02]  /*8040*/  ISETP.GE.AND P2, PT, R157, UR4, PT ;  /* 0x000000049d007c0c */ /* 0x000fe4000bf46270 */
[----:B------:R-:W-:-:S02]  /*8050*/  LOP3.LUT R215, R3, 0x6a, RZ, 0xfc, !PT ;  /* 0x0000006a03d77812 */ /* 0x000fc400078efcff */
[----:B------:R-:W-:Y:S02]  /*8060*/  SEL R157, RZ, 0x4, P2 ;  /* 0x00000004ff9d7807 */ /* 0x000fe40001000000 */
[----:B------:R-:W-:Y:S02]  /*8070*/  ISETP.GE.AND P2, PT, R215, UR4, PT ;  /* 0x00000004d7007c0c */ /* 0x000fe4000bf46270 */
[----:B------:R-:W-:Y:S01]  /*8080*/  LOP3.LUT R215, R3, 0xc, RZ, 0xfc, !PT ;  /* 0x0000000c03d77812 */ /* 0x000fe200078efcff */
[----:B------:R1:W-:Y:S01]  /*8090*/  LDGSTS.E [R249+0xe008], desc[UR16][R136.64], P6 ;  /* 0x0e00800088f97fae */ /* 0x0003e2000b121850 */
[----:B------:R-:W-:Y:S02]  /*80a0*/  ISETP.NE.U32.AND P5, PT, R124, RZ, PT ;  /* 0x000000ff7c00720c */ /* 0x000fe40003fa5070 */
[----:B------:R-:W-:Y:S01]  /*80b0*/  ISETP.GE.AND P6, PT, R215, UR4, PT ;  /* 0x00000004d7007c0c */ /* 0x000fe2000bfc6270 */
[----:B------:R2:W-:Y:S01]  /*80c0*/  LDGSTS.E [R251+0x8000], desc[UR16][R170.64], P4 ;  /* 0x08000000aafb7fae */ /* 0x0005e2000a121850 */
[----:B------:R-:W-:-:S02]  /*80d0*/  LOP3.LUT R215, R3, 0x4c, RZ, 0xfc, !PT ;  /* 0x0000004c03d77812 */ /* 0x000fc400078efcff */
[----:B------:R-:W-:Y:S02]  /*80e0*/  SEL R124, R165, RZ, P3 ;  /* 0x000000ffa57c7207 */ /* 0x000fe40001800000 */
[----:B------:R-:W-:Y:S02]  /*80f0*/  SEL R214, RZ, 0x4, P2 ;  /* 0x00000004ffd67807 */ /* 0x000fe40001000000 */
[----:B------:R-:W-:Y:S02]  /*8100*/  ISETP.NE.U32.AND P2, PT, R124, RZ, PT ;  /* 0x000000ff7c00720c */ /* 0x000fe40003f45070 */
[----:B-1----:R-:W-:Y:S02]  /*8110*/  LOP3.LUT R137, R3, 0x2c, RZ, 0xfc, !PT ;  /* 0x0000002c03897812 */ /* 0x002fe400078efcff */
[----:B------:R-:W-:Y:S02]  /*8120*/  SEL R136, RZ, 0x4, P6 ;  /* 0x00000004ff887807 */ /* 0x000fe40003000000 */
[----:B------:R-:W-:-:S02]  /*8130*/  ISETP.GE.AND P6, PT, R137, UR4, PT ;  /* 0x0000000489007c0c */ /* 0x000fc4000bfc6270 */
[----:B------:R-:W-:Y:S02]  /*8140*/  LOP3.LUT R249, R3, 0x6c, RZ, 0xfc, !PT ;  /* 0x0000006c03f97812 */ /* 0x000fe400078efcff */
[----:B------:R-:W-:Y:S02]  /*8150*/  SEL R137, RZ, 0x4, P6 ;  /* 0x00000004ff897807 */ /* 0x000fe40003000000 */
[----:B------:R-:W-:Y:S02]  /*8160*/  ISETP.GE.AND P6, PT, R215, UR4, PT ;  /* 0x00000004d7007c0c */ /* 0x000fe4000bfc6270 */
[----:B--2---:R-:W-:Y:S02]  /*8170*/  LOP3.LUT R171, R3, 0x10, RZ, 0xfc, !PT ;  /* 0x0000001003ab7812 */ /* 0x004fe400078efcff */
[----:B------:R-:W-:Y:S02]  /*8180*/  SEL R215, RZ, 0x4, P6 ;  /* 0x00000004ffd77807 */ /* 0x000fe40003000000 */
[----:B------:R-:W-:-:S02]  /*8190*/  ISETP.GE.AND P6, PT, R249, UR4, PT ;  /* 0x00000004f9007c0c */ /* 0x000fc4000bfc6270 */
[----:B------:R-:W-:Y:S02]  /*81a0*/  LOP3.LUT R249, R3, 0x12, RZ, 0xfc, !PT ;  /* 0x0000001203f97812 */ /* 0x000fe400078efcff */
[----:B------:R-:W-:Y:S02]  /*81b0*/  SEL R165, RZ, 0x4, P6 ;  /* 0x00000004ffa57807 */ /* 0x000fe40003000000 */
[----:B------:R-:W-:Y:S02]  /*81c0*/  ISETP.GE.AND P6, PT, R171, UR4, PT ;  /* 0x00000004ab007c0c */ /* 0x000fe4000bfc6270 */
[----:B------:R-:W-:Y:S02]  /*81d0*/  SEL R124, R128, RZ, P3 ;  /* 0x000000ff807c7207 */ /* 0x000fe40001800000 */
[----:B------:R-:W-:Y:S02]  /*81e0*/  SEL R170, RZ, 0x4, P6 ;  /* 0x00000004ffaa7807 */ /* 0x000fe40003000000 */
[----:B------:R-:W-:-:S02]  /*81f0*/  ISETP.GE.AND P6, PT, R249, UR4, PT ;  /* 0x00000004f9007c0c */ /* 0x000fc4000bfc6270 */
[----:B------:R-:W-:Y:S02]  /*8200*/  ISETP.NE.U32.AND P4, PT, R124, RZ, PT ;  /* 0x000000ff7c00720c */ /* 0x000fe40003f85070 */
[----:B------:R-:W-:Y:S02]  /*8210*/  SEL R249, RZ, 0x4, P6 ;  /* 0x00000004fff97807 */ /* 0x000fe40003000000 */
[----:B------:R-:W-:Y:S02]  /*8220*/  ISETP.NE.U32.AND P6, PT, R177, RZ, PT ;  /* 0x000000ffb100720c */ /* 0x000fe40003fc5070 */
[C---:B------:R-:W-:Y:S02]  /*8230*/  LOP3.LUT R124, R3.reuse, 0x30, RZ, 0xfc, !PT ;  /* 0x00000030037c7812 */ /* 0x040fe400078efcff */
[----:B------:R-:W-:Y:S02]  /*8240*/  LOP3.LUT R171, R3, 0x32, RZ, 0xfc, !PT ;  /* 0x0000003203ab7812 */ /* 0x000fe400078efcff */
[----:B------:R-:W-:-:S02]  /*8250*/  SEL R128, R164, RZ, P3 ;  /* 0x000000ffa4807207 */ /* 0x000fc40001800000 */
[----:B------:R-:W-:Y:S02]  /*8260*/  LOP3.LUT R177, R3, 0x52, RZ, 0xfc, !PT ;  /* 0x0000005203b17812 */ /* 0x000fe400078efcff */
[----:B------:R-:W-:-:S03]  /*8270*/  SEL R125, R125, RZ, P3 ;  /* 0x000000ff7d7d7207 */ /* 0x000fc60001800000 */
[----:B------:R1:W-:Y:S01]  /*8280*/  LDGSTS.E [R251+0x8008], desc[UR16][R172.64], P6 ;  /* 0x08008000acfb7fae */ /* 0x0003e2000b121850 */
[----:B------:R-:W-:Y:S02]  /*8290*/  ISETP.GE.AND P6, PT, R124, UR4, PT ;  /* 0x000000047c007c0c */ /* 0x000fe4000bfc6270 */
[----:B------:R-:W-:Y:S01]  /*82a0*/  LOP3.LUT R124, R3, 0x50, RZ, 0xfc, !PT ;  /* 0x00000050037c7812 */ /* 0x000fe200078efcff */
[----:B------:R2:W-:Y:S01]  /*82b0*/  LDGSTS.E [R251+0xa000], desc[UR16][R166.64], P1 ;  /* 0x0a000000a6fb7fae */ /* 0x0005e20008921850 */
[----:B------:R-:W-:Y:S02]  /*82c0*/  SEL R164, RZ, 0x4, P6 ;  /* 0x00000004ffa47807 */ /* 0x000fe40003000000 */
[----:B------:R-:W-:Y:S01]  /*82d0*/  ISETP.GE.AND P6, PT, R171, UR4, PT ;  /* 0x00000004ab007c0c */ /* 0x000fe2000bfc6270 */
[----:B------:R3:W-:Y:S03]  /*82e0*/  LDGSTS.E [R251+0xa008], desc[UR16][R206.64], P0 ;  /* 0x0a008000cefb7fae */ /* 0x0007e60008121850 */
[----:B------:R-:W-:Y:S01]  /*82f0*/  SEL R171, RZ, 0x4, P6 ;  /* 0x00000004ffab7807 */ /* 0x000fe20003000000 */
[----:B------:R4:W-:Y:S01]  /*8300*/  LDGSTS.E [R251+0xc000], desc[UR16][R162.64], P5 ;  /* 0x0c000000a2fb7fae */ /* 0x0009e2000a921850 */
[----:B------:R-:W-:-:S02]  /*8310*/  ISETP.GE.AND P6, PT, R124, UR4, PT ;  /* 0x000000047c007c0c */ /* 0x000fc4000bfc6270 */
[----:B-1----:R-:W-:Y:S01]  /*8320*/  LOP3.LUT R173, R3, 0x70, RZ, 0xfc, !PT ;  /* 0x0000007003ad7812 */ /* 0x002fe200078efcff */
[----:B------:R1:W-:Y:S01]  /*8330*/  LDGSTS.E [R251+0xc008], desc[UR16][R184.64], P2 ;  /* 0x0c008000b8fb7fae */ /* 0x0003e20009121850 */
[----:B------:R-:W-:Y:S02]  /*8340*/  SEL R172, RZ, 0x4, P6 ;  /* 0x00000004ffac7807 */ /* 0x000fe40003000000 */
[----:B------:R-:W-:Y:S01]  /*8350*/  ISETP.GE.AND P6, PT, R177, UR4, PT ;  /* 0x00000004b1007c0c */ /* 0x000fe2000bfc6270 */
[----:B------:R-:W-:Y:S01]  /*8360*/  LDGSTS.E [R251+0xe000], desc[UR16][R232.64], P4 ;  /* 0x0e000000e8fb7fae */ /* 0x000fe2000a121850 */
[----:B------:R-:W-:Y:S02]  /*8370*/  LOP3.LUT R177, R3, 0x72, RZ, 0xfc, !PT ;  /* 0x0000007203b17812 */ /* 0x000fe400078efcff */
[----:B--2---:R-:W-:Y:S02]  /*8380*/  SEL R166, RZ, 0x4, P6 ;  /* 0x00000004ffa67807 */ /* 0x004fe40003000000 */
[----:B------:R-:W-:-:S02]  /*8390*/  ISETP.GE.AND P6, PT, R173, UR4, PT ;  /* 0x00000004ad007c0c */ /* 0x000fc4000bfc6270 */
[C---:B------:R-:W-:Y:S02]  /*83a0*/  LOP3.LUT R173, R3.reuse, 0x14, RZ, 0xfc, !PT ;  /* 0x0000001403ad7812 */ /* 0x040fe400078efcff */
[----:B------:R-:W-:Y:S02]  /*83b0*/  SEL R167, RZ, 0x4, P6 ;  /* 0x00000004ffa77807 */ /* 0x000fe40003000000 */
[----:B---3--:R-:W-:Y:S02]  /*83c0*/  LOP3.LUT R207, R3, 0x36, RZ, 0xfc, !PT ;  /* 0x0000003603cf7812 */ /* 0x008fe400078efcff */
[----:B------:R-:W-:Y:S02]  /*83d0*/  ISETP.GE.AND P6, PT, R177, UR4, PT ;  /* 0x00000004b1007c0c */ /* 0x000fe4000bfc6270 */
[----:B------:R-:W-:Y:S02]  /*83e0*/  ISETP.GE.AND P0, PT, R173, UR4, PT ;  /* 0x00000004ad007c0c */ /* 0x000fe4000bf06270 */
[----:B------:R-:W-:-:S02]  /*83f0*/  SEL R124, R176, RZ, P3 ;  /* 0x000000ffb07c7207 */ /* 0x000fc40001800000 */
[----:B------:R-:W-:Y:S02]  /*8400*/  LOP3.LUT R177, R3, 0x16, RZ, 0xfc, !PT ;  /* 0x0000001603b17812 */ /* 0x000fe400078efcff */
[----:B------:R-:W-:Y:S02]  /*8410*/  ISETP.GE.AND P5, PT, R207, UR4, PT ;  /* 0x00000004cf007c0c */ /* 0x000fe4000bfa6270 */
[----:B------:R-:W-:Y:S02]  /*8420*/  SEL R173, RZ, 0x4, P0 ;  /* 0x00000004ffad7807 */ /* 0x000fe40000000000 */
[----:B----4-:R-:W-:Y:S02]  /*8430*/  LOP3.LUT R163, R3, 0x54, RZ, 0xfc, !PT ;  /* 0x0000005403a37812 */ /* 0x010fe400078efcff */
[----:B------:R-:W-:Y:S02]  /*8440*/  ISETP.NE.U32.AND P1, PT, R124, RZ, PT ;  /* 0x000000ff7c00720c */ /* 0x000fe40003f25070 */
[----:B------:R-:W-:-:S02]  /*8450*/  SEL R176, RZ, 0x4, P6 ;  /* 0x00000004ffb07807 */ /* 0x000fc40003000000 */
[----:B------:R-:W-:Y:S02]  /*8460*/  ISETP.GE.AND P0, PT, R177, UR4, PT ;  /* 0x00000004b1007c0c */ /* 0x000fe4000bf06270 */
[----:B------:R-:W-:Y:S02]  /*8470*/  LOP3.LUT R124, R3, 0x34, RZ, 0xfc, !PT ;  /* 0x00000034037c7812 */ /* 0x000fe400078efcff */
[----:B------:R-:W-:Y:S02]  /*8480*/  ISETP.NE.U32.AND P6, PT, R128, RZ, PT ;  /* 0x000000ff8000720c */ /* 0x000fe40003fc5070 */
[----:B------:R-:W-:Y:S02]  /*8490*/  SEL R162, RZ, 0x4, P5 ;  /* 0x00000004ffa27807 */ /* 0x000fe40002800000 */
[----:B------:R-:W-:Y:S02]  /*84a0*/  ISETP.GE.AND P5, PT, R163, UR4, PT ;  /* 0x00000004a3007c0c */ /* 0x000fe4000bfa6270 */
[----:B------:R-:W-:-:S02]  /*84b0*/  SEL R177, RZ, 0x4, P0 ;  /* 0x00000004ffb17807 */ /* 0x000fc40000000000 */
[----:B------:R-:W-:Y:S02]  /*84c0*/  LOP3.LUT R207, R3, 0x56, RZ, 0xfc, !PT ;  /* 0x0000005603cf7812 */ /* 0x000fe400078efcff */
[----:B------:R-:W-:Y:S02]  /*84d0*/  ISETP.GE.AND P0, PT, R124, UR4, PT ;  /* 0x000000047c007c0c */ /* 0x000fe4000bf06270 */
[----:B------:R-:W-:Y:S01]  /*84e0*/  SEL R124, R168, RZ, P3 ;  /* 0x000000ffa87c7207 */ /* 0x000fe20001800000 */
[----:B------:R2:W-:Y:S01]  /*84f0*/  LDGSTS.E [R251+0xe008], desc[UR16][R234.64], P6 ;  /* 0x0e008000eafb7fae */ /* 0x0005e2000b121850 */
[----:B------:R-:W-:Y:S02]  /*8500*/  SEL R168, RZ, 0x4, P5 ;  /* 0x00000004ffa87807 */ /* 0x000fe40002800000 */
[----:B------:R-:W-:Y:S01]  /*8510*/  ISETP.GE.AND P5, PT, R207, UR4, PT ;  /* 0x00000004cf007c0c */ /* 0x000fe2000bfa6270 */
[----:B------:R3:W-:Y:S01]  /*8520*/  LDGSTS.E [R248+0x8000], desc[UR16][R132.64], P1 ;  /* 0x0800000084f87fae */ /* 0x0007e20008921850 */
[----:B------:R-:W-:-:S02]  /*8530*/  LOP3.LUT R163, R3, 0x74, RZ, 0xfc, !PT ;  /* 0x0000007403a37812 */ /* 0x000fc400078efcff */
[----:B------:R-:W-:Y:S02]  /*8540*/  SEL R207, RZ, 0x4, P5 ;  /* 0x00000004ffcf7807 */ /* 0x000fe40002800000 */
[----:B------:R-:W-:Y:S02]  /*8550*/  ISETP.GE.AND P5, PT, R163, UR4, PT ;  /* 0x00000004a3007c0c */ /* 0x000fe4000bfa6270 */
[C---:B-1----:R-:W-:Y:S02]  /*8560*/  LOP3.LUT R184, R3.reuse, 0x76, RZ, 0xfc, !PT ;  /* 0x0000007603b87812 */ /* 0x042fe400078efcff */
[----:B------:R-:W-:Y:S02]  /*8570*/  SEL R206, RZ, 0x4, P0 ;  /* 0x00000004ffce7807 */ /* 0x000fe40000000000 */
[----:B--2---:R-:W-:Y:S02]  /*8580*/  LOP3.LUT R251, R3, 0x5a, RZ, 0xfc, !PT ;  /* 0x0000005a03fb7812 */ /* 0x004fe400078efcff */
[----:B------:R-:W-:-:S02]  /*8590*/  ISETP.NE.U32.AND P0, PT, R124, RZ, PT ;  /* 0x000000ff7c00720c */ /* 0x000fc40003f05070 */
[----:B------:R-:W-:Y:S02]  /*85a0*/  SEL R124, R169, RZ, P3 ;  /* 0x000000ffa97c7207 */ /* 0x000fe40001800000 */
[----:B------:R-:W-:Y:S02]  /*85b0*/  SEL R163, RZ, 0x4, P5 ;  /* 0x00000004ffa37807 */ /* 0x000fe40002800000 */
[----:B------:R-:W-:Y:S02]  /*85c0*/  ISETP.GE.AND P5, PT, R184, UR4, PT ;  /* 0x00000004b8007c0c */ /* 0x000fe4000bfa6270 */
[----:B------:R-:W-:Y:S02]  /*85d0*/  LOP3.LUT R185, R3, 0x18, RZ, 0xfc, !PT ;  /* 0x0000001803b97812 */ /* 0x000fe400078efcff */
[----:B------:R-:W-:Y:S02]  /*85e0*/  ISETP.GE.AND P6, PT, R251, UR4, PT ;  /* 0x00000004fb007c0c */ /* 0x000fe4000bfc6270 */
[----:B------:R-:W-:-:S02]  /*85f0*/  LOP3.LUT R234, R3, 0x78, RZ, 0xfc, !PT ;  /* 0x0000007803ea7812 */ /* 0x000fc400078efcff */
[----:B------:R-:W-:Y:S02]  /*8600*/  ISETP.NE.U32.AND P2, PT, R124, RZ, PT ;  /* 0x000000ff7c00720c */ /* 0x000fe40003f45070 */
[----:B------:R-:W-:Y:S02]  /*8610*/  SEL R169, RZ, 0x4, P5 ;  /* 0x00000004ffa97807 */ /* 0x000fe40002800000 */
[----:B------:R-:W-:Y:S02]  /*8620*/  SEL R124, R129, RZ, P3 ;  /* 0x000000ff817c7207 */ /* 0x000fe40001800000 */
[----:B------:R-:W-:Y:S02]  /*8630*/  ISETP.GE.AND P5, PT, R185, UR4, PT ;  /* 0x00000004b9007c0c */ /* 0x000fe4000bfa6270 */
[----:B------:R-:W-:Y:S02]  /*8640*/  SEL R128, RZ, 0x4, P6 ;  /* 0x00000004ff807807 */ /* 0x000fe40003000000 */
[----:B------:R-:W-:-:S02]  /*8650*/  LOP3.LUT R233, R3, 0x1a, RZ, 0xfc, !PT ;  /* 0x0000001a03e97812 */ /* 0x000fc400078efcff */
[----:B------:R-:W-:Y:S02]  /*8660*/  ISETP.GE.AND P6, PT, R234, UR4, PT ;  /* 0x00000004ea007c0c */ /* 0x000fe4000bfc6270 */
[----:B------:R-:W-:Y:S02]  /*8670*/  LOP3.LUT R235, R3, 0x7a, RZ, 0xfc, !PT ;  /* 0x0000007a03eb7812 */ /* 0x000fe400078efcff */
[----:B------:R-:W-:Y:S02]  /*8680*/  ISETP.NE.U32.AND P4, PT, R124, RZ, PT ;  /* 0x000000ff7c00720c */ /* 0x000fe40003f85070 */
[----:B------:R-:W-:Y:S02]  /*8690*/  SEL R185, RZ, 0x4, P5 ;  /* 0x00000004ffb97807 */ /* 0x000fe40002800000 */
[----:B------:R-:W-:Y:S02]  /*86a0*/  SEL R124, R156, RZ, P3 ;  /* 0x000000ff9c7c7207 */ /* 0x000fe40001800000 */
[----:B------:R-:W-:-:S02]  /*86b0*/  ISETP.GE.AND P5, PT, R233, UR4, PT ;  /* 0x00000004e9007c0c */ /* 0x000fc4000bfa6270 */
[----:B------:R-:W-:Y:S02]  /*86c0*/  SEL R156, RZ, 0x4, P6 ;  /* 0x00000004ff9c7807 */ /* 0x000fe40003000000 */
[----:B------:R-:W-:Y:S02]  /*86d0*/  LOP3.LUT R184, R3, 0x38, RZ, 0xfc, !PT ;  /* 0x0000003803b87812 */ /* 0x000fe400078efcff */
[----:B------:R-:W-:Y:S02]  /*86e0*/  ISETP.GE.AND P6, PT, R235, UR4, PT ;  /* 0x00000004eb007c0c */ /* 0x000fe4000bfc6270 */
[----:B---3--:R-:W-:Y:S02]  /*86f0*/  LOP3.LUT R133, R3, 0x1c, RZ, 0xfc, !PT ;  /* 0x0000001c03857812 */ /* 0x008fe400078efcff */
[----:B------:R-:W-:Y:S02]  /*8700*/  SEL R129, RZ, 0x4, P5 ;  /* 0x00000004ff817807 */ /* 0x000fe40002800000 */
[----:B------:R-:W-:-:S02]  /*8710*/  ISETP.GE.AND P5, PT, R184, UR4, PT ;  /* 0x00000004b8007c0c */ /* 0x000fc4000bfa6270 */
[----:B------:R-:W-:Y:S02]  /*8720*/  SEL R234, RZ, 0x4, P6 ;  /* 0x00000004ffea7807 */ /* 0x000fe40003000000 */
[----:B------:R-:W-:Y:S02]  /*8730*/  LOP3.LUT R232, R3, 0x3a, RZ, 0xfc, !PT ;  /* 0x0000003a03e87812 */ /* 0x000fe400078efcff */
[----:B------:R-:W-:Y:S02]  /*8740*/  ISETP.GE.AND P6, PT, R133, UR4, PT ;  /* 0x0000000485007c0c */ /* 0x000fe4000bfc6270 */
[----:B------:R-:W-:Y:S02]  /*8750*/  LOP3.LUT R235, R3, 0x3c, RZ, 0xfc, !PT ;  /* 0x0000003c03eb7812 */ /* 0x000fe400078efcff */
[----:B------:R-:W-:Y:S02]  /*8760*/  SEL R184, RZ, 0x4, P5 ;  /* 0x00000004ffb87807 */ /* 0x000fe40002800000 */
[----:B------:R-:W-:-:S02]  /*8770*/  ISETP.GE.AND P5, PT, R232, UR4, PT ;  /* 0x00000004e8007c0c */ /* 0x000fc4000bfa6270 */
[----:B------:R-:W-:Y:S02]  /*8780*/  SEL R132, RZ, 0x4, P6 ;  /* 0x00000004ff847807 */ /* 0x000fe40003000000 */
[----:B------:R-:W-:Y:S02]  /*8790*/  LOP3.LUT R233, R3, 0x58, RZ, 0xfc, !PT ;  /* 0x0000005803e97812 */ /* 0x000fe400078efcff */
[----:B------:R-:W-:Y:S02]  /*87a0*/  ISETP.GE.AND P6, PT, R235, UR4, PT ;  /* 0x00000004eb007c0c */ /* 0x000fe4000bfc6270 */
[----:B------:R-:W-:Y:S02]  /*87b0*/  SEL R232, RZ, 0x4, P5 ;  /* 0x00000004ffe87807 */ /* 0x000fe40002800000 */
[----:B------:R-:W-:Y:S02]  /*87c0*/  ISETP.GE.AND P5, PT, R233, UR4, PT ;  /* 0x00000004e9007c0c */ /* 0x000fe4000bfa6270 */
[----:B------:R-:W-:-:S02]  /*87d0*/  SEL R133, RZ, 0x4, P6 ;  /* 0x00000004ff857807 */ /* 0x000fc40003000000 */
[----:B------:R-:W-:Y:S02]  /*87e0*/  ISETP.NE.U32.AND P6, PT, R125, RZ, PT ;  /* 0x000000ff7d00720c */ /* 0x000fe40003fc5070 */
[----:B------:R-:W-:Y:S02]  /*87f0*/  SEL R233, RZ, 0x4, P5 ;  /* 0x00000004ffe97807 */ /* 0x000fe40002800000 */
[----:B------:R-:W-:Y:S02]  /*8800*/  ISETP.NE.U32.AND P5, PT, R124, RZ, PT ;  /* 0x000000ff7c00720c */ /* 0x000fe40003fa5070 */
[----:B------:R-:W-:-:S04]  /*8810*/  SEL R124, R157, RZ, P3 ;  /* 0x000000ff9d7c7207 */ /* 0x000fc80001800000 */
[----:B------:R-:W-:Y:S02]  /*8820*/  ISETP.NE.U32.AND P1, PT, R124, RZ, PT ;  /* 0x000000ff7c00720c */ /* 0x000fe40003f25070 */
[----:B------:R-:W-:Y:S01]  /*8830*/  SEL R124, R214, RZ, P3 ;  /* 0x000000ffd67c7207 */ /* 0x000fe20001800000 */
[----:B------:R-:W-:Y:S03]  /*8840*/  LDGSTS.E [R248+0x8008], desc[UR16][R130.64], P6 ;  /* 0x0800800082f87fae */ /* 0x000fe6000b121850 */
[----:B------:R-:W-:Y:S01]  /*8850*/  ISETP.NE.U32.AND P6, PT, R124, RZ, PT ;  /* 0x000000ff7c00720c */ /* 0x000fe20003fc5070 */
[----:B------:R-:W-:Y:S01]  /*8860*/  LDGSTS.E [R248+0xa000], desc[UR16][R192.64], P0 ;  /* 0x0a000000c0f87fae */ /* 0x000fe20008121850 */
[----:B------:R-:W-:Y:S01]  /*8870*/  SEL R124, R136, RZ, P3 ;  /* 0x000000ff887c7207 */ /* 0x000fe20001800000 */
[----:B------:R-:W-:Y:S02]  /*8880*/  IMAD.WIDE R190, R14, 0x4, R190 ;  /* 0x000000040ebe7825 */ /* 0x000fe400078e02be */
[----:B------:R-:W-:Y:S01]  /*8890*/  LDGSTS.E [R248+0xa008], desc[UR16][R224.64], P2 ;  /* 0x0a008000e0f87fae */ /* 0x000fe20009121850 */
[----:B------:R-:W-:-:S02]  /*88a0*/  ISETP.NE.U32.AND P0, PT, R124, RZ, PT ;  /* 0x000000ff7c00720c */ /* 0x000fc40003f05070 */
[----:B------:R-:W-:Y:S01]  /*88b0*/  SEL R124, R159, RZ, P3 ;  /* 0x000000ff9f7c7207 */ /* 0x000fe20001800000 */
[----:B------:R-:W-:Y:S04]  /*88c0*/  LDGSTS.E [R248+0xc000], desc[UR16][R190.64], P4 ;  /* 0x0c000000bef87fae */ /* 0x000fe8000a121850 */
[----:B------:R-:W2:Y:S01]  /*88d0*/  LDL.LU R159, [R1+0x1ec] ;  /* 0x0001ec00019f7983 */ /* 0x000ea20000300800 */
[----:B------:R-:W-:Y:S01]  /*88e0*/  ISETP.NE.U32.AND P2, PT, R124, RZ, PT ;  /* 0x000000ff7c00720c */ /* 0x000fe20003f45070 */
[----:B------:R-:W-:Y:S01]  /*88f0*/  IMAD.WIDE R216, R14, 0x4, R216 ;  /* 0x000000040ed87825 */ /* 0x000fe200078e02d8 */
[----:B------:R-:W-:-:S04]  /*8900*/  SEL R124, R137, RZ, P3 ;  /* 0x000000ff897c7207 */ /* 0x000fc80001800000 */
[----:B------:R-:W-:Y:S01]  /*8910*/  ISETP.NE.U32.AND P4, PT, R124, RZ, PT ;  /* 0x000000ff7c00720c */ /* 0x000fe20003f85070 */
[----:B------:R-:W-:Y:S01]  /*8920*/  LDGSTS.E [R248+0xc008], desc[UR16][R216.64], P5 ;  /* 0x0c008000d8f87fae */ /* 0x000fe2000a921850 */
[----:B------:R-:W-:-:S03]  /*8930*/  SEL R124, R175, RZ, P3 ;  /* 0x000000ffaf7c7207 */ /* 0x000fc60001800000 */
[----:B------:R-:W3:Y:S01]  /*8940*/  LDL.LU R175, [R1+0x1e8] ;  /* 0x0001e80001af7983 */ /* 0x000ee20000300800 */
[----:B------:R-:W-:Y:S01]  /*8950*/  ISETP.NE.U32.AND P5, PT, R124, RZ, PT ;  /* 0x000000ff7c00720c */ /* 0x000fe20003fa5070 */
[----:B------:R-:W-:Y:S01]  /*8960*/  IMAD.WIDE R134, R14, 0x4, R134 ;  /* 0x000000040e867825 */ /* 0x000fe200078e0286 */
[----:B------:R-:W-:-:S03]  /*8970*/  SEL R124, R215, RZ, P3 ;  /* 0x000000ffd77c7207 */ /* 0x000fc60001800000 */
[----:B--2---:R-:W-:-:S05]  /*8980*/  IMAD.WIDE R158, R14, 0x4, R158 ;  /* 0x000000040e9e7825 */ /* 0x004fca00078e029e */
[----:B------:R-:W-:Y:S01]  /*8990*/  LDGSTS.E [R248+0xe000], desc[UR16][R158.64], P1 ;  /* 0x0e0000009ef87fae */ /* 0x000fe20008921850 */
[----:B------:R-:W-:Y:S02]  /*89a0*/  ISETP.NE.U32.AND P1, PT, R124, RZ, PT ;  /* 0x000000ff7c00720c */ /* 0x000fe40003f25070 */
[----:B------:R-:W-:Y:S01]  /*89b0*/  SEL R124, R189, RZ, P3 ;  /* 0x000000ffbd7c7207 */ /* 0x000fe20001800000 */
[----:B------:R-:W-:Y:S04]  /*89c0*/  LDGSTS.E [R248+0xe008], desc[UR16][R134.64], P6 ;  /* 0x0e00800086f87fae */ /* 0x000fe8000b121850 */
[----:B------:R-:W2:Y:S01]  /*89d0*/  LDL.LU R189, [R1+0x1e4] ;  /* 0x0001e40001bd7983 */ /* 0x000ea20000300800 */
[----:B---3--:R-:W-:Y:S01]  /*89e0*/  IMAD.WIDE R174, R14, 0x4, R174 ;  /* 0x000000040eae7825 */ /* 0x008fe200078e02ae */
[----:B------:R-:W-:-:S02]  /*89f0*/  ISETP.NE.U32.AND P6, PT, R124, RZ, PT ;  /* 0x000000ff7c00720c */ /* 0x000fc40003fc5070 */
[----:B------:R-:W-:Y:S01]  /*8a00*/  SEL R124, R165, RZ, P3 ;  /* 0x000000ffa57c7207 */ /* 0x000fe20001800000 */
[----:B------:R-:W-:Y:S01]  /*8a10*/  IMAD.WIDE R126, R14, 0x4, R126 ;  /* 0x000000040e7e7825 */ /* 0x000fe200078e027e */
[----:B------:R-:W-:Y:S02]  /*8a20*/  LDGSTS.E [R247+0x8000], desc[UR16][R174.64], P0 ;  /* 0x08000000aef77fae */ /* 0x000fe40008121850 */
[----:B------:R-:W-:Y:S02]  /*8a30*/  ISETP.NE.U32.AND P0, PT, R124, RZ, PT ;  /* 0x000000ff7c00720c */ /* 0x000fe40003f05070 */
[----:B------:R-:W-:Y:S01]  /*8a40*/  SEL R124, R138, RZ, P3 ;  /* 0x000000ff8a7c7207 */ /* 0x000fe20001800000 */
[----:B------:R-:W-:Y:S03]  /*8a50*/  LDGSTS.E [R247+0x8008], desc[UR16][R126.64], P2 ;  /* 0x080080007ef77fae */ /* 0x000fe60009121850 */
[----:B------:R-:W-:Y:S01]  /*8a60*/  ISETP.NE.U32.AND P2, PT, R124, RZ, PT ;  /* 0x000000ff7c00720c */ /* 0x000fe20003f45070 */
[----:B------:R-:W-:Y:S01]  /*8a70*/  IMAD.WIDE R194, R14, 0x4, R194 ;  /* 0x000000040ec27825 */ /* 0x000fe200078e02c2 */
[----:B------:R-:W-:Y:S01]  /*8a80*/  SEL R124, R170, RZ, P3 ;  /* 0x000000ffaa7c7207 */ /* 0x000fe20001800000 */
[----:B------:R-:W3:Y:S02]  /*8a90*/  LDL.LU R138, [R1+0x1e0] ;  /* 0x0001e000018a7983 */ /* 0x000ee40000300800 */
        /* <DEDUP_REMOVED lines=25> */
[----:B--2---:R-:W-:-:S05]  /*8c30*/  IMAD.WIDE R188, R14, 0x4, R188 ;  /* 0x000000040ebc7825 */ /* 0x004fca00078e02bc */
[----:B------:R-:W-:Y:S01]  /*8c40*/  LDGSTS.E [R247+0xa000], desc[UR16][R188.64], P4 ;  /* 0x0a000000bcf77fae */ /* 0x000fe2000a121850 */
[----:B------:R-:W-:Y:S02]  /*8c50*/  ISETP.NE.U32.AND P4, PT, R124, RZ, PT ;  /* 0x000000ff7c00720c */ /* 0x000fe40003f85070 */
[----:B------:R-:W-:Y:S01]  /*8c60*/  SEL R124, R249, RZ, P3 ;  /* 0x000000fff97c7207 */ /* 0x000fe20001800000 */
[----:B------:R-:W-:Y:S03]  /*8c70*/  LDGSTS.E [R247+0xa008], desc[UR16][R194.64], P5 ;  /* 0x0a008000c2f77fae */ /* 0x000fe6000a921850 */
[----:B------:R-:W-:Y:S01]  /*8c80*/  ISETP.NE.U32.AND P5, PT, R124, RZ, PT ;  /* 0x000000ff7c00720c */ /* 0x000fe20003fa5070 */
[----:B------:R-:W-:Y:S01]  /*8c90*/  LDGSTS.E [R247+0xc000], desc[UR16][R204.64], P1 ;  /* 0x0c000000ccf77fae */ /* 0x000fe20008921850 */
[----:B------:R-:W-:-:S03]  /*8ca0*/  SEL R124, R164, RZ, P3 ;  /* 0x000000ffa47c7207 */ /* 0x000fc60001800000 */
        /* <DEDUP_REMOVED lines=20> */
[----:B------:R-:W-:-:S04]  /*8df0*/  SEL R124, R173, RZ, P3 ;  /* 0x000000ffad7c7207 */ /* 0x000fc80001800000 */
[----:B------:R-:W-:Y:S01]  /*8e00*/  ISETP.NE.U32.AND P1, PT, R124, RZ, PT ;  /* 0x000000ff7c00720c */ /* 0x000fe20003f25070 */
[----:B------:R-:W-:Y:S01]  /*8e10*/  LDGSTS.E [R15+0xe000], desc[UR16][R208.64], P4 ;  /* 0x0e000000d00f7fae */ /* 0x000fe2000a121850 */
[----:B------:R-:W-:-:S04]  /*8e20*/  SEL R124, R177, RZ, P3 ;  /* 0x000000ffb17c7207 */ /* 0x000fc80001800000 */
[----:B------:R-:W-:Y:S01]  /*8e30*/  ISETP.NE.U32.AND P6, PT, R124, RZ, PT ;  /* 0x000000ff7c00720c */ /* 0x000fe20003fc5070 */
[----:B------:R1:W-:Y:S01]  /*8e40*/  LDGSTS.E [R15+0xe008], desc[UR16][R230.64], P5 ;  /* 0x0e008000e60f7fae */ /* 0x0003e2000a921850 */
[----:B------:R-:W-:-:S04]  /*8e50*/  SEL R124, R206, RZ, P3 ;  /* 0x000000ffce7c7207 */ /* 0x000fc80001800000 */
[----:B------:R-:W-:Y:S01]  /*8e60*/  ISETP.NE.U32.AND P0, PT, R124, RZ, PT ;  /* 0x000000ff7c00720c */ /* 0x000fe20003f05070 */
[----:B------:R-:W-:Y:S01]  /*8e70*/  LDGSTS.E [R250+0x8000], desc[UR16][R154.64], P1 ;  /* 0x080000009afa7fae */ /* 0x000fe20008921850 */
[----:B------:R-:W-:-:S04]  /*8e80*/  SEL R124, R162, RZ, P3 ;  /* 0x000000ffa27c7207 */ /* 0x000fc80001800000 */
[----:B------:R-:W-:Y:S01]  /*8e90*/  ISETP.NE.U32.AND P2, PT, R124, RZ, PT ;  /* 0x000000ff7c00720c */ /* 0x000fe20003f45070 */
[----:B------:R-:W-:Y:S01]  /*8ea0*/  LDGSTS.E [R250+0x8008], desc[UR16][R152.64], P6 ;  /* 0x0800800098fa7fae */ /* 0x000fe2000b121850 */
[----:B-1----:R-:W-:Y:S02]  /*8eb0*/  SEL R15, R163, RZ, P3 ;  /* 0x000000ffa30f7207 */ /* 0x002fe40001800000 */
[----:B------:R-:W-:Y:S02]  /*8ec0*/  SEL R124, R168, RZ, P3 ;  /* 0x000000ffa87c7207 */ /* 0x000fe40001800000 */
[----:B------:R-:W-:Y:S01]  /*8ed0*/  ISETP.NE.U32.AND P1, PT, R15, RZ, PT ;  /* 0x000000ff0f00720c */ /* 0x000fe20003f25070 */
[----:B------:R-:W-:Y:S01]  /*8ee0*/  LDGSTS.E [R250+0xa000], desc[UR16][R150.64], P0 ;  /* 0x0a00000096fa7fae */ /* 0x000fe20008121850 */
[----:B------:R-:W-:Y:S02]  /*8ef0*/  SEL R15, R169, RZ, P3 ;  /* 0x000000ffa90f7207 */ /* 0x000fe40001800000 */
[----:B------:R-:W-:-:S02]  /*8f00*/  ISETP.NE.U32.AND P4, PT, R124, RZ, PT ;  /* 0x000000ff7c00720c */ /* 0x000fc40003f85070 */
[----:B------:R-:W-:Y:S01]  /*8f10*/  ISETP.NE.U32.AND P6, PT, R15, RZ, PT ;  /* 0x000000ff0f00720c */ /* 0x000fe20003fc5070 */
[----:B------:R-:W-:Y:S01]  /*8f20*/  LDGSTS.E [R250+0xa008], desc[UR16][R148.64], P2 ;  /* 0x0a00800094fa7fae */ /* 0x000fe20009121850 */
[----:B------:R-:W-:Y:S02]  /*8f30*/  SEL R15, R185, RZ, P3 ;  /* 0x000000ffb90f7207 */ /* 0x000fe40001800000 */
[----:B------:R-:W-:Y:S02]  /*8f40*/  SEL R124, R207, RZ, P3 ;  /* 0x000000ffcf7c7207 */ /* 0x000fe40001800000 */
[----:B------:R-:W-:Y:S02]  /*8f50*/  ISETP.NE.U32.AND P0, PT, R15, RZ, PT ;  /* 0x000000ff0f00720c */ /* 0x000fe40003f05070 */
[----:B------:R-:W-:Y:S02]  /*8f60*/  ISETP.NE.U32.AND P5, PT, R124, RZ, PT ;  /* 0x000000ff7c00720c */ /* 0x000fe40003fa5070 */
[----:B------:R-:W-:Y:S01]  /*8f70*/  SEL R15, R129, RZ, P3 ;  /* 0x000000ff810f7207 */ /* 0x000fe20001800000 */
[----:B------:R-:W-:Y:S03]  /*8f80*/  LDGSTS.E [R250+0xc000], desc[UR16][R146.64], P4 ;  /* 0x0c00000092fa7fae */ /* 0x000fe6000a121850 */
[----:B------:R-:W-:-:S02]  /*8f90*/  ISETP.NE.U32.AND P2, PT, R15, RZ, PT ;  /* 0x000000ff0f00720c */ /* 0x000fc40003f45070 */
[----:B------:R-:W-:-:S04]  /*8fa0*/  SEL R15, R184, RZ, P3 ;  /* 0x000000ffb80f7207 */ /* 0x000fc80001800000 */
        /* <DEDUP_REMOVED lines=19> */
[----:B------:R-:W-:-:S04]  /*90e0*/  SEL R15, R132, RZ, P3 ;  /* 0x000000ff840f7207 */ /* 0x000fc80001800000 */
[----:B------:R-:W-:Y:S02]  /*90f0*/  ISETP.NE.U32.AND P4, PT, R15, RZ, PT ;  /* 0x000000ff0f00720c */ /* 0x000fe40003f85070 */
[----:B------:R-:W-:Y:S02]  /*9100*/  SEL R15, R139, RZ, P3 ;  /* 0x000000ff8b0f7207 */ /* 0x000fe40001800000 */
[----:B------:R-:W2:Y:S04]  /*9110*/  LDL.LU R139, [R1+0x1dc] ;  /* 0x0001dc00018b7983 */ /* 0x000ea80000300800 */
[----:B------:R-:W3:Y:S01]  /*9120*/  LDL R157, [R1+0x18c] ;  /* 0x00018c00019d7983 */ /* 0x000ee20000100800 */
[----:B------:R-:W-:Y:S01]  /*9130*/  ISETP.NE.U32.AND P5, PT, R15, RZ, PT ;  /* 0x000000ff0f00720c */ /* 0x000fe20003fa5070 */
[----:B------:R-:W-:Y:S01]  /*9140*/  IMAD.WIDE R220, R14, 0x4, R220 ;  /* 0x000000040edc7825 */ /* 0x000fe200078e02dc */
[----:B------:R-:W-:-:S04]  /*9150*/  SEL R15, R133, RZ, P3 ;  /* 0x000000ff850f7207 */ /* 0x000fc80001800000 */
[----:B------:R-:W-:Y:S01]  /*9160*/  ISETP.NE.U32.AND P1, PT, R15, RZ, PT ;  /* 0x000000ff0f00720c */ /* 0x000fe20003f25070 */
[----:B------:R-:W1:Y:S01]  /*9170*/  S2R R190, SR_TID.X ;  /* 0x0000000000be7919 */ /* 0x000e620000002100 */
[----:B------:R-:W-:Y:S02]  /*9180*/  SEL R15, R252, RZ, P3 ;  /* 0x000000fffc0f7207 */ /* 0x000fe40001800000 */
[----:B------:R-:W4:Y:S01]  /*9190*/  LDL.LU R252, [R1+0x1d8] ;  /* 0x0001d80001fc7983 */ /* 0x000f220000300800 */
[C---:B------:R-:W-:Y:S01]  /*91a0*/  IMAD.WIDE R122, R14.reuse, 0x4, R122 ;  /* 0x000000040e7a7825 */ /* 0x040fe200078e027a */
[----:B------:R-:W-:Y:S02]  /*91b0*/  MOV R131, 0x400 ;  /* 0x0000040000837802 */ /* 0x000fe40000000f00 */
[----:B------:R-:W2:Y:S01]  /*91c0*/  LDL.LU.64 R188, [R1+0x78] ;  /* 0x0000780001bc7983 */ /* 0x000ea20000300a00 */
[----:B------:R-:W-:-:S03]  /*91d0*/  IMAD.WIDE R178, R14, 0x4, R178 ;  /* 0x000000040eb27825 */ /* 0x000fc600078e02b2 */
[----:B------:R-:W2:Y:S01]  /*91e0*/  LDL.LU.64 R214, [R1+0x40] ;  /* 0x0000400001d67983 */ /* 0x000ea20000300a00 */
[----:B------:R-:W-:-:S03]  /*91f0*/  IMAD.WIDE R106, R14, 0x4, R106 ;  /* 0x000000040e6a7825 */ /* 0x000fc600078e026a */
[----:B------:R-:W2:Y:S04]  /*9200*/  LDL.LU.64 R158, [R1+0x18] ;  /* 0x00001800019e7983 */ /* 0x000ea80000300a00 */
[----:B------:R-:W2:Y:S04]  /*9210*/  LDL.LU.64 R126, [R1+0x70] ;  /* 0x00007000017e7983 */ /* 0x000ea80000300a00 */
[----:B------:R-:W2:Y:S04]  /*9220*/  LDL.LU.64 R174, [R1+0x38] ;  /* 0x0000380001ae7983 */ /* 0x000ea80000300a00 */
[----:B------:R-:W2:Y:S01]  /*9230*/  LDL.LU.64 R216, [R1+0x10] ;  /* 0x0000100001d87983 */ /* 0x000ea20000300a00 */
[----:B------:R-:W1:Y:S02]  /*9240*/  S2R R136, SR_TID.X ;  /* 0x0000000000887919 */ /* 0x000e640000002100 */
[----:B-1----:R-:W-:Y:S01]  /*9250*/  LEA.HI R190, R190, 0x5e, RZ, 0x1a ;  /* 0x0000005ebebe7811 */ /* 0x002fe200078fd0ff */
[----:B------:R-:W-:Y:S01]  /*9260*/  LDGSTS.E [R246+0xc008], desc[UR16][R220.64], P6 ;  /* 0x0c008000dcf67fae */ /* 0x000fe2000b121850 */
[----:B------:R-:W-:-:S02]  /*9270*/  ISETP.NE.U32.AND P6, PT, R15, RZ, PT ;  /* 0x000000ff0f00720c */ /* 0x000fc40003fc5070 */
[----:B------:R-:W1:Y:S01]  /*9280*/  S2R R15, SR_TID.X ;  /* 0x00000000000f7919 */ /* 0x000e620000002100 */
[----:B------:R1:W-:Y:S01]  /*9290*/  LDGSTS.E [R246+0xe000], desc[UR16][R122.64], P0 ;  /* 0x0e0000007af67fae */ /* 0x0003e20008121850 */
[----:B------:R-:W-:-:S03]  /*92a0*/  ISETP.GE.AND P0, PT, R190, UR4, PT ;  /* 0x00000004be007c0c */ /* 0x000fc6000bf06270 */
[----:B------:R-:W-:Y:S01]  /*92b0*/  LDGSTS.E [R246+0xe008], desc[UR16][R178.64], P2 ;  /* 0x0e008000b2f67fae */ /* 0x000fe20009121850 */
[----:B------:R-:W1:Y:S01]  /*92c0*/  S2R R125, SR_CgaCtaId ;  /* 0x00000000007d7919 */ /* 0x000e620000008800 */
[----:B------:R-:W-:Y:S02]  /*92d0*/  LOP3.LUT R225, R3, 0x5c, RZ, 0xfc, !PT ;  /* 0x0000005c03e17812 */ /* 0x000fe400078efcff */
[----:B-1----:R-:W-:Y:S01]  /*92e0*/  SEL R122, RZ, 0x4, P0 ;  /* 0x00000004ff7a7807 */ /* 0x002fe20000000000 */
[----:B------:R1:W-:Y:S01]  /*92f0*/  LDGSTS.E [R21+0x8000], desc[UR16][R106.64], P4 ;  /* 0x080000006a157fae */ /* 0x0003e2000a121850 */
[----:B------:R-:W-:Y:S02]  /*9300*/  ISETP.GE.AND P0, PT, R225, UR4, PT ;  /* 0x00000004e1007c0c */ /* 0x000fe4000bf06270 */
[----:B------:R-:W-:Y:S01]  /*9310*/  LEA.HI R136, R136, 0x7e, RZ, 0x1a ;  /* 0x0000007e88887811 */ /* 0x000fe200078fd0ff */
[----:B------:R-:W-:Y:S01]  /*9320*/  IMAD.WIDE R108, R14, 0x4, R108 ;  /* 0x000000040e6c7825 */ /* 0x000fe200078e026c */
[----:B------:R-:W-:-:S02]  /*9330*/  LOP3.LUT R193, R3, 0x7c, RZ, 0xfc, !PT ;  /* 0x0000007c03c17812 */ /* 0x000fc400078efcff */
[----:B------:R-:W-:Y:S02]  /*9340*/  ISETP.GE.AND P4, PT, R136, UR4, PT ;  /* 0x0000000488007c0c */ /* 0x000fe4000bf86270 */
[----:B-1----:R-:W-:Y:S01]  /*9350*/  SEL R106, RZ, 0x4, P0 ;  /* 0x00000004ff6a7807 */ /* 0x002fe20000000000 */
[----:B------:R-:W-:-:S04]  /*9360*/  IMAD.WIDE R110, R14, 0x4, R110 ;  /* 0x000000040e6e7825 */ /* 0x000fc800078e026e */
[C---:B------:R-:W-:Y:S02]  /*9370*/  IMAD.SHL.U32 R206, R15.reuse, 0x80, RZ ;  /* 0x000000800fce7824 */ /* 0x040fe400078e00ff */
[C---:B------:R-:W-:Y:S01]  /*9380*/  IMAD.SHL.U32 R124, R15.reuse, 0x8, RZ ;  /* 0x000000080f7c7824 */ /* 0x040fe200078e00ff */
[----:B------:R-:W-:Y:S01]  /*9390*/  SEL R107, RZ, 0x4, P4 ;  /* 0x00000004ff6b7807 */ /* 0x000fe20002000000 */
[----:B------:R-:W-:Y:S01]  /*93a0*/  IMAD.SHL.U32 R15, R15, 0x10, RZ ;  /* 0x000000100f0f7824 */ /* 0x000fe200078e00ff */
[----:B------:R-:W-:Y:S01]  /*93b0*/  LOP3.LUT R206, R206, 0x400, RZ, 0xc0, !PT ;  /* 0x00000400cece7812 */ /* 0x000fe200078ec0ff */
[----:B------:R1:W-:Y:S01]  /*93c0*/  LDGSTS.E [R21+0x8008], desc[UR16][R108.64], P5 ;  /* 0x080080006c157fae */ /* 0x0003e2000a921850 */
[----:B------:R-:W-:Y:S02]  /*93d0*/  LOP3.LUT R124, R124, 0x380, RZ, 0xc0, !PT ;  /* 0x000003807c7c7812 */ /* 0x000fe400078ec0ff */
[C---:B------:R-:W-:Y:S01]  /*93e0*/  LEA R131, R125.reuse, R131, 0x18 ;  /* 0x000000837d837211 */ /* 0x040fe200078ec0ff */
[----:B------:R-:W-:Y:S01]  /*93f0*/  IMAD.SHL.U32 R125, R125, 0x40, RZ ;  /* 0x000000407d7d7824 */ /* 0x000fe200078e00ff */
[----:B------:R-:W-:Y:S01]  /*9400*/  SEL R106, R106, RZ, P3 ;  /* 0x000000ff6a6a7207 */ /* 0x000fe20001800000 */
[----:B------:R1:W-:Y:S01]  /*9410*/  LDGSTS.E [R21+0xa000], desc[UR16][R110.64], P1 ;  /* 0x0a0000006e157fae */ /* 0x0003e20008921850 */
[----:B------:R-:W-:-:S02]  /*9420*/  ISETP.GE.AND P4, PT, R193, UR4, PT ;  /* 0x00000004c1007c0c */ /* 0x000fc4000bf86270 */
[----:B------:R-:W-:Y:S02]  /*9430*/  SEL R107, R107, RZ, P3 ;  /* 0x000000ff6b6b7207 */ /* 0x000fe40001800000 */
[----:B------:R-:W-:Y:S02]  /*9440*/  IADD3 R206, R124, R131, R206 ;  /* 0x000000837cce7210 */ /* 0x000fe40007ffe0ce */
[----:B------:R-:W-:Y:S02]  /*9450*/  LOP3.LUT R15, R15, 0x70, RZ, 0xc0, !PT ;  /* 0x000000700f0f7812 */ /* 0x000fe400078ec0ff */
[----:B------:R-:W-:Y:S02]  /*9460*/  ISETP.NE.U32.AND P1, PT, R106, RZ, PT ;  /* 0x000000ff6a00720c */ /* 0x000fe40003f25070 */
[----:B------:R-:W-:Y:S01]  /*9470*/  SEL R122, R122, RZ, P3 ;  /* 0x000000ff7a7a7207 */ /* 0x000fe20001800000 */
[----:B------:R-:W-:Y:S01]  /*9480*/  IMAD.IADD R206, R15, 0x1, R206 ;  /* 0x000000010fce7824 */ /* 0x000fe200078e02ce */
[----:B------:R-:W-:-:S02]  /*9490*/  SEL R106, RZ, 0x4, P4 ;  /* 0x00000004ff6a7807 */ /* 0x000fc40002000000 */
[----:B------:R-:W-:Y:S02]  /*94a0*/  LOP3.LUT R124, R125, 0x40, RZ, 0xc0, !PT ;  /* 0x000000407d7c7812 */ /* 0x000fe400078ec0ff */
[----:B------:R-:W-:Y:S01]  /*94b0*/  ISETP.NE.U32.AND P4, PT, R107, RZ, PT ;  /* 0x000000ff6b00720c */ /* 0x000fe20003f85070 */
[----:B------:R-:W-:Y:S01]  /*94c0*/  IMAD.WIDE R112, R14, 0x4, R112 ;  /* 0x000000040e707825 */ /* 0x000fe200078e0270 */
[----:B------:R-:W-:Y:S02]  /*94d0*/  ISETP.NE.U32.AND P0, PT, R122, RZ, PT ;  /* 0x000000ff7a00720c */ /* 0x000fe40003f05070 */
[----:B------:R-:W-:Y:S01]  /*94e0*/  SEL R106, R106, RZ, P3 ;  /* 0x000000ff6a6a7207 */ /* 0x000fe20001800000 */
[C---:B------:R-:W-:Y:S01]  /*94f0*/  IMAD.WIDE R114, R14.reuse, 0x4, R114 ;  /* 0x000000040e727825 */ /* 0x040fe200078e0272 */
[----:B------:R-:W-:Y:S03]  /*9500*/  LDGSTS.E [R21+0xa008], desc[UR16][R112.64], P6 ;  /* 0x0a00800070157fae */ /* 0x000fe6000b121850 */
[----:B------:R-:W-:Y:S01]  /*9510*/  IMAD.WIDE R118, R14, 0x4, R118 ;  /* 0x000000040e767825 */ /* 0x000fe200078e0276 */
[----:B------:R-:W-:Y:S03]  /*9520*/  LDGSTS.E [R21+0xc000], desc[UR16][R114.64], P1 ;  /* 0x0c00000072157fae */ /* 0x000fe60008921850 */
[----:B------:R-:W-:-:S02]  /*9530*/  IMAD.SHL.U32 R134, R161, 0x80, RZ ;  /* 0x00000080a1867824 */ /* 0x000fc400078e00ff */
[C---:B------:R-:W-:Y:S01]  /*9540*/  IMAD.WIDE R116, R14.reuse, 0x4, R116 ;  /* 0x000000040e747825 */ /* 0x040fe200078e0274 */
[----:B------:R-:W-:Y:S03]  /*9550*/  LDGSTS.E [R21+0xc008], desc[UR16][R118.64], P0 ;  /* 0x0c00800076157fae */ /* 0x000fe60008121850 */
[----:B------:R-:W-:-:S04]  /*9560*/  IMAD.WIDE R120, R14, 0x4, R120 ;  /* 0x000000040e787825 */ /* 0x000fc800078e0278 */
[----:B------:R-:W-:-:S04]  /*9570*/  IMAD.WIDE R26, R134, 0x4, R26 ;  /* 0x00000004861a7825 */ /* 0x000fc800078e021a */
[----:B------:R-:W-:Y:S01]  /*9580*/  IMAD.WIDE R42, R134, 0x4, R42 ;  /* 0x00000004862a7825 */ /* 0x000fe200078e022a */
[----:B---3--:R-:W-:Y:S02]  /*9590*/  ISETP.GE.AND P2, PT, R157, R138, PT ;  /* 0x0000008a9d00720c */ /* 0x008fe40003f46270 */
[----:B------:R-:W3:Y:S01]  /*95a0*/  S2R R157, SR_TID.X ;  /* 0x00000000009d7919 */ /* 0x000ee20000002100 */
[----:B----4-:R-:W-:Y:S02]  /*95b0*/  LOP3.LUT R15, R252, R3, R124, 0xfe, !PT ;  /* 0x00000003fc0f7212 */ /* 0x010fe400078efe7c */
[----:B---3--:R-:W-:-:S04]  /*95c0*/  LOP3.LUT R157, R157, 0x7f, RZ, 0xc0, !PT ;  /* 0x0000007f9d9d7812 */ /* 0x008fc800078ec0ff */
[----:B------:R-:W-:-:S04]  /*95d0*/  ISETP.GE.AND P5, PT, R157, UR4, PT ;  /* 0x000000049d007c0c */ /* 0x000fc8000bfa6270 */
[----:B------:R-:W-:Y:S02]  /*95e0*/  SEL R107, RZ, 0x4, P5 ;  /* 0x00000004ff6b7807 */ /* 0x000fe40002800000 */
[----:B------:R-:W-:Y:S02]  /*95f0*/  ISETP.NE.U32.AND P5, PT, R106, RZ, PT ;  /* 0x000000ff6a00720c */ /* 0x000fe40003fa5070 */
[----:B------:R-:W-:Y:S02]  /*9600*/  SEL R107, R107, RZ, P3 ;  /* 0x000000ff6b6b7207 */ /* 0x000fe40001800000 */
[----:B------:R-:W-:Y:S02]  /*9610*/  LOP3.LUT R106, R15, 0x6, RZ, 0xfc, !PT ;  /* 0x000000060f6a7812 */ /* 0x000fe400078efcff */
[----:B------:R-:W-:Y:S02]  /*9620*/  ISETP.NE.U32.AND P6, PT, R107, RZ, PT ;  /* 0x000000ff6b00720c */ /* 0x000fe40003fc5070 */
[----:B--2---:R-:W-:-:S02]  /*9630*/  ISETP.LT.AND P1, PT, R106, R139, !P2 ;  /* 0x0000008b6a00720c */ /* 0x004fc40005721270 */
[C---:B------:R-:W-:Y:S02]  /*9640*/  LOP3.LUT R106, R15.reuse, 0x4, RZ, 0xfc, !PT ;  /* 0x000000040f6a7812 */ /* 0x040fe400078efcff */
[----:B-1----:R-:W-:Y:S01]  /*9650*/  LOP3.LUT R108, R15, 0x3c, RZ, 0xfc, !PT ;  /* 0x0000003c0f6c7812 */ /* 0x002fe200078efcff */
[----:B------:R-:W-:Y:S01]  /*9660*/  LDGSTS.E [R21+0xe000], desc[UR16][R116.64], P5 ;  /* 0x0e00000074157fae */ /* 0x000fe2000a921850 */
[-C--:B------:R-:W-:Y:S01]  /*9670*/  ISETP.LT.AND P0, PT, R106, R139.reuse, !P2 ;  /* 0x0000008b6a00720c */ /* 0x080fe20005701270 */
[----:B------:R-:W-:Y:S01]  /*9680*/  IMAD.WIDE R106, R134, 0x4, R188 ;  /* 0x00000004866a7825 */ /* 0x000fe200078e02bc */
[----:B------:R-:W-:Y:S01]  /*9690*/  ISETP.LT.AND P3, PT, R108, R139, !P2 ;  /* 0x0000008b6c00720c */ /* 0x000fe20005761270 */
[----:B------:R-:W2:Y:S02]  /*96a0*/  LDL.LU.64 R188, [R1+0x68] ;  /* 0x0000680001bc7983 */ /* 0x000ea40000300a00 */
[C---:B------:R-:W-:Y:S02]  /*96b0*/  IMAD.WIDE R108, R134.reuse, 0x4, R214 ;  /* 0x00000004866c7825 */ /* 0x040fe400078e02d6 */
[----:B------:R-:W-:Y:S02]  /*96c0*/  LDGSTS.E [R21+0xe008], desc[UR16][R120.64], P4 ;  /* 0x0e00800078157fae */ /* 0x000fe4000a121850 */
[----:B------:R-:W-:-:S02]  /*96d0*/  IMAD.WIDE R110, R134, 0x4, R158 ;  /* 0x00000004866e7825 */ /* 0x000fc400078e029e */
[----:B------:R-:W3:Y:S04]  /*96e0*/  LDL.LU.64 R214, [R1+0x30] ;  /* 0x0000300001d67983 */ /* 0x000ee80000300a00 */
[----:B------:R-:W4:Y:S04]  /*96f0*/  LDL.LU.64 R158, [R1+0x8] ;  /* 0x00000800019e7983 */ /* 0x000f280000300a00 */
[----:B------:R-:W0:Y:S04]  /*9700*/  LDGDEPBAR ;  /* 0x00000000000079af */ /* 0x000e280000000000 */
[----:B------:R-:W-:Y:S04]  /*9710*/  LDGSTS.E [R238+0x20000], desc[UR16][R106.64], P6 ;  /* 0x200000006aee7fae */ /* 0x000fe8000b121850 */
[----:B------:R-:W-:Y:S04]  /*9720*/  LDGSTS.E [R238+0x20400], desc[UR16][R108.64], P6 ;  /* 0x204000006cee7fae */ /* 0x000fe8000b121850 */
[----:B------:R-:W-:Y:S04]  /*9730*/  LDGSTS.E [R238+0x20800], desc[UR16][R110.64], P6 ;  /* 0x208000006eee7fae */ /* 0x000fe8000b121850 */
[----:B------:R-:W-:Y:S04]  /*9740*/  LDGSTS.E [R238+0x20c00], desc[UR16][R26.64], P6 ;  /* 0x20c000001aee7fae */ /* 0x000fe8000b121850 */
[----:B------:R1:W-:Y:S02]  /*9750*/  LDGSTS.E [R238+0x21000], desc[UR16][R42.64], P6 ;  /* 0x210000002aee7fae */ /* 0x0003e4000b121850 */
[----:B-1----:R-:W-:-:S02]  /*9760*/  IMAD.WIDE R42, R134, 0x4, R216 ;  /* 0x00000004862a7825 */ /* 0x002fc400078e02d8 */
[----:B------:R-:W4:Y:S02]  /*9770*/  LDL.LU.64 R216, [R1+0x60] ;  /* 0x0000600001d87983 */ /* 0x000f240000300a00 */
[----:B------:R-:W-:-:S04]  /*9780*/  IMAD.WIDE R58, R134, 0x4, R58 ;  /* 0x00000004863a7825 */ /* 0x000fc800078e023a */
[C---:B------:R-:W-:Y:S01]  /*9790*/  IMAD.WIDE R74, R134.reuse, 0x4, R74 ;  /* 0x00000004864a7825 */ /* 0x040fe200078e024a */
[----:B------:R-:W-:Y:S03]  /*97a0*/  LDGSTS.E [R238+0x21400], desc[UR16][R58.64], P6 ;  /* 0x214000003aee7fae */ /* 0x000fe6000b121850 */
[C---:B------:R-:W-:Y:S01]  /*97b0*/  IMAD.WIDE R90, R134.reuse, 0x4, R90 ;  /* 0x00000004865a7825 */ /* 0x040fe200078e025a */
[----:B------:R-:W-:Y:S03]  /*97c0*/  LDGSTS.E [R238+0x21800], desc[UR16][R74.64], P6 ;  /* 0x218000004aee7fae */ /* 0x000fe6000b121850 */
[C---:B------:R-:W-:Y:S01]  /*97d0*/  IMAD.WIDE R26, R134.reuse, 0x4, R126 ;  /* 0x00000004861a7825 */ /* 0x040fe200078e027e */
[----:B------:R-:W-:Y:S04]  /*97e0*/  LDGSTS.E [R238+0x21c00], desc[UR16][R90.64], P6 ;  /* 0x21c000005aee7fae */ /* 0x000fe8000b121850 */
[----:B------:R1:W-:Y:S01]  /*97f0*/  LDGSTS.E [R239+0x20080], desc[UR16][R26.64], P6 ;  /* 0x200800001aef7fae */ /* 0x0003e2000b121850 */
[----:B------:R-:W-:-:S03]  /*9800*/  IMAD.WIDE R28, R134, 0x4, R28 ;  /* 0x00000004861c7825 */ /* 0x000fc600078e021c */
[----:B------:R-:W4:Y:S01]  /*9810*/  LDL.LU.64 R126, [R1+0x28] ;  /* 0x00002800017e7983 */ /* 0x000f220000300a00 */
[----:B------:R-:W-:-:S04]  /*9820*/  IMAD.WIDE R44, R134, 0x4, R44 ;  /* 0x00000004862c7825 */ /* 0x000fc800078e022c */
[C---:B-1----:R-:W-:Y:S02]  /*9830*/  IMAD.WIDE R26, R134.reuse, 0x4, R174 ;  /* 0x00000004861a7825 */ /* 0x042fe400078e02ae */
[----:B------:R-:W4:Y:S02]  /*9840*/  LDL.LU.64 R174, [R1] ;  /* 0x0000000001ae7983 */ /* 0x000f240000300a00 */
[C---:B------:R-:W-:Y:S02]  /*9850*/  IMAD.WIDE R60, R134.reuse, 0x4, R60 ;  /* 0x00000004863c7825 */ /* 0x040fe400078e023c */
[----:B------:R2:W-:Y:S02]  /*9860*/  LDGSTS.E [R239+0x20480], desc[UR16][R26.64], P6 ;  /* 0x204800001aef7fae */ /* 0x0005e4000b121850 */
[C---:B------:R-:W-:Y:S02]  /*9870*/  IMAD.WIDE R76, R134.reuse, 0x4, R76 ;  /* 0x00000004864c7825 */ /* 0x040fe400078e024c */
[----:B------:R-:W-:Y:S02]  /*9880*/  LDGSTS.E [R239+0x20880], desc[UR16][R42.64], P6 ;  /* 0x208800002aef7fae */ /* 0x000fe4000b121850 */
[----:B------:R-:W-:-:S02]  /*9890*/  IMAD.WIDE R92, R134, 0x4, R92 ;  /* 0x00000004865c7825 */ /* 0x000fc400078e025c */
[----:B------:R3:W-:Y:S04]  /*98a0*/  LDGSTS.E [R239+0x20c80], desc[UR16][R28.64], P6 ;  /* 0x20c800001cef7fae */ /* 0x0007e8000b121850 */
[----:B------:R-:W-:Y:S04]  /*98b0*/  LDGSTS.E [R239+0x21080], desc[UR16][R44.64], P6 ;  /* 0x210800002cef7fae */ /* 0x000fe8000b121850 */
[----:B------:R-:W-:Y:S04]  /*98c0*/  LDGSTS.E [R239+0x21480], desc[UR16][R60.64], P6 ;  /* 0x214800003cef7fae */ /* 0x000fe8000b121850 */
[----:B------:R-:W-:Y:S04]  /*98d0*/  LDGSTS.E [R239+0x21880], desc[UR16][R76.64], P6 ;  /* 0x218800004cef7fae */ /* 0x000fe8000b121850 */
[----:B------:R-:W-:Y:S01]  /*98e0*/  LDGSTS.E [R239+0x21c80], desc[UR16][R92.64], P6 ;  /* 0x21c800005cef7fae */ /* 0x000fe2000b121850 */
[----:B--2---:R-:W-:-:S05]  /*98f0*/  IMAD.WIDE R26, R134, 0x4, R188 ;  /* 0x00000004861a7825 */ /* 0x004fca00078e02bc */
[----:B------:R1:W-:Y:S01]  /*9900*/  LDGSTS.E [R240+0x20100], desc[UR16][R26.64], P6 ;  /* 0x201000001af07fae */ /* 0x0003e2000b121850 */
[----:B---3--:R-:W-:-:S03]  /*9910*/  IMAD.WIDE R28, R134, 0x4, R214 ;  /* 0x00000004861c7825 */ /* 0x008fc600078e02d6 */
[----:B------:R-:W2:Y:S01]  /*9920*/  LDL.LU.64 R214, [R1+0x58] ;  /* 0x0000580001d67983 */ /* 0x000ea20000300a00 */
[----:B----4-:R-:W-:-:S03]  /*9930*/  IMAD.WIDE R42, R134, 0x4, R158 ;  /* 0x00000004862a7825 */ /* 0x010fc600078e029e */
[----:B------:R-:W3:Y:S01]  /*9940*/  LDL.LU.64 R158, [R1+0x20] ;  /* 0x00002000019e7983 */ /* 0x000ee20000300a00 */
[----:B------:R-:W-:-:S03]  /*9950*/  IMAD.WIDE R30, R134, 0x4, R30 ;  /* 0x00000004861e7825 */ /* 0x000fc600078e021e */
[----:B------:R4:W-:Y:S01]  /*9960*/  LDGSTS.E [R240+0x20500], desc[UR16][R28.64], P6 ;  /* 0x205000001cf07fae */ /* 0x0009e2000b121850 */
[----:B------:R-:W-:-:S03]  /*9970*/  IMAD.WIDE R46, R134, 0x4, R46 ;  /* 0x00000004862e7825 */ /* 0x000fc600078e022e */
[----:B------:R-:W-:Y:S01]  /*9980*/  LDGSTS.E [R240+0x20900], desc[UR16][R42.64], P6 ;  /* 0x209000002af07fae */ /* 0x000fe2000b121850 */
[----:B------:R-:W-:-:S03]  /*9990*/  IMAD.WIDE R62, R134, 0x4, R62 ;  /* 0x00000004863e7825 */ /* 0x000fc600078e023e */
[----:B------:R4:W-:Y:S01]  /*99a0*/  LDGSTS.E [R240+0x20d00], desc[UR16][R30.64], P6 ;  /* 0x20d000001ef07fae */ /* 0x0009e2000b121850 */
[----:B------:R-:W-:-:S03]  /*99b0*/  IMAD.WIDE R78, R134, 0x4, R78 ;  /* 0x00000004864e7825 */ /* 0x000fc600078e024e */
[----:B------:R-:W-:Y:S01]  /*99c0*/  LDGSTS.E [R240+0x21100], desc[UR16][R46.64], P6 ;  /* 0x211000002ef07fae */ /* 0x000fe2000b121850 */
[----:B------:R-:W-:-:S03]  /*99d0*/  IMAD.WIDE R94, R134, 0x4, R94 ;  /* 0x00000004865e7825 */ /* 0x000fc600078e025e */
[----:B------:R-:W-:Y:S01]  /*99e0*/  LDGSTS.E [R240+0x21500], desc[UR16][R62.64], P6 ;  /* 0x215000003ef07fae */ /* 0x000fe2000b121850 */
[----:B------:R-:W-:-:S03]  /*99f0*/  IMAD.WIDE R32, R134, 0x4, R32 ;  /* 0x0000000486207825 */ /* 0x000fc600078e0220 */
[----:B------:R-:W-:Y:S01]  /*9a00*/  LDGSTS.E [R240+0x21900], desc[UR16][R78.64], P6 ;  /* 0x219000004ef07fae */ /* 0x000fe2000b121850 */
[----:B------:R-:W-:-:S03]  /*9a10*/  IMAD.WIDE R48, R134, 0x4, R48 ;  /* 0x0000000486307825 */ /* 0x000fc600078e0230 */
[----:B------:R-:W-:Y:S01]  /*9a20*/  LDGSTS.E [R240+0x21d00], desc[UR16][R94.64], P6 ;  /* 0x21d000005ef07fae */ /* 0x000fe2000b121850 */
[----:B-1----:R-:W-:-:S03]  /*9a30*/  IMAD.WIDE R26, R134, 0x4, R216 ;  /* 0x00000004861a7825 */ /* 0x002fc600078e02d8 */
[----:B------:R-:W3:Y:S01]  /*9a40*/  LDL.LU.64 R216, [R1+0x50] ;  /* 0x0000500001d87983 */ /* 0x000ee20000300a00 */
[----:B------:R-:W-:-:S03]  /*9a50*/  IMAD.WIDE R64, R134, 0x4, R64 ;  /* 0x0000000486407825 */ /* 0x000fc600078e0240 */
[----:B------:R2:W-:Y:S01]  /*9a60*/  LDGSTS.E [R241+0x20180], desc[UR16][R26.64], P6 ;  /* 0x201800001af17fae */ /* 0x0005e2000b121850 */
[----:B------:R-:W-:-:S04]  /*9a70*/  IMAD.WIDE R80, R134, 0x4, R80 ;  /* 0x0000000486507825 */ /* 0x000fc800078e0250 */
[----:B------:R-:W-:-:S04]  /*9a80*/  IMAD.WIDE R96, R134, 0x4, R96 ;  /* 0x0000000486607825 */ /* 0x000fc800078e0260 */
[----:B----4-:R-:W-:-:S05]  /*9a90*/  IMAD.WIDE R28, R134, 0x4, R126 ;  /* 0x00000004861c7825 */ /* 0x010fca00078e027e */
[----:B------:R3:W-:Y:S01]  /*9aa0*/  LDGSTS.E [R241+0x20580], desc[UR16][R28.64], P6 ;  /* 0x205800001cf17fae */ /* 0x0007e2000b121850 */
[----:B------:R-:W-:-:S05]  /*9ab0*/  IMAD.WIDE R30, R134, 0x4, R174 ;  /* 0x00000004861e7825 */ /* 0x000fca00078e02ae */
[----:B------:R-:W-:Y:S01]  /*9ac0*/  LDGSTS.E [R241+0x20980], desc[UR16][R30.64], P6 ;  /* 0x209800001ef17fae */ /* 0x000fe2000b121850 */
        /* <DEDUP_REMOVED lines=10> */
[----:B------:R-:W-:-:S04]  /*9b70*/  IMAD.WIDE R98, R134, 0x4, R98 ;  /* 0x0000000486627825 */ /* 0x000fc800078e0262 */
[----:B------:R-:W-:-:S04]  /*9b80*/  IMAD.WIDE R18, R134, 0x4, R18 ;  /* 0x0000000486127825 */ /* 0x000fc800078e0212 */
[----:B------:R-:W-:-:S04]  /*9b90*/  IMAD.WIDE R36, R134, 0x4, R36 ;  /* 0x0000000486247825 */ /* 0x000fc800078e0224 */
[----:B------:R-:W-:-:S04]  /*9ba0*/  IMAD.WIDE R52, R134, 0x4, R52 ;  /* 0x0000000486347825 */ /* 0x000fc800078e0234 */
[----:B------:R-:W-:-:S04]  /*9bb0*/  IMAD.WIDE R68, R134, 0x4, R68 ;  /* 0x0000000486447825 */ /* 0x000fc800078e0244 */
[----:B------:R-:W-:-:S04]  /*9bc0*/  IMAD.WIDE R84, R134, 0x4, R84 ;  /* 0x0000000486547825 */ /* 0x000fc800078e0254 */
[----:B------:R-:W-:-:S04]  /*9bd0*/  IMAD.WIDE R100, R134, 0x4, R100 ;  /* 0x0000000486647825 */ /* 0x000fc800078e0264 */
[----:B--2---:R-:W-:-:S04]  /*9be0*/  IMAD.WIDE R26, R134, 0x4, R214 ;  /* 0x00000004861a7825 */ /* 0x004fc800078e02d6 */
[C---:B---3--:R-:W-:Y:S01]  /*9bf0*/  IMAD.WIDE R28, R134.reuse, 0x4, R158 ;  /* 0x00000004861c7825 */ /* 0x048fe200078e029e */
[----:B------:R1:W-:Y:S04]  /*9c00*/  LDGSTS.E [R242+0x20200], desc[UR16][R26.64], P6 ;  /* 0x202000001af27fae */ /* 0x0003e8000b121850 */
[----:B------:R-:W-:Y:S04]  /*9c10*/  LDGSTS.E [R242+0x20600], desc[UR16][R28.64], P6 ;  /* 0x206000001cf27fae */ /* 0x000fe8000b121850 */
[----:B------:R2:W-:Y:S04]  /*9c20*/  LDGSTS.E [R242+0x20a00], desc[UR16][R16.64], P6 ;  /* 0x20a0000010f27fae */ /* 0x0005e8000b121850 */
[----:B------:R-:W-:Y:S01]  /*9c30*/  LDGSTS.E [R242+0x20e00], desc[UR16][R34.64], P6 ;  /* 0x20e0000022f27fae */ /* 0x000fe2000b121850 */
[----:B-1----:R-:W-:-:S03]  /*9c40*/  IMAD.WIDE R26, R134, 0x4, R12 ;  /* 0x00000004861a7825 */ /* 0x002fc600078e020c */
[----:B------:R-:W-:Y:S04]  /*9c50*/  LDGSTS.E [R242+0x21200], desc[UR16][R50.64], P6 ;  /* 0x2120000032f27fae */ /* 0x000fe8000b121850 */
[----:B------:R-:W-:Y:S04]  /*9c60*/  LDGSTS.E [R242+0x21600], desc[UR16][R66.64], P6 ;  /* 0x2160000042f27fae */ /* 0x000fe8000b121850 */
[----:B------:R-:W-:Y:S04]  /*9c70*/  LDGSTS.E [R242+0x21a00], desc[UR16][R82.64], P6 ;  /* 0x21a0000052f27fae */ /* 0x000fe8000b121850 */
[----:B------:R-:W-:Y:S04]  /*9c80*/  LDGSTS.E [R242+0x21e00], desc[UR16][R98.64], P6 ;  /* 0x21e0000062f27fae */ /* 0x000fe8000b121850 */
[----:B------:R-:W5:Y:S01]  /*9c90*/  LDL.LU.64 R12, [R1+0x1d0] ;  /* 0x0001d000010c7983 */ /* 0x000f620000300a00 */
[----:B--2---:R-:W-:-:S05]  /*9ca0*/  IMAD.WIDE R16, R134, 0x4, R216 ;  /* 0x0000000486107825 */ /* 0x004fca00078e02d8 */
        /* <DEDUP_REMOVED lines=9> */
[----:B------:R1:W-:Y:S01]  /*9d40*/  LDGSTS.E [R244+0x20300], desc[UR16][R16.64], P6 ;  /* 0x2030000010f47fae */ /* 0x0003e2000b121850 */
[----:B--2---:R-:W-:-:S03]  /*9d50*/  IMAD.WIDE R18, R134, 0x4, R4 ;  /* 0x0000000486127825 */ /* 0x004fc600078e0204 */
[----:B------:R-:W5:Y:S01]  /*9d60*/  LDL.LU.64 R10, [R1+0x1c8] ;  /* 0x0001c800010a7983 */ /* 0x000f620000300a00 */
[----:B-1----:R-:W-:-:S03]  /*9d70*/  IMAD.WIDE R16, R134, 0x4, R8 ;  /* 0x0000000486107825 */ /* 0x002fc600078e0208 */
[----:B------:R-:W5:Y:S04]  /*9d80*/  LDL.LU.64 R8, [R1+0x1c0] ;  /* 0x0001c00001087983 */ /* 0x000f680000300a00 */
[----:B------:R1:W-:Y:S02]  /*9d90*/  LDGSTS.E [R244+0x20700], desc[UR16][R16.64], P6 ;  /* 0x2070000010f47fae */ /* 0x0003e4000b121850 */
[C---:B-1----:R-:W-:Y:S02]  /*9da0*/  IMAD.WIDE R16, R134.reuse, 0x4, R6 ;  /* 0x0000000486107825 */ /* 0x042fe400078e0206 */
[----:B------:R-:W5:Y:S04]  /*9db0*/  LDL.LU.64 R6, [R1+0x1b8] ;  /* 0x0001b80001067983 */ /* 0x000f680000300a00 */
[----:B------:R-:W5:Y:S01]  /*9dc0*/  LDL.LU.64 R4, [R1+0x1b0] ;  /* 0x0001b00001047983 */ /* 0x000f620000300a00 */
[----:B------:R-:W-:-:S04]  /*9dd0*/  IMAD.WIDE R22, R134, 0x4, R22 ;  /* 0x0000000486167825 */ /* 0x000fc800078e0216 */
[C---:B------:R-:W-:Y:S01]  /*9de0*/  IMAD.WIDE R38, R134.reuse, 0x4, R38 ;  /* 0x0000000486267825 */ /* 0x040fe200078e0226 */
[----:B------:R-:W-:Y:S03]  /*9df0*/  LDGSTS.E [R244+0x20b00], desc[UR16][R22.64], P6 ;  /* 0x20b0000016f47fae */ /* 0x000fe6000b121850 */
[C---:B------:R-:W-:Y:S01]  /*9e00*/  IMAD.WIDE R54, R134.reuse, 0x4, R54 ;  /* 0x0000000486367825 */ /* 0x040fe200078e0236 */
[----:B------:R-:W-:Y:S03]  /*9e10*/  LDGSTS.E [R244+0x20f00], desc[UR16][R38.64], P6 ;  /* 0x20f0000026f47fae */ /* 0x000fe6000b121850 */
[C---:B------:R-:W-:Y:S01]  /*9e20*/  IMAD.WIDE R70, R134.reuse, 0x4, R70 ;  /* 0x0000000486467825 */ /* 0x040fe200078e0246 */
[----:B------:R-:W-:Y:S03]  /*9e30*/  LDGSTS.E [R244+0x21300], desc[UR16][R54.64], P6 ;  /* 0x2130000036f47fae */ /* 0x000fe6000b121850 */
[----:B------:R-:W-:Y:S01]  /*9e40*/  IMAD.WIDE R86, R134, 0x4, R86 ;  /* 0x0000000486567825 */ /* 0x000fe200078e0256 */
[----:B------:R-:W-:Y:S01]  /*9e50*/  ISETP.GE.AND P4, PT, R20, 0x80, PT ;  /* 0x000000801400780c */ /* 0x000fe20003f86270 */
[----:B------:R-:W-:Y:S02]  /*9e60*/  LDGSTS.E [R244+0x21700], desc[UR16][R70.64], P6 ;  /* 0x2170000046f47fae */ /* 0x000fe4000b121850 */
[----:B------:R-:W-:-:S02]  /*9e70*/  IMAD.WIDE R102, R134, 0x4, R102 ;  /* 0x0000000486667825 */ /* 0x000fc400078e0266 */
[----:B------:R-:W-:Y:S02]  /*9e80*/  LDGSTS.E [R244+0x21b00], desc[UR16][R86.64], P6 ;  /* 0x21b0000056f47fae */ /* 0x000fe4000b121850 */
[C---:B------:R-:W-:Y:S02]  /*9e90*/  IMAD.WIDE R24, R134.reuse, 0x4, R24 ;  /* 0x0000000486187825 */ /* 0x040fe400078e0218 */
[----:B------:R-:W-:Y:S02]  /*9ea0*/  LDGSTS.E [R244+0x21f00], desc[UR16][R102.64], P6 ;  /* 0x21f0000066f47fae */ /* 0x000fe4000b121850 */
[C---:B------:R-:W-:Y:S02]  /*9eb0*/  IMAD.WIDE R40, R134.reuse, 0x4, R40 ;  /* 0x0000000486287825 */ /* 0x040fe400078e0228 */
[----:B------:R-:W-:Y:S02]  /*9ec0*/  LDGSTS.E [R245+0x20380], desc[UR16][R16.64], P6 ;  /* 0x2038000010f57fae */ /* 0x000fe4000b121850 */
[----:B------:R-:W-:-:S02]  /*9ed0*/  IMAD.WIDE R56, R134, 0x4, R56 ;  /* 0x0000000486387825 */ /* 0x000fc400078e0238 */
[----:B------:R-:W-:Y:S02]  /*9ee0*/  LDGSTS.E [R245+0x20780], desc[UR16][R18.64], P6 ;  /* 0x2078000012f57fae */ /* 0x000fe4000b121850 */
[C---:B------:R-:W-:Y:S02]  /*9ef0*/  IMAD.WIDE R72, R134.reuse, 0x4, R72 ;  /* 0x0000000486487825 */ /* 0x040fe400078e0248 */
[----:B------:R1:W-:Y:S02]  /*9f00*/  LDGSTS.E [R245+0x20b80], desc[UR16][R24.64], P6 ;  /* 0x20b8000018f57fae */ /* 0x0003e4000b121850 */
[C---:B------:R-:W-:Y:S02]  /*9f10*/  IMAD.WIDE R88, R134.reuse, 0x4, R88 ;  /* 0x0000000486587825 */ /* 0x040fe400078e0258 */
[----:B------:R2:W-:Y:S02]  /*9f20*/  LDGSTS.E [R245+0x20f80], desc[UR16][R40.64], P6 ;  /* 0x20f8000028f57fae */ /* 0x0005e4000b121850 */
[----:B------:R-:W-:-:S02]  /*9f30*/  IMAD.WIDE R104, R134, 0x4, R104 ;  /* 0x0000000486687825 */ /* 0x000fc400078e0268 */
[----:B------:R3:W-:Y:S04]  /*9f40*/  LDGSTS.E [R245+0x21380], desc[UR16][R56.64], P6 ;  /* 0x2138000038f57fae */ /* 0x0007e8000b121850 */
[----:B------:R3:W-:Y:S04]  /*9f50*/  LDGSTS.E [R245+0x21780], desc[UR16][R72.64], P6 ;  /* 0x2178000048f57fae */ /* 0x0007e8000b121850 */
[----:B------:R3:W-:Y:S04]  /*9f60*/  LDGSTS.E [R245+0x21b80], desc[UR16][R88.64], P6 ;  /* 0x21b8000058f57fae */ /* 0x0007e8000b121850 */
[----:B------:R3:W-:Y:S01]  /*9f70*/  LDGSTS.E [R245+0x21f80], desc[UR16][R104.64], P6 ;  /* 0x21f8000068f57fae */ /* 0x0007e2000b121850 */
[----:B-1----:R-:W-:-:S03]  /*9f80*/  CS2R R24, SRZ ;  /* 0x0000000000187805 */ /* 0x002fc6000001ff00 */
[----:B------:R-:W0:Y:S01]  /*9f90*/  LDGDEPBAR ;  /* 0x00000000000079af */ /* 0x000e220000000000 */
[----:B------:R-:W-:Y:S02]  /*9fa0*/  CS2R R26, SRZ ;  /* 0x00000000001a7805 */ /* 0x000fe4000001ff00 */
[----:B------:R-:W-:Y:S02]  /*9fb0*/  CS2R R28, SRZ ;  /* 0x00000000001c7805 */ /* 0x000fe4000001ff00 */
[----:B------:R-:W-:Y:S02]  /*9fc0*/  CS2R R30, SRZ ;  /* 0x00000000001e7805 */ /* 0x000fe4000001ff00 */
[----:B------:R-:W-:Y:S02]  /*9fd0*/  CS2R R32, SRZ ;  /* 0x0000000000207805 */ /* 0x000fe4000001ff00 */
[----:B------:R-:W-:Y:S02]  /*9fe0*/  CS2R R34, SRZ ;  /* 0x0000000000227805 */ /* 0x000fe4000001ff00 */
[----:B------:R-:W-:-:S02]  /*9ff0*/  CS2R R36, SRZ ;  /* 0x0000000000247805 */ /* 0x000fc4000001ff00 */
[----:B------:R-:W-:Y:S02]  /*a000*/  CS2R R38, SRZ ;  /* 0x0000000000267805 */ /* 0x000fe4000001ff00 */
[----:B--2---:R-:W-:Y:S02]  /*a010*/  CS2R R40, SRZ ;  /* 0x0000000000287805 */ /* 0x004fe4000001ff00 */
[----:B------:R-:W-:Y:S02]  /*a020*/  CS2R R42, SRZ ;  /* 0x00000000002a7805 */ /* 0x000fe4000001ff00 */
[----:B------:R-:W-:Y:S02]  /*a030*/  CS2R R44, SRZ ;  /* 0x00000000002c7805 */ /* 0x000fe4000001ff00 */
[----:B------:R-:W-:Y:S02]  /*a040*/  CS2R R46, SRZ ;  /* 0x00000000002e7805 */ /* 0x000fe4000001ff00 */
[----:B------:R-:W-:-:S02]  /*a050*/  CS2R R48, SRZ ;  /* 0x0000000000307805 */ /* 0x000fc4000001ff00 */
[----:B------:R-:W-:Y:S02]  /*a060*/  CS2R R50, SRZ ;  /* 0x0000000000327805 */ /* 0x000fe4000001ff00 */
[----:B------:R-:W-:Y:S02]  /*a070*/  CS2R R52, SRZ ;  /* 0x0000000000347805 */ /* 0x000fe4000001ff00 */
[----:B------:R-:W-:Y:S01]  /*a080*/  CS2R R54, SRZ ;  /* 0x0000000000367805 */ /* 0x000fe2000001ff00 */
[----:B------:R-:W-:Y:S01]  /*a090*/  IMAD R205, R157, 0x10, R131 ;  /* 0x000000109dcd7824 */ /* 0x000fe200078e0283 */
[----:B------:R-:W-:Y:S01]  /*a0a0*/  LOP3.LUT R207, R15, 0x2, RZ, 0xfc, !PT ;  /* 0x000000020fcf7812 */ /* 0x000fe200078efcff */
[----:B---3--:R-:W-:Y:S06]  /*a0b0*/  @!P4 BRA `(.L_x_0) ;  /* 0x00000060004cc947 */ /* 0x008fec0003800000 */
[----:B------:R-:W2:Y:S04]  /*a0c0*/  LDL.LU R214, [R1+0x9c] ;  /* 0x00009c0001d67983 */ /* 0x000ea80000300800 */
[----:B------:R-:W3:Y:S04]  /*a0d0*/  LDL.LU R217, [R1+0xa0] ;  /* 0x0000a00001d97983 */ /* 0x000ee80000300800 */
[----:B------:R-:W4:Y:S04]  /*a0e0*/  LDL.LU R137, [R1+0xa4] ;  /* 0x0000a40001897983 */ /* 0x000f280000300800 */
[----:B------:R-:W4:Y:S04]  /*a0f0*/  LDL.LU R130, [R1+0xa8] ;  /* 0x0000a80001827983 */ /* 0x000f280000300800 */
[----:B------:R-:W4:Y:S04]  /*a100*/  LDL.LU R158, [R1+0xac] ;  /* 0x0000ac00019e7983 */ /* 0x000f280000300800 */
[----:B------:R-:W4:Y:S04]  /*a110*/  LDL.LU R159, [R1+0xb0] ;  /* 0x0000b000019f7983 */ /* 0x000f280000300800 */
[----:B------:R-:W4:Y:S04]  /*a120*/  LDL.LU R191, [R1+0xb4] ;  /* 0x0000b40001bf7983 */ /* 0x000f280000300800 */
[----:B------:R-:W4:Y:S04]  /*a130*/  LDL.LU R131, [R1+0xb8] ;  /* 0x0000b80001837983 */ /* 0x000f280000300800 */
[----:B------:R-:W4:Y:S01]  /*a140*/  LDL.LU R157, [R1+0xc0] ;  /* 0x0000c000019d7983 */ /* 0x000f220000300800 */
[----:B------:R-:W-:Y:S01]  /*a150*/  IMAD.SHL.U32 R126, R134, 0x8, RZ ;  /* 0x00000008867e7824 */ /* 0x000fe200078e00ff */
[----:B------:R-:W-:-:S02]  /*a160*/  SHF.R.S32.HI R133, RZ, 0x1f, R134 ;  /* 0x0000001fff857819 */ /* 0x000fc40000011486 */
[----:B------:R-:W4:Y:S02]  /*a170*/  LDL.LU R224, [R1+0xc4] ;  /* 0x0000c40001e07983 */ /* 0x000f240000300800 */
[----:B------:R-:W-:Y:S02]  /*a180*/  SHF.L.U64.HI R129, R134, 0x3, R133 ;  /* 0x0000000386817819 */ /* 0x000fe40000010285 */
[----:B------:R-:W4:Y:S01]  /*a190*/  LDL.LU R192, [R1+0xc8] ;  /* 0x0000c80001c07983 */ /* 0x000f220000300800 */
[----:B--2---:R-:W-:Y:S02]  /*a1a0*/  SHF.R.S32.HI R16, RZ, 0x1f, R214 ;  /* 0x0000001fff107819 */ /* 0x004fe400000114d6 */
[C---:B------:R-:W-:Y:S02]  /*a1b0*/  LEA R132, P4, R214.reuse, R126, 0x2 ;  /* 0x0000007ed6847211 */ /* 0x040fe400078810ff */
[----:B---3--:R-:W-:Y:S02]  /*a1c0*/  SHF.R.S32.HI R24, RZ, 0x1f, R217 ;  /* 0x0000001fff187819 */ /* 0x008fe400000114d9 */
[----:B------:R-:W-:-:S02]  /*a1d0*/  LEA.HI.X R23, R214, R129, R16, 0x2, P4 ;  /* 0x00000081d6177211 */ /* 0x000fc400020f1410 */
[----:B------:R-:W2:Y:S01]  /*a1e0*/  LDL.LU R214, [R1+0xcc] ;  /* 0x0000cc0001d67983 */ /* 0x000ea20000300800 */
[-C--:B------:R-:W-:Y:S02]  /*a1f0*/  LEA R21, P4, R217, R126.reuse, 0x2 ;  /* 0x0000007ed9157211 */ /* 0x080fe400078810ff */
[----:B----4-:R-:W-:Y:S01]  /*a200*/  SHF.R.S32.HI R18, RZ, 0x1f, R137 ;  /* 0x0000001fff127819 */ /* 0x010fe20000011489 */
[----:B------:R-:W3:Y:S01]  /*a210*/  LDL.LU R216, [R1+0xd0] ;  /* 0x0000d00001d87983 */ /* 0x000ee20000300800 */
[-C--:B------:R-:W-:Y:S02]  /*a220*/  LEA R25, P5, R137, R126.reuse, 0x2 ;  /* 0x0000007e89197211 */ /* 0x080fe400078a10ff */
[----:B------:R-:W-:Y:S02]  /*a230*/  SHF.R.S32.HI R16, RZ, 0x1f, R130 ;  /* 0x0000001fff107819 */ /* 0x000fe40000011482 */
[----:B------:R-:W-:Y:S02]  /*a240*/  LEA R22, P6, R130, R126, 0x2 ;  /* 0x0000007e82167211 */ /* 0x000fe400078c10ff */
[----:B------:R-:W-:-:S02]  /*a250*/  LEA.HI.X R57, R217, R129, R24, 0x2, P4 ;  /* 0x00000081d9397211 */ /* 0x000fc400020f1418 */
[-C--:B------:R-:W-:Y:S01]  /*a260*/  LEA.HI.X R59, R137, R129.reuse, R18, 0x2, P5 ;  /* 0x00000081893b7211 */ /* 0x080fe200028f1412 */
[----:B------:R-:W4:Y:S01]  /*a270*/  LDL.LU R217, [R1+0xd4] ;  /* 0x0000d40001d97983 */ /* 0x000f220000300800 */
[----:B------:R-:W-:-:S03]  /*a280*/  LEA.HI.X R61, R130, R129, R16, 0x2, P6 ;  /* 0x00000081823d7211 */ /* 0x000fc600030f1410 */
[----:B------:R-:W4:Y:S04]  /*a290*/  LDL.LU R137, [R1+0xd8] ;  /* 0x0000d80001897983 */ /* 0x000f280000300800 */
[----:B------:R-:W4:Y:S01]  /*a2a0*/  LDL.LU R130, [R1+0xdc] ;  /* 0x0000dc0001827983 */ /* 0x000f220000300800 */
[----:B------:R-:W-:Y:S02]  /*a2b0*/  SHF.R.S32.HI R24, RZ, 0x1f, R158 ;  /* 0x0000001fff187819 */ /* 0x000fe4000001149e */
[-C--:B------:R-:W-:Y:S02]  /*a2c0*/  LEA R56, P4, R158, R126.reuse, 0x2 ;  /* 0x0000007e9e387211 */ /* 0x080fe400078810ff */
[----:B------:R-:W-:Y:S02]  /*a2d0*/  SHF.R.S32.HI R18, RZ, 0x1f, R159 ;  /* 0x0000001fff127819 */ /* 0x000fe4000001149f */
[----:B------:R-:W-:-:S02]  /*a2e0*/  LEA R58, P5, R159, R126, 0x2 ;  /* 0x0000007e9f3a7211 */ /* 0x000fc400078a10ff */
[----:B------:R-:W-:Y:S02]  /*a2f0*/  SHF.R.S32.HI R16, RZ, 0x1f, R191 ;  /* 0x0000001fff107819 */ /* 0x000fe400000114bf */
[-C--:B------:R-:W-:Y:S02]  /*a300*/  LEA R60, P6, R191, R126.reuse, 0x2 ;  /* 0x0000007ebf3c7211 */ /* 0x080fe400078c10ff */
[-C--:B------:R-:W-:Y:S02]  /*a310*/  LEA.HI.X R63, R158, R129.reuse, R24, 0x2, P4 ;  /* 0x000000819e3f7211 */ /* 0x080fe400020f1418 */
[----:B------:R-:W-:Y:S02]  /*a320*/  LEA.HI.X R65, R159, R129, R18, 0x2, P5 ;  /* 0x000000819f417211 */ /* 0x000fe400028f1412 */
[----:B------:R-:W-:Y:S02]  /*a330*/  SHF.R.S32.HI R24, RZ, 0x1f, R131 ;  /* 0x0000001fff187819 */ /* 0x000fe40000011483 */
[----:B------:R-:W-:-:S02]  /*a340*/  LEA R62, P4, R131, R126, 0x2 ;  /* 0x0000007e833e7211 */ /* 0x000fc400078810ff */
[----:B------:R-:W-:Y:S02]  /*a350*/  SHF.R.S32.HI R18, RZ, 0x1f, R157 ;  /* 0x0000001fff127819 */ /* 0x000fe4000001149d */
[----:B------:R-:W-:Y:S02]  /*a360*/  LEA R64, P5, R157, R126, 0x2 ;  /* 0x0000007e9d407211 */ /* 0x000fe400078a10ff */
[-C--:B------:R-:W-:Y:S02]  /*a370*/  LEA.HI.X R67, R191, R129.reuse, R16, 0x2, P6 ;  /* 0x00000081bf437211 */ /* 0x080fe400030f1410 */
        /* <DEDUP_REMOVED lines=9> */
[-C--:B------:R-:W-:Y:S02]  /*a410*/  LEA.HI.X R73, R224, R129.reuse, R16, 0x2, P6 ;  /* 0x00000081e0497211 */ /* 0x080fe400030f1410 */
[----:B------:R-:W-:Y:S01]  /*a420*/  LEA.HI.X R75, R192, R129, R24, 0x2, P4 ;  /* 0x00000081c04b7211 */ /* 0x000fe200020f1418 */
[----:B------:R-:W4:Y:S04]  /*a430*/  LDL.LU R224, [R1+0xec] ;  /* 0x0000ec0001e07983 */ /* 0x000f280000300800 */
[----:B------:R-:W4:Y:S01]  /*a440*/  LDL.LU R192, [R1+0xf0] ;  /* 0x0000f00001c07983 */ /* 0x000f220000300800 */
[----:B--2---:R-:W-:Y:S02]  /*a450*/  SHF.R.S32.HI R18, RZ, 0x1f, R214 ;  /* 0x0000001fff127819 */ /* 0x004fe400000114d6 */
[----:B------:R-:W-:-:S04]  /*a460*/  LEA R70, P5, R214, R126, 0x2 ;  /* 0x0000007ed6467211 */ /* 0x000fc800078a10ff */
[-C--:B------:R-:W-:Y:S02]  /*a470*/  LEA.HI.X R77, R214, R129.reuse, R18, 0x2, P5 ;  /* 0x00000081d64d7211 */ /* 0x080fe400028f1412 */
[----:B------:R-:W2:Y:S01]  /*a480*/  LDL.LU R214, [R1+0xf4] ;  /* 0x0000f40001d67983 */ /* 0x000ea20000300800 */
[----:B---3--:R-:W-:Y:S02]  /*a490*/  SHF.R.S32.HI R16, RZ, 0x1f, R216 ;  /* 0x0000001fff107819 */ /* 0x008fe400000114d8 */
[CC--:B------:R-:W-:Y:S01]  /*a4a0*/  LEA R72, P6, R216.reuse, R126.reuse, 0x2 ;  /* 0x0000007ed8487211 */ /* 0x0c0fe200078c10ff */
[----:B------:R-:W3:Y:S01]  /*a4b0*/  LDL.LU R215, [R1+0xf8] ;  /* 0x0000f80001d77983 */ /* 0x000ee20000300800 */
[----:B----4-:R-:W-:Y:S02]  /*a4c0*/  SHF.R.S32.HI R24, RZ, 0x1f, R217 ;  /* 0x0000001fff187819 */ /* 0x010fe400000114d9 */
[----:B------:R-:W-:Y:S02]  /*a4d0*/  LEA R74, P4, R217, R126, 0x2 ;  /* 0x0000007ed94a7211 */ /* 0x000fe400078810ff */
[----:B------:R-:W-:-:S02]  /*a4e0*/  LEA.HI.X R79, R216, R129, R16, 0x2, P6 ;  /* 0x00000081d84f7211 */ /* 0x000fc400030f1410 */
[----:B------:R-:W-:Y:S02]  /*a4f0*/  SHF.R.S32.HI R18, RZ, 0x1f, R137 ;  /* 0x0000001fff127819 */ /* 0x000fe40000011489 */
[-C--:B------:R-:W-:Y:S02]  /*a500*/  LEA R76, P5, R137, R126.reuse, 0x2 ;  /* 0x0000007e894c7211 */ /* 0x080fe400078a10ff */
[----:B------:R-:W-:Y:S02]  /*a510*/  SHF.R.S32.HI R16, RZ, 0x1f, R130 ;  /* 0x0000001fff107819 */ /* 0x000fe40000011482 */
[C---:B------:R-:W-:Y:S02]  /*a520*/  LEA R78, P6, R130.reuse, R126, 0x2 ;  /* 0x0000007e824e7211 */ /* 0x040fe400078c10ff */
[-C--:B------:R-:W-:Y:S02]  /*a530*/  LEA.HI.X R81, R217, R129.reuse, R24, 0x2, P4 ;  /* 0x00000081d9517211 */ /* 0x080fe400020f1418 */
[-C--:B------:R-:W-:Y:S01]  /*a540*/  LEA.HI.X R83, R137, R129.reuse, R18, 0x2, P5 ;  /* 0x0000008189537211 */ /* 0x080fe200028f1412 */
[----:B------:R-:W4:Y:S01]  /*a550*/  LDL.LU R217, [R1+0xfc] ;  /* 0x0000fc0001d97983 */ /* 0x000f220000300800 */
[----:B------:R-:W-:-:S03]  /*a560*/  LEA.HI.X R85, R130, R129, R16, 0x2, P6 ;  /* 0x0000008182557211 */ /* 0x000fc600030f1410 */
[----:B------:R-:W4:Y:S04]  /*a570*/  LDL.LU R137, [R1+0x100] ;  /* 0x0001000001897983 */ /* 0x000f280000300800 */
[----:B------:R-:W4:Y:S04]  /*a580*/  LDL.LU R130, [R1+0x104] ;  /* 0x0001040001827983 */ /* 0x000f280000300800 */
[----:B------:R-:W4:Y:S04]  /*a590*/  LDL.LU R158, [R1+0x108] ;  /* 0x00010800019e7983 */ /* 0x000f280000300800 */
[----:B------:R-:W4:Y:S01]  /*a5a0*/  LDL.LU R159, [R1+0x10c] ;  /* 0x00010c00019f7983 */ /* 0x000f220000300800 */
[----:B------:R-:W-:-:S02]  /*a5b0*/  SHF.R.S32.HI R24, RZ, 0x1f, R191 ;  /* 0x0000001fff187819 */ /* 0x000fc400000114bf */
[-C--:B------:R-:W-:Y:S02]  /*a5c0*/  LEA R80, P4, R191, R126.reuse, 0x2 ;  /* 0x0000007ebf507211 */ /* 0x080fe400078810ff */
[----:B------:R-:W-:Y:S02]  /*a5d0*/  SHF.R.S32.HI R18, RZ, 0x1f, R131 ;  /* 0x0000001fff127819 */ /* 0x000fe40000011483 */
        /* <DEDUP_REMOVED lines=10> */
[-C--:B------:R-:W-:Y:S01]  /*a680*/  LEA R86, P4, R224, R126.reuse, 0x2 ;  /* 0x0000007ee0567211 */ /* 0x080fe200078810ff */
[----:B------:R-:W4:Y:S01]  /*a690*/  LDL.LU R216, [R1+0x1a4] ;  /* 0x0001a40001d87983 */ /* 0x000f220000300800 */
        /* <DEDUP_REMOVED lines=8> */
[----:B------:R-:W-:Y:S02]  /*a720*/  LEA.HI.X R97, R214, R129, R16, 0x2, P6 ;  /* 0x00000081d6617211 */ /* 0x000fe400030f1410 */
[----:B------:R-:W2:Y:S01]  /*a730*/  LDL.LU R214, [R1+0x124] ;  /* 0x0001240001d67983 */ /* 0x000ea20000300800 */
[----:B---3--:R-:W-:Y:S02]  /*a740*/  SHF.R.S32.HI R24, RZ, 0x1f, R215 ;  /* 0x0000001fff187819 */ /* 0x008fe400000114d7 */
[----:B------:R-:W-:-:S04]  /*a750*/  LEA R92, P4, R215, R126, 0x2 ;  /* 0x0000007ed75c7211 */ /* 0x000fc800078810ff */
[----:B------:R-:W-:Y:S02]  /*a760*/  LEA.HI.X R99, R215, R129, R24, 0x2, P4 ;  /* 0x00000081d7637211 */ /* 0x000fe400020f1418 */
[----:B----4-:R-:W-:Y:S02]  /*a770*/  SHF.R.S32.HI R18, RZ, 0x1f, R217 ;  /* 0x0000001fff127819 */ /* 0x010fe400000114d9 */
[-C--:B------:R-:W-:Y:S02]  /*a780*/  LEA R94, P5, R217, R126.reuse, 0x2 ;  /* 0x0000007ed95e7211 */ /* 0x080fe400078a10ff */
[----:B------:R-:W-:Y:S02]  /*a790*/  SHF.R.S32.HI R16, RZ, 0x1f, R137 ;  /* 0x0000001fff107819 */ /* 0x000fe40000011489 */
[----:B------:R-:W-:Y:S02]  /*a7a0*/  LEA R96, P6, R137, R126, 0x2 ;  /* 0x0000007e89607211 */ /* 0x000fe400078c10ff */
[----:B------:R-:W-:-:S02]  /*a7b0*/  SHF.R.S32.HI R24, RZ, 0x1f, R130 ;  /* 0x0000001fff187819 */ /* 0x000fc40000011482 */
[C---:B------:R-:W-:Y:S02]  /*a7c0*/  LEA R98, P4, R130.reuse, R126, 0x2 ;  /* 0x0000007e82627211 */ /* 0x040fe400078810ff */
[-C--:B------:R-:W-:Y:S02]  /*a7d0*/  LEA.HI.X R101, R217, R129.reuse, R18, 0x2, P5 ;  /* 0x00000081d9657211 */ /* 0x080fe400028f1412 */
[-C--:B------:R-:W-:Y:S01]  /*a7e0*/  LEA.HI.X R103, R137, R129.reuse, R16, 0x2, P6 ;  /* 0x0000008189677211 */ /* 0x080fe200030f1410 */
[----:B------:R-:W3:Y:S01]  /*a7f0*/  LDL.LU R217, [R1+0x128] ;  /* 0x0001280001d97983 */ /* 0x000ee20000300800 */
[----:B------:R-:W-:-:S03]  /*a800*/  LEA.HI.X R105, R130, R129, R24, 0x2, P4 ;  /* 0x0000008182697211 */ /* 0x000fc600020f1418 */
[----:B------:R-:W4:Y:S04]  /*a810*/  LDL.LU R137, [R1+0x12c] ;  /* 0x00012c0001897983 */ /* 0x000f280000300800 */
[----:B------:R-:W3:Y:S01]  /*a820*/  LDL.LU R130, [R1+0x130] ;  /* 0x0001300001827983 */ /* 0x000ee20000300800 */
[----:B------:R-:W-:Y:S02]  /*a830*/  SHF.R.S32.HI R18, RZ, 0x1f, R158 ;  /* 0x0000001fff127819 */ /* 0x000fe4000001149e */
[-C--:B------:R-:W-:Y:S02]  /*a840*/  LEA R100, P5, R158, R126.reuse, 0x2 ;  /* 0x0000007e9e647211 */ /* 0x080fe400078a10ff */
[----:B------:R-:W-:Y:S02]  /*a850*/  SHF.R.S32.HI R16, RZ, 0x1f, R159 ;  /* 0x0000001fff107819 */ /* 0x000fe4000001149f */
[----:B------:R-:W-:-:S02]  /*a860*/  LEA R102, P6, R159, R126, 0x2 ;  /* 0x0000007e9f667211 */ /* 0x000fc400078c10ff */
[-C--:B------:R-:W-:Y:S02]  /*a870*/  LEA.HI.X R107, R158, R129.reuse, R18, 0x2, P5 ;  /* 0x000000819e6b7211 */ /* 0x080fe400028f1412 */
[----:B------:R-:W-:Y:S02]  /*a880*/  SHF.R.S32.HI R24, RZ, 0x1f, R191 ;  /* 0x0000001fff187819 */ /* 0x000fe400000114bf */
[-C--:B------:R-:W-:Y:S02]  /*a890*/  LEA R104, P4, R191, R126.reuse, 0x2 ;  /* 0x0000007ebf687211 */ /* 0x080fe400078810ff */
        /* <DEDUP_REMOVED lines=19> */
[----:B------:R-:W-:-:S04]  /*a9d0*/  SHF.R.S32.HI R24, RZ, 0x1f, R216 ;  /* 0x0000001fff187819 */ /* 0x000fc800000114d8 */
[----:B------:R-:W-:Y:S02]  /*a9e0*/  SHF.L.U64.HI R24, R216, 0x2, R24 ;  /* 0x00000002d8187819 */ /* 0x000fe40000010218 */
[----:B------:R-:W1:Y:S01]  /*a9f0*/  S2R R216, SR_TID.X ;  /* 0x0000000000d87919 */ /* 0x000e620000002100 */
[----:B--2---:R-:W-:Y:S02]  /*aa00*/  SHF.R.S32.HI R16, RZ, 0x1f, R214 ;  /* 0x0000001fff107819 */ /* 0x004fe400000114d6 */
[----:B------:R-:W-:-:S04]  /*aa10*/  LEA R114, P6, R214, R126, 0x2 ;  /* 0x0000007ed6727211 */ /* 0x000fc800078c10ff */
[----:B------:R-:W-:Y:S02]  /*aa20*/  LEA.HI.X R121, R214, R129, R16, 0x2, P6 ;  /* 0x00000081d6797211 */ /* 0x000fe400030f1410 */
[----:B------:R-:W2:Y:S01]  /*aa30*/  LDL.LU R214, [R1+0x148] ;  /* 0x0001480001d67983 */ /* 0x000ea20000300800 */
[----:B-1----:R-:W-:Y:S02]  /*aa40*/  LEA.HI R216, R216, 0x1e, RZ, 0x1a ;  /* 0x0000001ed8d87811 */ /* 0x002fe400078fd0ff */
[----:B---3--:R-:W-:Y:S02]  /*aa50*/  SHF.R.S32.HI R16, RZ, 0x1f, R130 ;  /* 0x0000001fff107819 */ /* 0x008fe40000011482 */
[----:B------:R-:W-:-:S04]  /*aa60*/  LEA R120, P6, R130, R126, 0x2 ;  /* 0x0000007e82787211 */ /* 0x000fc800078c10ff */
[----:B------:R-:W-:Y:S02]  /*aa70*/  LEA.HI.X R127, R130, R129, R16, 0x2, P6 ;  /* 0x00000081827f7211 */ /* 0x000fe400030f1410 */
[----:B------:R-:W1:Y:S01]  /*aa80*/  S2R R130, SR_TID.X ;  /* 0x0000000000827919 */ /* 0x000e620000002100 */
[----:B------:R-:W-:Y:S01]  /*aa90*/  IMAD R216, R216, R160, RZ ;  /* 0x000000a0d8d87224 */ /* 0x000fe200078e02ff */
[----:B------:R-:W-:Y:S02]  /*aaa0*/  SHF.R.S32.HI R26, RZ, 0x1f, R217 ;  /* 0x0000001fff1a7819 */ /* 0x000fe400000114d9 */
[----:B------:R-:W-:Y:S02]  /*aab0*/  LEA R116, P4, R217, R126, 0x2 ;  /* 0x0000007ed9747211 */ /* 0x000fe400078810ff */
[----:B------:R-:W-:Y:S02]  /*aac0*/  SHF.R.S32.HI R147, RZ, 0x1f, R216 ;  /* 0x0000001fff937819 */ /* 0x000fe400000114d8 */
[----:B----4-:R-:W-:-:S02]  /*aad0*/  SHF.R.S32.HI R18, RZ, 0x1f, R137 ;  /* 0x0000001fff127819 */ /* 0x010fc40000011489 */
[----:B------:R-:W-:Y:S02]  /*aae0*/  LEA R118, P5, R137, R126, 0x2 ;  /* 0x0000007e89767211 */ /* 0x000fe400078a10ff */
[----:B------:R-:W-:Y:S02]  /*aaf0*/  SHF.L.U64.HI R147, R216, 0x2, R147 ;  /* 0x00000002d8937819 */ /* 0x000fe40000010293 */
[-C--:B------:R-:W-:Y:S01]  /*ab00*/  LEA.HI.X R123, R217, R129.reuse, R26, 0x2, P4 ;  /* 0x00000081d97b7211 */ /* 0x080fe200020f141a */
[----:B------:R-:W3:Y:S01]  /*ab10*/  LDL.LU R216, [R1+0x14c] ;  /* 0x00014c0001d87983 */ /* 0x000ee20000300800 */
[----:B------:R-:W-:-:S03]  /*ab20*/  LEA.HI.X R125, R137, R129, R18, 0x2, P5 ;  /* 0x00000081897d7211 */ /* 0x000fc600028f1412 */
[----:B------:R-:W4:Y:S01]  /*ab30*/  LDL.LU R217, [R1+0x150] ;  /* 0x0001500001d97983 */ /* 0x000f220000300800 */
[----:B------:R-:W-:-:S03]  /*ab40*/  LEA R122, P4, R191, R126, 0x2 ;  /* 0x0000007ebf7a7211 */ /* 0x000fc600078810ff */
[----:B------:R-:W3:Y:S01]  /*ab50*/  LDL.LU R137, [R1+0x154] ;  /* 0x0001540001897983 */ /* 0x000ee20000300800 */
[----:B------:R-:W-:Y:S02]  /*ab60*/  SHF.R.S32.HI R28, RZ, 0x1f, R131 ;  /* 0x0000001fff1c7819 */ /* 0x000fe40000011483 */
[----:B-1----:R-:W-:Y:S02]  /*ab70*/  LEA.HI R130, R130, 0x2e, RZ, 0x1a ;  /* 0x0000002e82827811 */ /* 0x002fe400078fd0ff */
[----:B------:R-:W-:-:S03]  /*ab80*/  LEA R27, P5, R131, R126, 0x2 ;  /* 0x0000007e831b7211 */ /* 0x000fc600078a10ff */
[----:B------:R-:W-:Y:S01]  /*ab90*/  IMAD R159, R130, R160, RZ ;  /* 0x000000a0829f7224 */ /* 0x000fe200078e02ff */
[----:B------:R-:W-:Y:S02]  /*aba0*/  SHF.R.S32.HI R130, RZ, 0x1f, R191 ;  /* 0x0000001fff827819 */ /* 0x000fe400000114bf */
        /* <DEDUP_REMOVED lines=20> */
[----:B------:R-:W-:Y:S01]  /*acf0*/  SHF.R.S32.HI R146, RZ, 0x1f, R159 ;  /* 0x0000001fff927819 */ /* 0x000fe2000001149f */
[----:B------:R-:W-:Y:S02]  /*ad00*/  IMAD R190, R190, R160, RZ ;  /* 0x000000a0bebe7224 */ /* 0x000fe400078e02ff */
[----:B------:R-:W2:Y:S01]  /*ad10*/  LDL.LU R215, [R1+0x170] ;  /* 0x0001700001d77983 */ /* 0x000ea20000300800 */
[----:B------:R-:W-:Y:S02]  /*ad20*/  SHF.L.U64.HI R146, R159, 0x2, R146 ;  /* 0x000000029f927819 */ /* 0x000fe40000010292 */
[----:B------:R-:W1:Y:S02]  /*ad30*/  S2R R159, SR_TID.X ;  /* 0x00000000009f7919 */ /* 0x000e640000002100 */
[----:B-1----:R-:W-:-:S05]  /*ad40*/  LEA.HI R159, R159, 0x3e, RZ, 0x1a ;  /* 0x0000003e9f9f7811 */ /* 0x002fca00078fd0ff */
[----:B------:R-:W-:-:S05]  /*ad50*/  IMAD R159, R159, R160, RZ ;  /* 0x000000a09f9f7224 */ /* 0x000fca00078e02ff */
[----:B------:R-:W-:Y:S02]  /*ad60*/  SHF.R.S32.HI R145, RZ, 0x1f, R159 ;  /* 0x0000001fff917819 */ /* 0x000fe4000001149f */
[----:B---3--:R-:W-:Y:S02]  /*ad70*/  SHF.R.S32.HI R44, RZ, 0x1f, R137 ;  /* 0x0000001fff2c7819 */ /* 0x008fe40000011489 */
[----:B------:R-:W-:Y:S02]  /*ad80*/  SHF.L.U64.HI R145, R159, 0x2, R145 ;  /* 0x000000029f917819 */ /* 0x000fe40000010291 */
[C---:B------:R-:W-:Y:S01]  /*ad90*/  LEA R37, P6, R137.reuse, R126, 0x2 ;  /* 0x0000007e89257211 */ /* 0x040fe200078c10ff */
[----:B------:R-:W1:Y:S03]  /*ada0*/  S2R R159, SR_TID.X ;  /* 0x00000000009f7919 */ /* 0x000e660000002100 */
[----:B------:R-:W-:-:S02]  /*adb0*/  LEA.HI.X R44, R137, R129, R44, 0x2, P6 ;  /* 0x00000081892c7211 */ /* 0x000fc400030f142c */
[----:B----4-:R-:W-:Y:S01]  /*adc0*/  SHF.R.S32.HI R50, RZ, 0x1f, R157 ;  /* 0x0000001fff327819 */ /* 0x010fe2000001149d */
[----:B------:R-:W3:Y:S01]  /*add0*/  LDL.LU R137, [R1+0x174] ;  /* 0x0001740001897983 */ /* 0x000ee20000300800 */
[----:B------:R-:W-:Y:S02]  /*ade0*/  LEA R41, P6, R157, R126, 0x2 ;  /* 0x0000007e9d297211 */ /* 0x000fe400078c10ff */
[----:B-1----:R-:W-:Y:S01]  /*adf0*/  LEA.HI R159, R159, 0x4e, RZ, 0x1a ;  /* 0x0000004e9f9f7811 */ /* 0x002fe200078fd0ff */
[----:B------:R-:W4:Y:S01]  /*ae00*/  LDL.LU R158, [R1+0x178] ;  /* 0x00017800019e7983 */ /* 0x000f220000300800 */
[----:B------:R-:W-:Y:S02]  /*ae10*/  LEA.HI.X R50, R157, R129, R50, 0x2, P6 ;  /* 0x000000819d327211 */ /* 0x000fe400030f1432 */
[----:B------:R-:W1:Y:S01]  /*ae20*/  S2R R157, SR_TID.X ;  /* 0x00000000009d7919 */ /* 0x000e620000002100 */
[----:B------:R-:W-:Y:S01]  /*ae30*/  IMAD R159, R159, R160, RZ ;  /* 0x000000a09f9f7224 */ /* 0x000fe200078e02ff */
[----:B------:R-:W-:-:S02]  /*ae40*/  SHF.R.S32.HI R40, RZ, 0x1f, R217 ;  /* 0x0000001fff287819 */ /* 0x000fc400000114d9 */
[CC--:B------:R-:W-:Y:S02]  /*ae50*/  LEA R38, P5, R217.reuse, R126.reuse, 0x2 ;  /* 0x0000007ed9267211 */ /* 0x0c0fe400078a10ff */
[----:B------:R-:W-:Y:S02]  /*ae60*/  SHF.R.S32.HI R144, RZ, 0x1f, R159 ;  /* 0x0000001fff907819 */ /* 0x000fe4000001149f */
[----:B------:R-:W-:Y:S02]  /*ae70*/  SHF.R.S32.HI R16, RZ, 0x1f, R216 ;  /* 0x0000001fff107819 */ /* 0x000fe400000114d8 */
[----:B------:R-:W-:Y:S02]  /*ae80*/  LEA R36, P4, R216, R126, 0x2 ;  /* 0x0000007ed8247211 */ /* 0x000fe400078810ff */
[----:B------:R-:W-:Y:S02]  /*ae90*/  LEA.HI.X R40, R217, R129, R40, 0x2, P5 ;  /* 0x00000081d9287211 */ /* 0x000fe400028f1428 */
[----:B------:R-:W-:-:S02]  /*aea0*/  SHF.R.S32.HI R46, RZ, 0x1f, R131 ;  /* 0x0000001fff2e7819 */ /* 0x000fc40000011483 */
[----:B------:R-:W-:Y:S02]  /*aeb0*/  LEA R42, P5, R131, R126, 0x2 ;  /* 0x0000007e832a7211 */ /* 0x000fe400078a10ff */
[----:B------:R-:W-:Y:S02]  /*aec0*/  SHF.L.U64.HI R144, R159, 0x2, R144 ;  /* 0x000000029f907819 */ /* 0x000fe40000010290 */
[-C--:B------:R-:W-:Y:S01]  /*aed0*/  LEA.HI.X R39, R216, R129.reuse, R16, 0x2, P4 ;  /* 0x00000081d8277211 */ /* 0x080fe200020f1410 */
[----:B------:R-:W4:Y:S01]  /*aee0*/  LDL.LU R159, [R1+0xbc] ;  /* 0x0000bc00019f7983 */ /* 0x000f220000300800 */
[----:B------:R-:W-:Y:S02]  /*aef0*/  SHF.R.S32.HI R16, RZ, 0x1f, R190 ;  /* 0x0000001fff107819 */ /* 0x000fe400000114be */
[----:B------:R-:W-:Y:S01]  /*af00*/  LEA.HI.X R46, R131, R129, R46, 0x2, P5 ;  /* 0x00000081832e7211 */ /* 0x000fe200028f142e */
[----:B------:R-:W4:Y:S01]  /*af10*/  LDL.LU R216, [R1+0x17c] ;  /* 0x00017c0001d87983 */ /* 0x000f220000300800 */
[----:B-1----:R-:W-:-:S03]  /*af20*/  LEA.HI R157, R157, 0x6e, RZ, 0x1a ;  /* 0x0000006e9d9d7811 */ /* 0x002fc600078fd0ff */
[----:B------:R-:W4:Y:S02]  /*af30*/  LDL.LU R217, [R1+0x180] ;  /* 0x0001800001d97983 */ /* 0x000f240000300800 */
[----:B------:R-:W-:Y:S01]  /*af40*/  IMAD R157, R157, R160, RZ ;  /* 0x000000a09d9d7224 */ /* 0x000fe200078e02ff */
[----:B------:R-:W-:Y:S01]  /*af50*/  SHF.R.S32.HI R18, RZ, 0x1f, R191 ;  /* 0x0000001fff127819 */ /* 0x000fe200000114bf */
[----:B------:R-:W4:Y:S01]  /*af60*/  LDL.LU R131, [R1+0x184] ;  /* 0x0001840001837983 */ /* 0x000f220000300800 */
[C---:B------:R-:W-:Y:S02]  /*af70*/  LEA R43, P4, R191.reuse, R126, 0x2 ;  /* 0x0000007ebf2b7211 */ /* 0x040fe400078810ff */
[----:B------:R-:W-:Y:S02]  /*af80*/  SHF.R.S32.HI R17, RZ, 0x1f, R157 ;  /* 0x0000001fff117819 */ /* 0x000fe4000001149d */
[----:B------:R-:W-:Y:S02]  /*af90*/  SHF.L.U64.HI R16, R190, 0x2, R16 ;  /* 0x00000002be107819 */ /* 0x000fe40000010210 */
[----:B------:R-:W-:Y:S01]  /*afa0*/  LEA.HI.X R45, R191, R129, R18, 0x2, P4 ;  /* 0x00000081bf2d7211 */ /* 0x000fe200020f1412 */
[----:B------:R-:W4:Y:S01]  /*afb0*/  LDL.LU R190, [R1+0x188] ;  /* 0x0001880001be7983 */ /* 0x000f220000300800 */
[----:B------:R-:W-:-:S02]  /*afc0*/  SHF.R.S32.HI R54, RZ, 0x1f, R224 ;  /* 0x0000001fff367819 */ /* 0x000fc400000114e0 */
[-C--:B------:R-:W-:Y:S01]  /*afd0*/  LEA R49, P4, R224, R126.reuse, 0x2 ;  /* 0x0000007ee0317211 */ /* 0x080fe200078810ff */
[----:B------:R-:W4:Y:S01]  /*afe0*/  LDL.LU R191, [R1+0x190] ;  /* 0x0001900001bf7983 */ /* 0x000f220000300800 */
[----:B------:R-:W-:Y:S02]  /*aff0*/  SHF.L.U64.HI R17, R157, 0x2, R17 ;  /* 0x000000029d117819 */ /* 0x000fe40000010211 */
[----:B------:R-:W-:Y:S01]  /*b000*/  SHF.R.S32.HI R52, RZ, 0x1f, R192 ;  /* 0x0000001fff347819 */ /* 0x000fe200000114c0 */
[----:B------:R-:W4:Y:S01]  /*b010*/  LDL.LU R157, [R1+0x194] ;  /* 0x00019400019d7983 */ /* 0x000f220000300800 */
[----:B------:R-:W-:Y:S02]  /*b020*/  LEA R48, P5, R192, R126, 0x2 ;  /* 0x0000007ec0307211 */ /* 0x000fe400078a10ff */
[-C--:B------:R-:W-:Y:S02]  /*b030*/  LEA.HI.X R51, R224, R129.reuse, R54, 0x2, P4 ;  /* 0x00000081e0337211 */ /* 0x080fe400020f1436 */
[----:B------:R-:W-:Y:S01]  /*b040*/  LEA.HI.X R52, R192, R129, R52, 0x2, P5 ;  /* 0x00000081c0347211 */ /* 0x000fe200028f1434 */
[----:B------:R-:W4:Y:S04]  /*b050*/  LDL.LU R224, [R1+0x198] ;  /* 0x0001980001e07983 */ /* 0x000f280000300800 */
[----:B------:R-:W4:Y:S01]  /*b060*/  LDL.LU R192, [R1+0x19c] ;  /* 0x00019c0001c07983 */ /* 0x000f220000300800 */
[----:B--2---:R-:W-:-:S02]  /*b070*/  SHF.R.S32.HI R18, RZ, 0x1f, R214 ;  /* 0x0000001fff127819 */ /* 0x004fc400000114d6 */
[----:B------:R-:W-:-:S04]  /*b080*/  LEA R47, P6, R214, R126, 0x2 ;  /* 0x0000007ed62f7211 */ /* 0x000fc800078c10ff */
[-C--:B------:R-:W-:Y:S02]  /*b090*/  LEA.HI.X R135, R214, R129.reuse, R18, 0x2, P6 ;  /* 0x00000081d6877211 */ /* 0x080fe400030f1412 */
[----:B------:R-:W2:Y:S01]  /*b0a0*/  LDL.LU R214, [R1+0x1a0] ;  /* 0x0001a00001d67983 */ /* 0x000ea20000300800 */
[----:B------:R-:W-:Y:S01]  /*b0b0*/  IMAD R248, R136, R160, RZ ;  /* 0x000000a088f87224 */ /* 0x000fe200078e02ff */
[----:B------:R-:W-:Y:S02]  /*b0c0*/  SHF.R.S32.HI R136, RZ, 0x1f, R215 ;  /* 0x0000001fff887819 */ /* 0x000fe400000114d7 */
[----:B------:R-:W-:Y:S01]  /*b0d0*/  LEA R55, P4, R215, R126, 0x2 ;  /* 0x0000007ed7377211 */ /* 0x000fe200078810ff */
[----:B------:R-:W-:Y:S01]  /*b0e0*/  IMAD R176, R235, R160, RZ ;  /* 0x000000a0ebb07224 */ /* 0x000fe200078e02ff */
[----:B------:R-:W-:Y:S02]  /*b0f0*/  LOP3.LUT R235, R3, 0x3a, RZ, 0xfc, !PT ;  /* 0x0000003a03eb7812 */ /* 0x000fe400078efcff */
[----:B------:R-:W-:-:S03]  /*b100*/  LEA.HI.X R136, R215, R129, R136, 0x2, P4 ;  /* 0x00000081d7887211 */ /* 0x000fc600020f1488 */
[----:B------:R-:W-:Y:S01]  /*b110*/  IMAD R175, R235, R160, RZ ;  /* 0x000000a0ebaf7224 */ /* 0x000fe200078e02ff */
[----:B------:R-:W-:-:S05]  /*b120*/  LOP3.LUT R235, R3, 0x38, RZ, 0xfc, !PT ;  /* 0x0000003803eb7812 */ /* 0x000fca00078efcff */
[----:B------:R-:W-:Y:S01]  /*b130*/  IMAD R174, R235, R160, RZ ;  /* 0x000000a0ebae7224 */ /* 0x000fe200078e02ff */
[----:B------:R-:W-:-:S05]  /*b140*/  LOP3.LUT R235, R3, 0x36, RZ, 0xfc, !PT ;  /* 0x0000003603eb7812 */ /* 0x000fca00078efcff */
[----:B------:R-:W-:Y:S01]  /*b150*/  IMAD R173, R235, R160, RZ ;  /* 0x000000a0ebad7224 */ /* 0x000fe200078e02ff */
[----:B------:R-:W-:-:S05]  /*b160*/  LOP3.LUT R235, R3, 0x34, RZ, 0xfc, !PT ;  /* 0x0000003403eb7812 */ /* 0x000fca00078efcff */
[-C--:B------:R-:W-:Y:S01]  /*b170*/  IMAD R172, R235, R160.reuse, RZ ;  /* 0x000000a0ebac7224 */ /* 0x080fe200078e02ff */
[----:B------:R-:W-:Y:S01]  /*b180*/  LOP3.LUT R235, R3, 0x32, RZ, 0xfc, !PT ;  /* 0x0000003203eb7812 */ /* 0x000fe200078efcff */
[----:B------:R-:W-:Y:S01]  /*b190*/  IMAD R189, R251, R160, RZ ;  /* 0x000000a0fbbd7224 */ /* 0x000fe200078e02ff */
[----:B------:R-:W-:-:S03]  /*b1a0*/  LOP3.LUT R251, R3, 0x56, RZ, 0xfc, !PT ;  /* 0x0000005603fb7812 */ /* 0x000fc600078efcff */
[-C--:B------:R-:W-:Y:S01]  /*b1b0*/  IMAD R171, R235, R160.reuse, RZ ;  /* 0x000000a0ebab7224 */ /* 0x080fe200078e02ff */
[----:B------:R-:W-:Y:S01]  /*b1c0*/  LOP3.LUT R235, R3, 0x30, RZ, 0xfc, !PT ;  /* 0x0000003003eb7812 */ /* 0x000fe200078efcff */
[----:B------:R-:W-:Y:S01]  /*b1d0*/  IMAD R187, R251, R160, RZ ;  /* 0x000000a0fbbb7224 */ /* 0x000fe200078e02ff */
[----:B---3--:R-:W-:Y:S02]  /*b1e0*/  SHF.R.S32.HI R124, RZ, 0x1f, R137 ;  /* 0x0000001fff7c7819 */ /* 0x008fe40000011489 */
[CC--:B------:R-:W-:Y:S02]  /*b1f0*/  LEA R54, P5, R137.reuse, R126.reuse, 0x2 ;  /* 0x0000007e89367211 */ /* 0x0c0fe400078a10ff */
[----:B----4-:R-:W-:Y:S02]  /*b200*/  SHF.R.S32.HI R142, RZ, 0x1f, R158 ;  /* 0x0000001fff8e7819 */ /* 0x010fe4000001149e */
[----:B------:R-:W-:Y:S02]  /*b210*/  LEA R53, P6, R158, R126, 0x2 ;  /* 0x0000007e9e357211 */ /* 0x000fe400078c10ff */
[----:B------:R-:W-:-:S02]  /*b220*/  LEA.HI.X R137, R137, R129, R124, 0x2, P5 ;  /* 0x0000008189897211 */ /* 0x000fc400028f147c */
[----:B------:R-:W-:Y:S02]  /*b230*/  LEA.HI.X R142, R158, R129, R142, 0x2, P6 ;  /* 0x000000819e8e7211 */ /* 0x000fe400030f148e */
[----:B------:R-:W-:Y:S02]  /*b240*/  SHF.R.S32.HI R124, RZ, 0x1f, R216 ;  /* 0x0000001fff7c7819 */ /* 0x000fe400000114d8 */
[-C--:B------:R-:W-:Y:S02]  /*b250*/  LEA R141, P4, R216, R126.reuse, 0x2 ;  /* 0x0000007ed88d7211 */ /* 0x080fe400078810ff */
[----:B------:R-:W-:Y:S02]  /*b260*/  SHF.R.S32.HI R148, RZ, 0x1f, R217 ;  /* 0x0000001fff947819 */ /* 0x000fe400000114d9 */
[----:B------:R-:W-:Y:S02]  /*b270*/  LEA R140, P5, R217, R126, 0x2 ;  /* 0x0000007ed98c7211 */ /* 0x000fe400078a10ff */
[----:B------:R-:W-:-:S02]  /*b280*/  SHF.R.S32.HI R152, RZ, 0x1f, R131 ;  /* 0x0000001fff987819 */ /* 0x000fc40000011483 */
[C---:B------:R-:W-:Y:S02]  /*b290*/  LEA R138, P6, R131.reuse, R126, 0x2 ;  /* 0x0000007e838a7211 */ /* 0x040fe400078c10ff */
[-C--:B------:R-:W-:Y:S02]  /*b2a0*/  LEA.HI.X R143, R216, R129.reuse, R124, 0x2, P4 ;  /* 0x00000081d88f7211 */ /* 0x080fe400020f147c */
[-C--:B------:R-:W-:Y:S02]  /*b2b0*/  LEA.HI.X R152, R131, R129.reuse, R152, 0x2, P6 ;  /* 0x0000008183987211 */ /* 0x080fe400030f1498 */
[----:B------:R-:W-:Y:S02]  /*b2c0*/  LEA.HI.X R148, R217, R129, R148, 0x2, P5 ;  /* 0x00000081d9947211 */ /* 0x000fe400028f1494 */
[----:B------:R-:W-:Y:S02]  /*b2d0*/  SHF.R.S32.HI R131, RZ, 0x1f, R20 ;  /* 0x0000001fff837819 */ /* 0x000fe40000011414 */
[----:B------:R-:W-:-:S02]  /*b2e0*/  SHF.R.S32.HI R124, RZ, 0x1f, R191 ;  /* 0x0000001fff7c7819 */ /* 0x000fc400000114bf */
[-C--:B------:R-:W-:Y:S02]  /*b2f0*/  LEA R150, P5, R191, R126.reuse, 0x2 ;  /* 0x0000007ebf967211 */ /* 0x080fe400078a10ff */
[----:B------:R-:W-:Y:S02]  /*b300*/  SHF.R.S32.HI R154, RZ, 0x1f, R157 ;  /* 0x0000001fff9a7819 */ /* 0x000fe4000001149d */
[-C--:B------:R-:W-:Y:S02]  /*b310*/  LEA R149, P6, R157, R126.reuse, 0x2 ;  /* 0x0000007e9d957211 */ /* 0x080fe400078c10ff */
[----:B------:R-:W-:Y:S02]  /*b320*/  SHF.R.S32.HI R153, RZ, 0x1f, R190 ;  /* 0x0000001fff997819 */ /* 0x000fe400000114be */
[----:B------:R-:W-:Y:S02]  /*b330*/  LEA R151, P4, R190, R126, 0x2 ;  /* 0x0000007ebe977211 */ /* 0x000fe400078810ff */
[----:B------:R-:W-:-:S02]  /*b340*/  LEA.HI R131, R131, R20, RZ, 0x7 ;  /* 0x0000001483837211 */ /* 0x000fc400078f38ff */
[-C--:B------:R-:W-:Y:S02]  /*b350*/  LEA.HI.X R20, R191, R129.reuse, R124, 0x2, P5 ;  /* 0x00000081bf147211 */ /* 0x080fe400028f147c */
[-C--:B------:R-:W-:Y:S02]  /*b360*/  LEA.HI.X R154, R157, R129.reuse, R154, 0x2, P6 ;  /* 0x000000819d9a7211 */ /* 0x080fe400030f149a */
[----:B------:R-:W-:Y:S02]  /*b370*/  LEA.HI.X R153, R190, R129, R153, 0x2, P4 ;  /* 0x00000081be997211 */ /* 0x000fe400020f1499 */
[----:B------:R-:W-:Y:S02]  /*b380*/  SHF.R.S32.HI R157, RZ, 0x1f, R224 ;  /* 0x0000001fff9d7819 */ /* 0x000fe400000114e0 */
[----:B------:R-:W-:Y:S02]  /*b390*/  SHF.R.S32.HI R128, RZ, 0x1f, R192 ;  /* 0x0000001fff807819 */ /* 0x000fe400000114c0 */
[----:B------:R-:W-:-:S02]  /*b3a0*/  LEA R155, P5, R224, R126, 0x2 ;  /* 0x0000007ee09b7211 */ /* 0x000fc400078a10ff */
[----:B------:R-:W-:Y:S02]  /*b3b0*/  LEA R124, P6, R192, R126, 0x2 ;  /* 0x0000007ec07c7211 */ /* 0x000fe400078c10ff */
[-C--:B------:R-:W-:Y:S02]  /*b3c0*/  LEA.HI.X R157, R224, R129.reuse, R157, 0x2, P5 ;  /* 0x00000081e09d7211 */ /* 0x080fe400028f149d */
[----:B------:R-:W-:Y:S01]  /*b3d0*/  LEA.HI.X R128, R192, R129, R128, 0x2, P6 ;  /* 0x00000081c0807211 */ /* 0x000fe200030f1480 */
[----:B------:R-:W-:Y:S01]  /*b3e0*/  IMAD R170, R235, R160, RZ ;  /* 0x000000a0ebaa7224 */ /* 0x000fe200078e02ff */
[C---:B------:R-:W-:Y:S02]  /*b3f0*/  LOP3.LUT R251, R3.reuse, 0x50, RZ, 0xfc, !PT ;  /* 0x0000005003fb7812 */ /* 0x040fe400078efcff */
[----:B------:R-:W-:-:S03]  /*b400*/  LOP3.LUT R235, R3, 0x2c, RZ, 0xfc, !PT ;  /* 0x0000002c03eb7812 */ /* 0x000fc600078efcff */
[-C--:B------:R-:W-:Y:S01]  /*b410*/  IMAD R184, R251, R160.reuse, RZ ;  /* 0x000000a0fbb87224 */ /* 0x080fe200078e02ff */
[----:B------:R-:W-:Y:S01]  /*b420*/  LOP3.LUT R251, R3, 0x48, RZ, 0xfc, !PT ;  /* 0x0000004803fb7812 */ /* 0x000fe200078efcff */
[----:B------:R-:W-:Y:S01]  /*b430*/  IMAD R169, R235, R160, RZ ;  /* 0x000000a0eba97224 */ /* 0x000fe200078e02ff */
        /* <DEDUP_REMOVED lines=17> */
[-C--:B------:R-:W-:Y:S02]  /*b550*/  IMAD R177, R251, R160.reuse, RZ ;  /* 0x000000a0fbb17224 */ /* 0x080fe400078e02ff */
[----:B------:R-:W-:Y:S01]  /*b560*/  IMAD R164, R235, R160, RZ ;  /* 0x000000a0eba47224 */ /* 0x000fe200078e02ff */
[----:B--2---:R-:W-:Y:S02]  /*b570*/  SHF.R.S32.HI R156, RZ, 0x1f, R214 ;  /* 0x0000001fff9c7819 */ /* 0x004fe400000114d6 */
[----:B------:R-:W-:-:S04]  /*b580*/  LEA R126, P4, R214, R126, 0x2 ;  /* 0x0000007ed67e7211 */ /* 0x000fc800078810ff */
[----:B------:R-:W-:Y:S02]  /*b590*/  LEA.HI.X R129, R214, R129, R156, 0x2, P4 ;  /* 0x00000081d6817211 */ /* 0x000fe400020f149c */
[----:B------:R-:W2:Y:S04]  /*b5a0*/  LDL.LU R214, [R1+0x1a8] ;  /* 0x0001a80001d67983 */ /* 0x000ea80000300800 */
[----:B------:R-:W3:Y:S04]  /*b5b0*/  LDL R251, [R1+0x4c] ;  /* 0x00004c0001fb7983 */ /* 0x000ee80000100800 */
[----:B------:R-:W4:Y:S01]  /*b5c0*/  LDL R235, [R1+0x48] ;  /* 0x0000480001eb7983 */ /* 0x000f220000100800 */
[----:B------:R-:W-:-:S02]  /*b5d0*/  IADD3 R29, P5, R29, UR20, RZ ;  /* 0x000000141d1d7c10 */ /* 0x000fc4000ffbe0ff */
[----:B------:R-:W-:Y:S02]  /*b5e0*/  IADD3 R27, P6, R27, UR20, RZ ;  /* 0x000000141b1b7c10 */ /* 0x000fe4000ffde0ff */
[----:B------:R-:W-:Y:S02]  /*b5f0*/  IADD3.X R33, R33, UR21, RZ, P5, !PT ;  /* 0x0000001521217c10 */ /* 0x000fe4000affe4ff */
[----:B------:R-:W-:Y:S02]  /*b600*/  IADD3.X R28, R28, UR21, RZ, P6, !PT ;  /* 0x000000151c1c7c10 */ /* 0x000fe4000b7fe4ff */
[----:B------:R-:W-:Y:S02]  /*b610*/  IADD3 R36, P5, R36, UR20, RZ ;  /* 0x0000001424247c10 */ /* 0x000fe4000ffbe0ff */
[----:B------:R-:W-:Y:S02]  /*b620*/  IADD3 R31, P6, R31, UR20, RZ ;  /* 0x000000141f1f7c10 */ /* 0x000fe4000ffde0ff */
[----:B------:R-:W-:-:S02]  /*b630*/  IADD3.X R39, R39, UR21, RZ, P5, !PT ;  /* 0x0000001527277c10 */ /* 0x000fc4000affe4ff */
[----:B------:R-:W-:Y:S02]  /*b640*/  IADD3.X R34, R34, UR21, RZ, P6, !PT ;  /* 0x0000001522227c10 */ /* 0x000fe4000b7fe4ff */
[----:B------:R-:W-:Y:S02]  /*b650*/  IADD3 R43, P5, R43, UR20, RZ ;  /* 0x000000142b2b7c10 */ /* 0x000fe4000ffbe0ff */
[----:B------:R-:W-:Y:S02]  /*b660*/  IADD3 R38, P6, R38, UR20, RZ ;  /* 0x0000001426267c10 */ /* 0x000fe4000ffde0ff */
[----:B------:R-:W-:Y:S02]  /*b670*/  IADD3.X R45, R45, UR21, RZ, P5, !PT ;  /* 0x000000152d2d7c10 */ /* 0x000fe4000affe4ff */
[----:B------:R-:W-:Y:S02]  /*b680*/  IADD3.X R40, R40, UR21, RZ, P6, !PT ;  /* 0x0000001528287c10 */ /* 0x000fe4000b7fe4ff */
        /* <DEDUP_REMOVED lines=22> */
[----:B------:R-:W-:Y:S02]  /*b7f0*/  R2UR UR58, R20 ;  /* 0x00000000143a72ca */ /* 0x000fe400000e0000 */
[----:B------:R-:W-:Y:S02]  /*b800*/  IADD3 R21, P6, R21, UR20, RZ ;  /* 0x0000001415157c10 */ /* 0x000fe4000ffde0ff */
[----:B------:R-:W-:-:S02]  /*b810*/  IADD3.X R23, R23, UR21, RZ, P5, !PT ;  /* 0x0000001517177c10 */ /* 0x000fc4000affe4ff */
[----:B------:R-:W-:Y:S02]  /*b820*/  IADD3 R20, P5, R25, UR20, RZ ;  /* 0x0000001419147c10 */ /* 0x000fe4000ffbe0ff */
[----:B------:R-:W-:Y:S02]  /*b830*/  IADD3.X R32, R32, UR21, RZ, P4, !PT ;  /* 0x0000001520207c10 */ /* 0x000fe4000a7fe4ff */
[----:B------:R-:W-:Y:S02]  /*b840*/  IADD3.X R57, R57, UR21, RZ, P6, !PT ;  /* 0x0000001539397c10 */ /* 0x000fe4000b7fe4ff */
[----:B------:R-:W-:Y:S02]  /*b850*/  IADD3 R30, P4, R30, UR20, RZ ;  /* 0x000000141e1e7c10 */ /* 0x000fe4000ff9e0ff */
        /* <DEDUP_REMOVED lines=39> */
[----:B------:R-:W-:Y:S02]  /*bad0*/  R2UR UR53, R140 ;  /* 0x000000008c3572ca */ /* 0x000fe400000e0000 */
[----:B------:R-:W-:Y:S02]  /*bae0*/  IADD3.X R154, R154, UR21, RZ, P4, !PT ;  /* 0x000000159a9a7c10 */ /* 0x000fe4000a7fe4ff */
[----:B------:R-:W-:Y:S02]  /*baf0*/  IADD3.X R85, R85, UR21, RZ, P6, !PT ;  /* 0x0000001555557c10 */ /* 0x000fe4000b7fe4ff */
[----:B------:R-:W-:Y:S02]  /*bb00*/  IADD3 R82, P6, R82, UR20, RZ ;  /* 0x0000001452527c10 */ /* 0x000fe4000ffde0ff */
[----:B------:R-:W-:-:S02]  /*bb10*/  IADD3.X R87, R87, UR21, RZ, P5, !PT ;  /* 0x0000001557577c10 */ /* 0x000fc4000affe4ff */
[----:B------:R-:W-:Y:S02]  /*bb20*/  IADD3 R84, P5, R84, UR20, RZ ;  /* 0x0000001454547c10 */ /* 0x000fe4000ffbe0ff */
[----:B------:R-:W-:Y:S02]  /*bb30*/  IADD3.X R89, R89, UR21, RZ, P6, !PT ;  /* 0x0000001559597c10 */ /* 0x000fe4000b7fe4ff */
[----:B------:R-:W-:Y:S02]  /*bb40*/  IADD3 R86, P6, R86, UR20, RZ ;  /* 0x0000001456567c10 */ /* 0x000fe4000ffde0ff */
        /* <DEDUP_REMOVED lines=23> */
[----:B------:R-:W-:Y:S02]  /*bcc0*/  R2UR UR4, R155 ;  /* 0x000000009b0472ca */ /* 0x000fe400000e0000 */
[----:B------:R-:W-:Y:S02]  /*bcd0*/  IADD3 R110, P6, R110, UR20, RZ ;  /* 0x000000146e6e7c10 */ /* 0x000fe4000ffde0ff */
[----:B------:R-:W-:Y:S02]  /*bce0*/  IADD3.X R115, R115, UR21, RZ, P5, !PT ;  /* 0x0000001573737c10 */ /* 0x000fe4000affe4ff */
[----:B------:R-:W-:-:S02]  /*bcf0*/  SHF.R.S32.HI R19, RZ, 0x1f, R159 ;  /* 0x0000001fff137819 */ /* 0x000fc4000001149f */
[----:B------:R-:W-:Y:S02]  /*bd00*/  LOP3.LUT R192, R3, 0x16, RZ, 0xfc, !PT ;  /* 0x0000001603c07812 */ /* 0x000fe400078efcff */
[----:B------:R-:W-:Y:S02]  /*bd10*/  IADD3 R112, P5, R112, UR20, RZ ;  /* 0x0000001470707c10 */ /* 0x000fe4000ffbe0ff */
[----:B------:R-:W-:Y:S01]  /*bd20*/  IADD3.X R117, R117, UR21, RZ, P6, !PT ;  /* 0x0000001575757c10 */ /* 0x000fe2000b7fe4ff */
[-C--:B------:R-:W-:Y:S01]  /*bd30*/  IMAD R204, R193, R160.reuse, RZ ;  /* 0x000000a0c1cc7224 */ /* 0x080fe200078e02ff */
[----:B------:R-:W-:Y:S01]  /*bd40*/  SHF.L.U64.HI R19, R159, 0x2, R19 ;  /* 0x000000029f137819 */ /* 0x000fe20000010213 */
[-C--:B------:R-:W-:Y:S01]  /*bd50*/  IMAD R159, R192, R160.reuse, RZ ;  /* 0x000000a0c09f7224 */ /* 0x080fe200078e02ff */
[----:B------:R-:W-:Y:S01]  /*bd60*/  IADD3 R114, P6, R114, UR20, RZ ;  /* 0x0000001472727c10 */ /* 0x000fe2000ffde0ff */
[----:B------:R-:W-:Y:S01]  /*bd70*/  IMAD R190, R225, R160, RZ ;  /* 0x000000a0e1be7224 */ /* 0x000fe200078e02ff */
[----:B------:R-:W-:-:S02]  /*bd80*/  IADD3.X R119, R119, UR21, RZ, P5, !PT ;  /* 0x0000001577777c10 */ /* 0x000fc4000affe4ff */
[----:B------:R-:W-:Y:S02]  /*bd90*/  IADD3 R116, P5, R116, UR20, RZ ;  /* 0x0000001474747c10 */ /* 0x000fe4000ffbe0ff */
[C---:B------:R-:W-:Y:S02]  /*bda0*/  LOP3.LUT R224, R3.reuse, 0x78, RZ, 0xfc, !PT ;  /* 0x0000007803e07812 */ /* 0x040fe400078efcff */
[C---:B------:R-:W-:Y:S02]  /*bdb0*/  LOP3.LUT R192, R3.reuse, 0x76, RZ, 0xfc, !PT ;  /* 0x0000007603c07812 */ /* 0x040fe400078efcff */
[C---:B------:R-:W-:Y:S02]  /*bdc0*/  LOP3.LUT R193, R3.reuse, 0x74, RZ, 0xfc, !PT ;  /* 0x0000007403c17812 */ /* 0x040fe400078efcff */
[----:B--2---:R-:W-:Y:S02]  /*bdd0*/  LEA R140, P4, R14, R214, 0x3 ;  /* 0x000000d60e8c7211 */ /* 0x004fe400078818ff */
[----:B------:R-:W-:-:S05]  /*bde0*/  LOP3.LUT R214, R3, 0x7a, RZ, 0xfc, !PT ;  /* 0x0000007a03d67812 */ /* 0x000fca00078efcff */
[----:B------:R-:W-:Y:S01]  /*bdf0*/  IMAD R203, R214, R160, RZ ;  /* 0x000000a0d6cb7224 */ /* 0x000fe200078e02ff */
        /* <DEDUP_REMOVED lines=10> */
[C---:B------:R-:W-:Y:S02]  /*bea0*/  LOP3.LUT R214, R3.reuse, 0x4a, RZ, 0xfc, !PT ;  /* 0x0000004a03d67812 */ /* 0x040fe400078efcff */
[----:B------:R-:W-:-:S03]  /*beb0*/  LOP3.LUT R225, R3, 0x54, RZ, 0xfc, !PT ;  /* 0x0000005403e17812 */ /* 0x000fc600078efcff */
[-C--:B------:R-:W-:Y:S01]  /*bec0*/  IMAD R182, R214, R160.reuse, RZ ;  /* 0x000000a0d6b67224 */ /* 0x080fe200078e02ff */
[----:B------:R-:W-:Y:S02]  /*bed0*/  LOP3.LUT R214, R3, 0x20, RZ, 0xfc, !PT ;  /* 0x0000002003d67812 */ /* 0x000fe400078efcff */
[----:B------:R-:W-:Y:S02]  /*bee0*/  IADD3.X R121, R121, UR21, RZ, P6, !PT ;  /* 0x0000001579797c10 */ /* 0x000fe4000b7fe4ff */
[----:B------:R-:W-:Y:S02]  /*bef0*/  IADD3 R118, P6, R118, UR20, RZ ;  /* 0x0000001476767c10 */ /* 0x000fe4000ffde0ff */
[----:B------:R-:W-:Y:S01]  /*bf00*/  IADD3.X R123, R123, UR21, RZ, P5, !PT ;  /* 0x000000157b7b7c10 */ /* 0x000fe2000affe4ff */
[-C--:B------:R-:W-:Y:S01]  /*bf10*/  IMAD R202, R224, R160.reuse, RZ ;  /* 0x000000a0e0ca7224 */ /* 0x080fe200078e02ff */
[----:B------:R-:W-:Y:S01]  /*bf20*/  IADD3 R120, P5, R120, UR20, RZ ;  /* 0x0000001478787c10 */ /* 0x000fe2000ffbe0ff */
[-C--:B------:R-:W-:Y:S01]  /*bf30*/  IMAD R201, R192, R160.reuse, RZ ;  /* 0x000000a0c0c97224 */ /* 0x080fe200078e02ff */
[----:B------:R-:W-:Y:S01]  /*bf40*/  R2UR UR55, R138 ;  /* 0x000000008a3772ca */ /* 0x000fe200000e0000 */
[-C--:B------:R-:W-:Y:S01]  /*bf50*/  IMAD R200, R193, R160.reuse, RZ ;  /* 0x000000a0c1c87224 */ /* 0x080fe200078e02ff */
[----:B------:R-:W-:Y:S01]  /*bf60*/  LOP3.LUT R224, R3, 0x70, RZ, 0xfc, !PT ;  /* 0x0000007003e07812 */ /* 0x000fe200078efcff */
[-C--:B------:R-:W-:Y:S01]  /*bf70*/  IMAD R186, R225, R160.reuse, RZ ;  /* 0x000000a0e1ba7224 */ /* 0x080fe200078e02ff */
[C---:B------:R-:W-:Y:S01]  /*bf80*/  LOP3.LUT R192, R3.reuse, 0x6c, RZ, 0xfc, !PT ;  /* 0x0000006c03c07812 */ /* 0x040fe200078efcff */
[----:B------:R-:W-:Y:S01]  /*bf90*/  IMAD.U32 R138, RZ, RZ, UR4 ;  /* 0x00000004ff8a7e24 */ /* 0x000fe2000f8e00ff */
[C---:B------:R-:W-:Y:S01]  /*bfa0*/  LOP3.LUT R193, R3.reuse, 0x6a, RZ, 0xfc, !PT ;  /* 0x0000006a03c17812 */ /* 0x040fe200078efcff */
[----:B------:R-:W-:Y:S01]  /*bfb0*/  IMAD R163, R214, R160, RZ ;  /* 0x000000a0d6a37224 */ /* 0x000fe200078e02ff */
[----:B------:R-:W-:-:S02]  /*bfc0*/  LOP3.LUT R225, R3, 0x4c, RZ, 0xfc, !PT ;  /* 0x0000004c03e17812 */ /* 0x000fc400078efcff */
[----:B------:R-:W-:Y:S02]  /*bfd0*/  R2UR UR4, R157 ;  /* 0x000000009d0472ca */ /* 0x000fe400000e0000 */
[----:B------:R-:W-:Y:S02]  /*bfe0*/  IADD3.X R125, R125, UR21, RZ, P6, !PT ;  /* 0x000000157d7d7c10 */ /* 0x000fe4000b7fe4ff */
[----:B------:R-:W-:Y:S02]  /*bff0*/  LOP3.LUT R214, R3, 0x1c, RZ, 0xfc, !PT ;  /* 0x0000001c03d67812 */ /* 0x000fe400078efcff */
[----:B------:R-:W-:Y:S02]  /*c000*/  R2UR UR46, R137 ;  /* 0x00000000892e72ca */ /* 0x000fe400000e0000 */
[----:B------:R-:W-:Y:S02]  /*c010*/  IADD3 R122, P6, R122, UR20, RZ ;  /* 0x000000147a7a7c10 */ /* 0x000fe4000ffde0ff */
[----:B------:R-:W-:-:S02]  /*c020*/  IADD3.X R127, R127, UR21, RZ, P5, !PT ;  /* 0x000000157f7f7c10 */ /* 0x000fc4000affe4ff */
[----:B------:R-:W-:Y:S02]  /*c030*/  R2UR UR50, R143 ;  /* 0x000000008f3272ca */ /* 0x000fe400000e0000 */
[----:B------:R-:W-:Y:S02]  /*c040*/  SHF.R.S32.HI R137, RZ, 0x1f, R14 ;  /* 0x0000001fff897819 */ /* 0x000fe4000001140e */
[----:B------:R-:W-:Y:S01]  /*c050*/  IADD3 R124, P5, R124, UR20, RZ ;  /* 0x000000147c7c7c10 */ /* 0x000fe2000ffbe0ff */
[-C--:B------:R-:W-:Y:S01]  /*c060*/  IMAD R198, R224, R160.reuse, RZ ;  /* 0x000000a0e0c67224 */ /* 0x080fe200078e02ff */
[C---:B------:R-:W-:Y:S01]  /*c070*/  LOP3.LUT R224, R3.reuse, 0x66, RZ, 0xfc, !PT ;  /* 0x0000006603e07812 */ /* 0x040fe200078efcff */
[-C--:B------:R-:W-:Y:S01]  /*c080*/  IMAD R197, R192, R160.reuse, RZ ;  /* 0x000000a0c0c57224 */ /* 0x080fe200078e02ff */
[----:B------:R-:W-:Y:S01]  /*c090*/  LOP3.LUT R192, R3, 0x62, RZ, 0xfc, !PT ;  /* 0x0000006203c07812 */ /* 0x000fe200078efcff */
[-C--:B------:R-:W-:Y:S01]  /*c0a0*/  IMAD R196, R193, R160.reuse, RZ ;  /* 0x000000a0c1c47224 */ /* 0x080fe200078e02ff */
[----:B------:R-:W-:Y:S01]  /*c0b0*/  LOP3.LUT R193, R3, 0x64, RZ, 0xfc, !PT ;  /* 0x0000006403c17812 */ /* 0x000fe200078efcff */
[-C--:B------:R-:W-:Y:S01]  /*c0c0*/  IMAD R183, R225, R160.reuse, RZ ;  /* 0x000000a0e1b77224 */ /* 0x080fe200078e02ff */
[----:B------:R-:W-:Y:S01]  /*c0d0*/  IADD3.X R130, R130, UR21, RZ, P6, !PT ;  /* 0x0000001582827c10 */ /* 0x000fe2000b7fe4ff */
[----:B------:R-:W-:Y:S01]  /*c0e0*/  IMAD R162, R214, R160, RZ ;  /* 0x000000a0d6a27224 */ /* 0x000fe200078e02ff */
[----:B------:R-:W-:-:S02]  /*c0f0*/  LOP3.LUT R225, R3, 0x1a, RZ, 0xfc, !PT ;  /* 0x0000001a03e17812 */ /* 0x000fc400078efcff */
[----:B------:R-:W-:Y:S02]  /*c100*/  R2UR UR57, R151 ;  /* 0x00000000973972ca */ /* 0x000fe400000e0000 */
[----:B------:R-:W-:Y:S02]  /*c110*/  R2UR UR59, R150 ;  /* 0x00000000963b72ca */ /* 0x000fe400000e0000 */
[----:B------:R-:W-:Y:S02]  /*c120*/  R2UR UR61, R149 ;  /* 0x00000000953d72ca */ /* 0x000fe400000e0000 */
[----:B------:R-:W-:Y:S02]  /*c130*/  R2UR UR52, R148 ;  /* 0x00000000943472ca */ /* 0x000fe400000e0000 */
[----:B------:R-:W-:Y:S02]  /*c140*/  R2UR UR54, R152 ;  /* 0x00000000983672ca */ /* 0x000fe400000e0000 */
[----:B------:R-:W-:-:S02]  /*c150*/  R2UR UR56, R153 ;  /* 0x00000000993872ca */ /* 0x000fc400000e0000 */
[----:B------:R-:W-:Y:S02]  /*c160*/  R2UR UR60, R154 ;  /* 0x000000009a3c72ca */ /* 0x000fe400000e0000 */
[----:B------:R-:W-:Y:S02]  /*c170*/  IADD3 R140, P6, R140, UR22, RZ ;  /* 0x000000168c8c7c10 */ /* 0x000fe4000ffde0ff */
[----:B------:R-:W-:Y:S02]  /*c180*/  IADD3.X R128, R128, UR21, RZ, P5, !PT ;  /* 0x0000001580807c10 */ /* 0x000fe4000affe4ff */
[----:B------:R-:W-:Y:S02]  /*c190*/  LOP3.LUT R214, R3, 0x18, RZ, 0xfc, !PT ;  /* 0x0000001803d67812 */ /* 0x000fe400078efcff */
[----:B------:R-:W-:Y:S02]  /*c1a0*/  LEA.HI.X R24, R14, R24, R137, 0x3, P4 ;  /* 0x000000180e187211 */ /* 0x000fe400020f1c89 */
[----:B------:R-:W-:-:S02]  /*c1b0*/  SHF.R.S32.HI R131, RZ, 0x7, R131 ;  /* 0x00000007ff837819 */ /* 0x000fc40000011483 */
[----:B------:R-:W-:Y:S02]  /*c1c0*/  SHF.R.S32.HI R18, RZ, 0x1f, R248 ;  /* 0x0000001fff127819 */ /* 0x000fe400000114f8 */
[----:B------:R-:W-:Y:S02]  /*c1d0*/  IADD3 R126, P5, R126, UR20, RZ ;  /* 0x000000147e7e7c10 */ /* 0x000fe4000ffbe0ff */
[----:B-----5:R-:W-:Y:S02]  /*c1e0*/  SHF.R.S32.HI R148, RZ, 0x1f, R12 ;  /* 0x0000001fff947819 */ /* 0x020fe4000001140c */
[----:B------:R-:W-:Y:S02]  /*c1f0*/  SHF.R.S32.HI R149, RZ, 0x1f, R11 ;  /* 0x0000001fff957819 */ /* 0x000fe4000001140b */
[----:B------:R-:W-:Y:S02]  /*c200*/  SHF.R.S32.HI R150, RZ, 0x1f, R10 ;  /* 0x0000001fff967819 */ /* 0x000fe4000001140a */
[----:B---3--:R-:W-:-:S02]  /*c210*/  SHF.R.S32.HI R151, RZ, 0x1f, R251 ;  /* 0x0000001fff977819 */ /* 0x008fc400000114fb */
[----:B------:R-:W-:Y:S02]  /*c220*/  SHF.R.S32.HI R152, RZ, 0x1f, R9 ;  /* 0x0000001fff987819 */ /* 0x000fe40000011409 */
[----:B------:R-:W-:Y:S02]  /*c230*/  SHF.R.S32.HI R153, RZ, 0x1f, R8 ;  /* 0x0000001fff997819 */ /* 0x000fe40000011408 */
[----:B------:R-:W-:Y:S02]  /*c240*/  SHF.R.S32.HI R154, RZ, 0x1f, R7 ;  /* 0x0000001fff9a7819 */ /* 0x000fe40000011407 */
[----:B------:R-:W-:Y:S02]  /*c250*/  SHF.R.S32.HI R155, RZ, 0x1f, R6 ;  /* 0x0000001fff9b7819 */ /* 0x000fe40000011406 */
[----:B------:R-:W-:Y:S02]  /*c260*/  SHF.R.S32.HI R156, RZ, 0x1f, R5 ;  /* 0x0000001fff9c7819 */ /* 0x000fe40000011405 */
[----:B------:R-:W-:-:S02]  /*c270*/  SHF.R.S32.HI R157, RZ, 0x1f, R4 ;  /* 0x0000001fff9d7819 */ /* 0x000fc40000011404 */
[----:B----4-:R-:W-:Y:S01]  /*c280*/  SHF.R.S32.HI R158, RZ, 0x1f, R235 ;  /* 0x0000001fff9e7819 */ /* 0x010fe200000114eb */
[-C--:B------:R-:W-:Y:S01]  /*c290*/  IMAD R194, R224, R160.reuse, RZ ;  /* 0x000000a0e0c27224 */ /* 0x080fe200078e02ff */
[----:B------:R-:W-:Y:S01]  /*c2a0*/  R2UR UR48, R142 ;  /* 0x000000008e3072ca */ /* 0x000fe200000e0000 */
[-C--:B------:R-:W-:Y:S01]  /*c2b0*/  IMAD R193, R193, R160.reuse, RZ ;  /* 0x000000a0c1c17224 */ /* 0x080fe200078e02ff */
[----:B------:R-:W-:Y:S01]  /*c2c0*/  R2UR UR14, R27 ;  /* 0x000000001b0e72ca */ /* 0x000fe200000e0000 */
[-C--:B------:R-:W-:Y:S01]  /*c2d0*/  IMAD R192, R192, R160.reuse, RZ ;  /* 0x000000a0c0c07224 */ /* 0x080fe200078e02ff */
[----:B------:R-:W-:Y:S01]  /*c2e0*/  R2UR UR5, R26 ;  /* 0x000000001a0572ca */ /* 0x000fe200000e0000 */
[-C--:B------:R-:W-:Y:S01]  /*c2f0*/  IMAD R161, R225, R160.reuse, RZ ;  /* 0x000000a0e1a17224 */ /* 0x080fe200078e02ff */
[----:B------:R-:W-:Y:S01]  /*c300*/  R2UR UR6, R29 ;  /* 0x000000001d0672ca */ /* 0x000fe200000e0000 */
[----:B------:R-:W-:Y:S01]  /*c310*/  IMAD R160, R214, R160, RZ ;  /* 0x000000a0d6a07224 */ /* 0x000fe200078e02ff */
[----:B------:R-:W-:-:S02]  /*c320*/  R2UR UR7, R31 ;  /* 0x000000001f0772ca */ /* 0x000fc400000e0000 */
[----:B------:R-:W-:Y:S02]  /*c330*/  CS2R R26, SRZ ;  /* 0x00000000001a7805 */ /* 0x000fe4000001ff00 */
[----:B------:R-:W-:Y:S02]  /*c340*/  R2UR UR15, R30 ;  /* 0x000000001e0f72ca */ /* 0x000fe400000e0000 */
[----:B------:R-:W-:Y:S02]  /*c350*/  CS2R R30, SRZ ;  /* 0x00000000001e7805 */ /* 0x000fe4000001ff00 */
[----:B------:R-:W-:Y:S01]  /*c360*/  R2UR UR19, R36 ;  /* 0x00000000241372ca */ /* 0x000fe200000e0000 */
[----:B------:R-:W-:Y:S01]  /*c370*/  VIADD R208, R131, 0xfffffffe ;  /* 0xfffffffe83d07836 */ /* 0x000fe20000000000 */
[----:B------:R-:W-:Y:S02]  /*c380*/  R2UR UR29, R38 ;  /* 0x00000000261d72ca */ /* 0x000fe400000e0000 */
[----:B------:R-:W-:-:S02]  /*c390*/  R2UR UR31, R37 ;  /* 0x00000000251f72ca */ /* 0x000fc400000e0000 */
[----:B------:R-:W-:Y:S02]  /*c3a0*/  CS2R R36, SRZ ;  /* 0x0000000000247805 */ /* 0x000fe4000001ff00 */
[----:B------:R-:W-:Y:S02]  /*c3b0*/  R2UR UR33, R43 ;  /* 0x000000002b2172ca */ /* 0x000fe400000e0000 */
[----:B------:R-:W-:Y:S02]  /*c3c0*/  R2UR UR35, R42 ;  /* 0x000000002a2372ca */ /* 0x000fe400000e0000 */
[----:B------:R-:W-:Y:S02]  /*c3d0*/  CS2R R42, SRZ ;  /* 0x00000000002a7805 */ /* 0x000fe4000001ff00 */
[----:B------:R-:W-:Y:S02]  /*c3e0*/  R2UR UR37, R41 ;  /* 0x00000000292572ca */ /* 0x000fe400000e0000 */
[----:B------:R-:W-:-:S02]  /*c3f0*/  R2UR UR39, R49 ;  /* 0x00000000312772ca */ /* 0x000fc400000e0000 */
[----:B------:R-:W-:Y:S02]  /*c400*/  R2UR UR41, R48 ;  /* 0x00000000302972ca */ /* 0x000fe400000e0000 */
[----:B------:R-:W-:Y:S02]  /*c410*/  CS2R R48, SRZ ;  /* 0x0000000000307805 */ /* 0x000fe4000001ff00 */
[----:B------:R-:W-:Y:S02]  /*c420*/  R2UR UR43, R47 ;  /* 0x000000002f2b72ca */ /* 0x000fe400000e0000 */
[----:B------:R-:W-:Y:S02]  /*c430*/  R2UR UR45, R55 ;  /* 0x00000000372d72ca */ /* 0x000fe400000e0000 */
[----:B------:R-:W-:Y:S02]  /*c440*/  R2UR UR47, R54 ;  /* 0x00000000362f72ca */ /* 0x000fe400000e0000 */
[----:B------:R-:W-:-:S02]  /*c450*/  CS2R R54, SRZ ;  /* 0x0000000000367805 */ /* 0x000fc4000001ff00 */
[----:B------:R-:W-:Y:S02]  /*c460*/  R2UR UR49, R53 ;  /* 0x00000000353172ca */ /* 0x000fe400000e0000 */
[----:B------:R-:W-:Y:S02]  /*c470*/  R2UR UR8, R28 ;  /* 0x000000001c0872ca */ /* 0x000fe400000e0000 */
[----:B------:R-:W-:Y:S02]  /*c480*/  CS2R R28, SRZ ;  /* 0x00000000001c7805 */ /* 0x000fe4000001ff00 */
[----:B------:R-:W-:Y:S02]  /*c490*/  R2UR UR9, R32 ;  /* 0x00000000200972ca */ /* 0x000fe400000e0000 */
[----:B------:R-:W-:Y:S02]  /*c4a0*/  R2UR UR10, R33 ;  /* 0x00000000210a72ca */ /* 0x000fe400000e0000 */
[----:B------:R-:W-:-:S02]  /*c4b0*/  CS2R R32, SRZ ;  /* 0x0000000000207805 */ /* 0x000fc4000001ff00 */
[----:B------:R-:W-:Y:S02]  /*c4c0*/  R2UR UR11, R34 ;  /* 0x00000000220b72ca */ /* 0x000fe400000e0000 */
[----:B------:R-:W-:Y:S02]  /*c4d0*/  R2UR UR12, R35 ;  /* 0x00000000230c72ca */ /* 0x000fe400000e0000 */
[----:B------:R-:W-:Y:S02]  /*c4e0*/  CS2R R34, SRZ ;  /* 0x0000000000227805 */ /* 0x000fe4000001ff00 */
[----:B------:R-:W-:Y:S02]  /*c4f0*/  R2UR UR18, R39 ;  /* 0x00000000271272ca */ /* 0x000fe400000e0000 */
[----:B------:R-:W-:Y:S02]  /*c500*/  CS2R R38, SRZ ;  /* 0x0000000000267805 */ /* 0x000fe4000001ff00 */
[----:B------:R-:W-:-:S02]  /*c510*/  R2UR UR28, R40 ;  /* 0x00000000281c72ca */ /* 0x000fc400000e0000 */
[----:B------:R-:W-:Y:S02]  /*c520*/  CS2R R40, SRZ ;  /* 0x0000000000287805 */ /* 0x000fe4000001ff00 */
[----:B------:R-:W-:Y:S02]  /*c530*/  R2UR UR30, R44 ;  /* 0x000000002c1e72ca */ /* 0x000fe400000e0000 */
[----:B------:R-:W-:Y:S02]  /*c540*/  R2UR UR32, R45 ;  /* 0x000000002d2072ca */ /* 0x000fe400000e0000 */
[----:B------:R-:W-:Y:S02]  /*c550*/  CS2R R44, SRZ ;  /* 0x00000000002c7805 */ /* 0x000fe4000001ff00 */
[----:B------:R-:W-:Y:S02]  /*c560*/  R2UR UR34, R46 ;  /* 0x000000002e2272ca */ /* 0x000fe400000e0000 */
[----:B------:R-:W-:-:S02]  /*c570*/  CS2R R46, SRZ ;  /* 0x00000000002e7805 */ /* 0x000fc4000001ff00 */
[----:B------:R-:W-:Y:S02]  /*c580*/  R2UR UR36, R50 ;  /* 0x00000000322472ca */ /* 0x000fe400000e0000 */
[----:B------:R-:W-:Y:S02]  /*c590*/  R2UR UR38, R51 ;  /* 0x00000000332672ca */ /* 0x000fe400000e0000 */
[----:B------:R-:W-:Y:S02]  /*c5a0*/  CS2R R50, SRZ ;  /* 0x0000000000327805 */ /* 0x000fe4000001ff00 */
[----:B------:R-:W-:Y:S02]  /*c5b0*/  R2UR UR40, R52 ;  /* 0x00000000342872ca */ /* 0x000fe400000e0000 */
[----:B------:R-:W-:Y:S02]  /*c5c0*/  CS2R R52, SRZ ;  /* 0x0000000000347805 */ /* 0x000fe4000001ff00 */
[----:B------:R-:W-:Y:S01]  /*c5d0*/  R2UR UR42, R135 ;  /* 0x00000000872a72ca */ /* 0x000fe200000e0000 */
[----:B------:R-:W-:Y:S01]  /*c5e0*/  IMAD.MOV.U32 R135, RZ, RZ, 0x1 ;  /* 0x00000001ff877424 */ /* 0x000fe200078e00ff */
[----:B------:R-:W-:Y:S01]  /*c5f0*/  R2UR UR44, R136 ;  /* 0x00000000882c72ca */ /* 0x000fe200000e0000 */
[----:B------:R-:W-:Y:S01]  /*c600*/  IMAD.MOV.U32 R136, RZ, RZ, -0x1 ;  /* 0xffffffffff887424 */ /* 0x000fe200078e00ff */
[----:B------:R-:W-:-:S02]  /*c610*/  IADD3.X R142, R24, UR23, RZ, P6, !PT ;  /* 0x00000017188e7c10 */ /* 0x000fc4000b7fe4ff */
[----:B------:R-:W-:Y:S02]  /*c620*/  CS2R R24, SRZ ;  /* 0x0000000000187805 */ /* 0x000fe4000001ff00 */
[C---:B------:R-:W-:Y:S01]  /*c630*/  SHF.L.U64.HI R133, R134.reuse, 0x2, R133 ;  /* 0x0000000286857819 */ /* 0x040fe20000010285 */
[----:B------:R-:W-:Y:S01]  /*c640*/  IMAD.SHL.U32 R134, R134, 0x4, RZ ;  /* 0x0000000486867824 */ /* 0x000fe200078e00ff */
[----:B------:R-:W-:Y:S02]  /*c650*/  SHF.L.U64.HI R18, R248, 0x2, R18 ;  /* 0x00000002f8127819 */ /* 0x000fe40000010212 */
[----:B------:R-:W-:Y:S02]  /*c660*/  IADD3.X R129, R129, UR21, RZ, P5, !PT ;  /* 0x0000001581817c10 */ /* 0x000fe4000affe4ff */
[----:B------:R-:W-:Y:S02]  /*c670*/  SHF.L.U64.HI R137, R14, 0x2, R137 ;  /* 0x000000020e897819 */ /* 0x000fe40000010289 */
[----:B------:R-:W-:-:S02]  /*c680*/  SHF.L.U64.HI R148, R12, 0x2, R148 ;  /* 0x000000020c947819 */ /* 0x000fc40000010294 */
[----:B------:R-:W-:Y:S02]  /*c690*/  SHF.L.U64.HI R149, R11, 0x2, R149 ;  /* 0x000000020b957819 */ /* 0x000fe40000010295 */
[----:B------:R-:W-:Y:S02]  /*c6a0*/  SHF.L.U64.HI R150, R10, 0x2, R150 ;  /* 0x000000020a967819 */ /* 0x000fe40000010296 */
[----:B------:R-:W-:Y:S02]  /*c6b0*/  SHF.L.U64.HI R151, R251, 0x2, R151 ;  /* 0x00000002fb977819 */ /* 0x000fe40000010297 */
[----:B------:R-:W-:Y:S02]  /*c6c0*/  SHF.L.U64.HI R152, R9, 0x2, R152 ;  /* 0x0000000209987819 */ /* 0x000fe40000010298 */
[----:B------:R-:W-:Y:S02]  /*c6d0*/  SHF.L.U64.HI R153, R8, 0x2, R153 ;  /* 0x0000000208997819 */ /* 0x000fe40000010299 */
[----:B------:R-:W-:-:S02]  /*c6e0*/  SHF.L.U64.HI R154, R7, 0x2, R154 ;  /* 0x00000002079a7819 */ /* 0x000fc4000001029a */
[----:B------:R-:W-:Y:S02]  /*c6f0*/  SHF.L.U64.HI R155, R6, 0x2, R155 ;  /* 0x00000002069b7819 */ /* 0x000fe4000001029b */
[----:B------:R-:W-:Y:S02]  /*c700*/  SHF.L.U64.HI R156, R5, 0x2, R156 ;  /* 0x00000002059c7819 */ /* 0x000fe4000001029c */
[----:B------:R-:W-:Y:S02]  /*c710*/  SHF.L.U64.HI R157, R4, 0x2, R157 ;  /* 0x00000002049d7819 */ /* 0x000fe4000001029d */
[----:B------:R-:W-:Y:S02]  /*c720*/  SHF.L.U64.HI R158, R235, 0x2, R158 ;  /* 0x00000002eb9e7819 */ /* 0x000fe4000001029e */
[----:B------:R-:W-:Y:S01]  /*c730*/  R2UR UR51, R141 ;  /* 0x000000008d3372ca */ /* 0x000fe200000e0000 */
[----:B------:R-:W-:Y:S01]  /*c740*/  IMAD.U32 R141, RZ, RZ, UR4 ;  /* 0x00000004ff8d7e24 */ /* 0x000fe2000f8e00ff */
[----:B------:R-:W-:Y:S01]  /*c750*/  UIADD3 UR13, UR13, -0x100, URZ ;  /* 0xffffff000d0d7890 */ /* 0x000fe2000fffe03f */
[----:B------:R-:W-:-:S12]  /*c760*/  UMOV UR4, URZ ;  /* 0x0000003f00047c82 */ /* 0x000fd80008000000 */
.L_x_1:
[----:B------:R-:W1:Y:S01]  /*c770*/  S2R R143, SR_CgaCtaId ;  /* 0x00000000008f7919 */ /* 0x000e620000008800 */
[----:B------:R-:W-:Y:S01]  /*c780*/  VIADD R136, R136, 0x1 ;  /* 0x0000000188887836 */ /* 0x000fe20000000000 */
[----:B------:R-:W-:Y:S01]  /*c790*/  MOV R211, 0x400 ;  /* 0x0000040000d37802 */ /* 0x000fe20000000f00 */
[----:B------:R-:W-:-:S04]  /*c7a0*/  DEPBAR.LE SB0, 0x2 ;  /* 0x000080800000791a */ /* 0x000fc80000000000 */
[C---:B------:R-:W-:Y:S01]  /*c7b0*/  ISETP.GT.AND P4, PT, R136.reuse, 0x2, PT ;  /* 0x000000028800780c */ /* 0x040fe20003f84270 */
[----:B------:R-:W-:Y:S03]  /*c7c0*/  BAR.SYNC.DEFER_BLOCKING 0x0 ;  /* 0x0000000000007b1d */ /* 0x000fe60000010000 */
[----:B------:R-:W-:-:S03]  /*c7d0*/  SEL R136, R136, RZ, !P4 ;  /* 0x000000ff88887207 */ /* 0x000fc60006000000 */
[----:B------:R-:W-:Y:S01]  /*c7e0*/  UMOV UR21, 0x40000040 ;  /* 0x4000004000157882 */ /* 0x000fe20000000000 */
[----:B------:R-:W-:Y:S01]  /*c7f0*/  UMOV UR23, 0x40000040 ;  /* 0x4000004000177882 */ /* 0x000fe20000000000 */
[----:B------:R-:W-:Y:S01]  /*c800*/  IMAD.MOV.U32 R210, RZ, RZ, RZ ;  /* 0x000000ffffd27224 */ /* 0x000fe200078e00ff */
[----:B------:R-:W2:Y:S01]  /*c810*/  LDL R212, [R1+0x48] ;  /* 0x0000480001d47983 */ /* 0x000ea20000100800 */
[----:B------:R-:W-:Y:S01]  /*c820*/  ISETP.GE.AND P5, PT, R3, UR13, PT ;  /* 0x0000000d03007c0c */ /* 0x000fe2000bfa6270 */
[----:B------:R-:W-:Y:S02]  /*c830*/  VIADD R135, R135, 0x1 ;  /* 0x0000000187877836 */ /* 0x000fe40000000000 */
[----:B------:R-:W3:Y:S01]  /*c840*/  LDL R213, [R1+0x94] ;  /* 0x0000940001d57983 */ /* 0x000ee20000100800 */
[----:B-1----:R-:W-:-:S05]  /*c850*/  LEA R211, R143, R211, 0x18 ;  /* 0x000000d38fd37211 */ /* 0x002fca00078ec0ff */
[----:B------:R-:W-:-:S04]  /*c860*/  IMAD R209, R136, 0x8000, R211 ;  /* 0x0000800088d17824 */ /* 0x000fc800078e02d3 */
[----:B------:R-:W-:Y:S01]  /*c870*/  VIADD R143, R209, 0x18000 ;  /* 0x00018000d18f7836 */ /* 0x000fe20000000000 */
[----:B------:R-:W-:-:S04]  /*c880*/  SHF.R.U32.HI R209, RZ, 0x4, R209 ;  /* 0x00000004ffd17819 */ /* 0x000fc800000116d1 */
[----:B------:R-:W-:Y:S02]  /*c890*/  SHF.R.U32.HI R143, RZ, 0x4, R143 ;  /* 0x00000004ff8f7819 */ /* 0x000fe4000001168f */
[----:B------:R-:W-:Y:S02]  /*c8a0*/  SGXT.U32 R209, R209, 0xe ;  /* 0x0000000ed1d1781a */ /* 0x000fe40000000000 */
[----:B------:R-:W-:Y:S02]  /*c8b0*/  SGXT.U32 R143, R143, 0xe ;  /* 0x0000000e8f8f781a */ /* 0x000fe40000000000 */
[----:B------:R-:W-:Y:S02]  /*c8c0*/  R2UR UR20, R209 ;  /* 0x00000000d11472ca */ /* 0x000fe400000e0000 */
[----:B------:R-:W-:Y:S01]  /*c8d0*/  R2UR UR22, R143 ;  /* 0x000000008f1672ca */ /* 0x000fe200000e0000 */
[----:B------:R-:W-:-:S12]  /*c8e0*/  WARPGROUP.ARRIVE ;  /* 0x00000000000079c5 */ /* 0x000fd80000000000 */
[----:B------:R-:W-:Y:S01]  /*c8f0*/  HGMMA.64x64x8.F32.TF32 R24, gdesc[UR20], R24 ;  /* 0x04e00000141879f0 */ /* 0x000fe20008702818 */
[----:B------:R-:W-:-:S04]  /*c900*/  IADD3 R209, P4, R209, 0x2, RZ ;  /* 0x00000002d1d17810 */ /* 0x000fc80007f9e0ff */
[----:B------:R-:W-:Y:S01]  /*c910*/  R2UR UR20, R209 ;  /* 0x00000000d11472ca */ /* 0x000fe200000e0000 */
[----:B------:R-:W-:Y:S01]  /*c920*/  IMAD.MOV.U32 R209, RZ, RZ, RZ ;  /* 0x000000ffffd17224 */ /* 0x000fe200078e00ff */
[----:B------:R-:W-:Y:S02]  /*c930*/  IADD3.X R210, R210, 0x40000040, RZ, P4, !PT ;  /* 0x40000040d2d27810 */ /* 0x000fe400027fe4ff */
[----:B------:R-:W-:-:S04]  /*c940*/  IADD3 R143, P4, R143, 0x2, RZ ;  /* 0x000000028f8f7810 */ /* 0x000fc80007f9e0ff */
[----:B------:R-:W-:Y:S02]  /*c950*/  IADD3.X R209, R209, 0x40000040, RZ, P4, !PT ;  /* 0x40000040d1d17810 */ /* 0x000fe400027fe4ff */
[----:B------:R-:W-:Y:S02]  /*c960*/  R2UR UR21, R210 ;  /* 0x00000000d21572ca */ /* 0x000fe400000e0000 */
[----:B------:R-:W-:Y:S02]  /*c970*/  R2UR UR22, R143 ;  /* 0x000000008f1672ca */ /* 0x000fe400000e0000 */
[----:B------:R-:W-:-:S13]  /*c980*/  R2UR UR23, R209 ;  /* 0x00000000d11772ca */ /* 0x000fda00000e0000 */
[----:B------:R-:W-:Y:S01]  /*c990*/  HGMMA.64x64x8.F32.TF32 R24, gdesc[UR20], R24 ;  /* 0x04e00000141879f0 */ /* 0x000fe20008702818 */
[----:B------:R-:W-:Y:S02]  /*c9a0*/  UIADD3.64 UR24, UR20, 0x2, URZ ;  /* 0x0000000214187897 */ /* 0x000fe4000fffe03f */
[----:B------:R-:W-:-:S09]  /*c9b0*/  UIADD3.64 UR26, UR22, 0x2, URZ ;  /* 0x00000002161a7897 */ /* 0x000fd2000fffe03f */
        /* <DEDUP_REMOVED lines=35> */
[----:B------:R-:W-:Y:S02]  /*cbf0*/  UIADD3.64 UR26, UR22, 0x602, URZ ;  /* 0x00000602161a7897 */ /* 0x000fe4000fffe03f */
[----:B------:R-:W-:Y:S02]  /*cc00*/  UIADD3.64 UR20, UR20, 0x604, URZ ;  /* 0x0000060414147897 */ /* 0x000fe4000fffe03f */
[----:B------:R-:W-:-:S05]  /*cc10*/  UIADD3.64 UR22, UR22, 0x604, URZ ;  /* 0x0000060416167897 */ /* 0x000fca000fffe03f */
[----:B------:R-:W-:Y:S04]  /*cc20*/  HGMMA.64x64x8.F32.TF32 R24, gdesc[UR24], R24 ;  /* 0x04e00000181879f0 */ /* 0x000fe80008702818 */
[----:B------:R-:W-:Y:S01]  /*cc30*/  HGMMA.64x64x8.F32.TF32 R24, gdesc[UR20], R24, gsb0 ;  /* 0x04e00000141879f0 */ /* 0x000fe20008002818 */
[----:B------:R-:W-:Y:S02]  /*cc40*/  R2UR UR26, R138 ;  /* 0x000000008a1a72ca */ /* 0x000fe400000e0000 */
[----:B------:R-:W-:Y:S02]  /*cc50*/  ISETP.LE.AND P4, PT, R208, UR4, PT ;  /* 0x00000004d0007c0c */ /* 0x000fe4000bf83270 */
[----:B------:R-:W-:Y:S02]  /*cc60*/  SEL R138, RZ, 0x4, P5 ;  /* 0x00000004ff8a7807 */ /* 0x000fe40002800000 */
[----:B------:R-:W-:-:S02]  /*cc70*/  ISETP.GT.AND P6, PT, R135, 0x2, PT ;  /* 0x000000028700780c */ /* 0x000fc40003fc4270 */
[----:B------:R-:W-:Y:S02]  /*cc80*/  SEL R138, R138, RZ, !P4 ;  /* 0x000000ff8a8a7207 */ /* 0x000fe40006000000 */
[----:B------:R-:W-:Y:S02]  /*cc90*/  SEL R135, R135, RZ, !P6 ;  /* 0x000000ff87877207 */ /* 0x000fe40007000000 */
[----:B------:R-:W-:Y:S02]  /*cca0*/  ISETP.NE.U32.AND P5, PT, R138, RZ, PT ;  /* 0x000000ff8a00720c */ /* 0x000fe40003fa5070 */
[----:B------:R-:W-:Y:S01]  /*ccb0*/  R2UR UR27, R141 ;  /* 0x000000008d1b72ca */ /* 0x000fe200000e0000 */
[----:B------:R-:W-:Y:S01]  /*ccc0*/  IMAD.MOV.U32 R141, RZ, RZ, R142 ;  /* 0x000000ffff8d7224 */ /* 0x000fe200078e008e */
[----:B--2---:R-:W-:Y:S01]  /*ccd0*/  LEA R142, P6, R212, R140, 0x2 ;  /* 0x0000008cd48e7211 */ /* 0x004fe200078c10ff */
[----:B------:R-:W-:Y:S01]  /*cce0*/  IMAD R138, R135, 0x8000, R211 ;  /* 0x00008000878a7824 */ /* 0x000fe200078e02d3 */
[----:B------:R-:W-:-:S03]  /*ccf0*/  LOP3.LUT R211, R3, 0x2, RZ, 0xfc, !PT ;  /* 0x0000000203d37812 */ /* 0x000fc600078efcff */
[----:B------:R-:W-:Y:S02]  /*cd00*/  IMAD.X R143, R141, 0x1, R158, P6 ;  /* 0x000000018d8f7824 */ /* 0x000fe400030e069e */
[----:B------:R-:W-:Y:S01]  /*cd10*/  IMAD.IADD R209, R2, 0x1, R138 ;  /* 0x0000000102d17824 */ /* 0x000fe200078e028a */
[----:B------:R-:W-:Y:S02]  /*cd20*/  WARPGROUP.DEPBAR.LE gsb0, 0x1 ;  /* 0x00008000000079c5 */ /* 0x000fe40000010100 */
[----:B------:R-:W-:Y:S06]  /*cd30*/  BAR.SYNC.DEFER_BLOCKING 0x0 ;  /* 0x0000000000007b1d */ /* 0x000fec0000010000 */
[----:B------:R-:W-:Y:S01]  /*cd40*/  @!PT LDS RZ, [RZ] ;  /* 0x00000000fffff984 */ /* 0x000fe20000000800 */
[----:B------:R-:W-:Y:S01]  /*cd50*/  @!PT LDS RZ, [RZ] ;  /* 0x00000000fffff984 */ /* 0x000fe20000000800 */
[----:B------:R-:W-:Y:S01]  /*cd60*/  @!PT LDS RZ, [RZ] ;  /* 0x00000000fffff984 */ /* 0x000fe20000000800 */
[----:B------:R1:W-:Y:S01]  /*cd70*/  LDGSTS.E [R209], desc[UR16][R142.64], P5 ;  /* 0x000000008ed17fae */ /* 0x0003e2000a921850 */
[----:B------:R-:W-:-:S04]  /*cd80*/  ISETP.GE.AND P5, PT, R211, UR13, PT ;  /* 0x0000000dd3007c0c */ /* 0x000fc8000bfa6270 */
[----:B-1----:R-:W-:-:S04]  /*cd90*/  SEL R142, RZ, 0x4, P5 ;  /* 0x00000004ff8e7807 */ /* 0x002fc80002800000 */
[----:B------:R-:W-:-:S04]  /*cda0*/  SEL R142, R142, RZ, !P4 ;  /* 0x000000ff8e8e7207 */ /* 0x000fc80006000000 */
[----:B------:R-:W-:Y:S02]  /*cdb0*/  ISETP.NE.U32.AND P5, PT, R142, RZ, PT ;  /* 0x000000ff8e00720c */ /* 0x000fe40003fa5070 */
[----:B------:R-:W-:Y:S02]  /*cdc0*/  LEA R142, P6, R4, R140, 0x2 ;  /* 0x0000008c048e7211 */ /* 0x000fe400078c10ff */
[----:B------:R-:W-:-:S03]  /*cdd0*/  LOP3.LUT R211, R3, 0x20, RZ, 0xfc, !PT ;  /* 0x0000002003d37812 */ /* 0x000fc600078efcff */
[----:B------:R-:W-:-:S06]  /*cde0*/  IMAD.X R143, R141, 0x1, R157, P6 ;  /* 0x000000018d8f7824 */ /* 0x000fcc00030e069d */
[----:B------:R1:W-:Y:S01]  /*cdf0*/  LDGSTS.E [R209+0x8], desc[UR16][R142.64], P5 ;  /* 0x000080008ed17fae */ /* 0x0003e2000a921850 */
[----:B------:R-:W-:-:S04]  /*ce00*/  ISETP.GE.AND P5, PT, R211, UR13, PT ;  /* 0x0000000dd3007c0c */ /* 0x000fc8000bfa6270 */
[----:B-1----:R-:W-:-:S04]  /*ce10*/  SEL R142, RZ, 0x4, P5 ;  /* 0x00000004ff8e7807 */ /* 0x002fc80002800000 */
[----:B------:R-:W-:-:S04]  /*ce20*/  SEL R142, R142, RZ, !P4 ;  /* 0x000000ff8e8e7207 */ /* 0x000fc80006000000 */
[----:B------:R-:W-:Y:S01]  /*ce30*/  ISETP.NE.U32.AND P5, PT, R142, RZ, PT ;  /* 0x000000ff8e00720c */ /* 0x000fe20003fa5070 */
[----:B------:R-:W-:Y:S01]  /*ce40*/  IMAD.WIDE R142, R163, 0x4, R140 ;  /* 0x00000004a38e7825 */ /* 0x000fe200078e028c */
[----:B------:R-:W-:-:S11]  /*ce50*/  LOP3.LUT R211, R3, 0x22, RZ, 0xfc, !PT ;  /* 0x0000002203d37812 */ /* 0x000fd600078efcff */
        /* <DEDUP_REMOVED lines=39> */
[----:B------:R-:W-:Y:S02]  /*d0d0*/  ISETP.NE.U32.AND P5, PT, R142, RZ, PT ;  /* 0x000000ff8e00720c */ /* 0x000fe40003fa5070 */
[----:B------:R-:W-:Y:S02]  /*d0e0*/  LOP3.LUT R211, R2, 0x10, RZ, 0x3c, !PT ;  /* 0x0000001002d37812 */ /* 0x000fe400078e3cff */
[----:B------:R-:W-:-:S03]  /*d0f0*/  LEA R142, P6, R5, R140, 0x2 ;  /* 0x0000008c058e7211 */ /* 0x000fc600078c10ff */
[----:B------:R-:W-:Y:S02]  /*d100*/  IMAD.IADD R209, R211, 0x1, R138 ;  /* 0x00000001d3d17824 */ /* 0x000fe400078e028a */
[----:B------:R-:W-:Y:S01]  /*d110*/  IMAD.X R143, R141, 0x1, R156, P6 ;  /* 0x000000018d8f7824 */ /* 0x000fe200030e069c */
[----:B------:R-:W-:-:S04]  /*d120*/  LOP3.LUT R210, R3, 0x6, RZ, 0xfc, !PT ;  /* 0x0000000603d27812 */ /* 0x000fc800078efcff */
        /* <DEDUP_REMOVED lines=50> */
[----:B------:R1:W-:Y:S02]  /*d450*/  LDGSTS.E [R209+0x6008], desc[UR16][R142.64], P5 ;  /* 0x060080008ed17fae */ /* 0x0003e4000a921850 */
[----:B-1----:R-:W-:Y:S02]  /*d460*/  IMAD.IADD R209, R211, 0x1, R138 ;  /* 0x00000001d3d17824 */ /* 0x002fe400078e028a */
[----:B------:R-:W2:Y:S01]  /*d470*/  LDL R211, [R1+0x4c] ;  /* 0x00004c0001d37983 */ /* 0x000ea20000100800 */
[----:B------:R-:W-:-:S04]  /*d480*/  LOP3.LUT R210, R3, 0x8, RZ, 0xfc, !PT ;  /* 0x0000000803d27812 */ /* 0x000fc800078efcff */
[----:B------:R-:W-:-:S04]  /*d490*/  ISETP.GE.AND P5, PT, R210, UR13, PT ;  /* 0x0000000dd2007c0c */ /* 0x000fc8000bfa6270 */
[----:B------:R-:W-:-:S04]  /*d4a0*/  SEL R142, RZ, 0x4, P5 ;  /* 0x00000004ff8e7807 */ /* 0x000fc80002800000 */
[----:B------:R-:W-:-:S04]  /*d4b0*/  SEL R142, R142, RZ, !P4 ;  /* 0x000000ff8e8e7207 */ /* 0x000fc80006000000 */
[----:B------:R-:W-:Y:S02]  /*d4c0*/  ISETP.NE.U32.AND P5, PT, R142, RZ, PT ;  /* 0x000000ff8e00720c */ /* 0x000fe40003fa5070 */
[----:B------:R-:W-:Y:S02]  /*d4d0*/  LEA R142, P6, R7, R140, 0x2 ;  /* 0x0000008c078e7211 */ /* 0x000fe400078c10ff */
[----:B------:R-:W-:-:S03]  /*d4e0*/  LOP3.LUT R210, R3, 0xa, RZ, 0xfc, !PT ;  /* 0x0000000a03d27812 */ /* 0x000fc600078efcff */
[----:B------:R-:W-:-:S06]  /*d4f0*/  IMAD.X R143, R141, 0x1, R154, P6 ;  /* 0x000000018d8f7824 */ /* 0x000fcc00030e069a */
        /* <DEDUP_REMOVED lines=49> */
[----:B------:R-:W-:Y:S02]  /*d810*/  LOP3.LUT R212, R2, 0x30, RZ, 0x3c, !PT ;  /* 0x0000003002d47812 */ /* 0x000fe400078e3cff */
[----:B------:R-:W-:-:S09]  /*d820*/  LOP3.LUT R210, R3, 0xc, RZ, 0xfc, !PT ;  /* 0x0000000c03d27812 */ /* 0x000fd200078efcff */
[----:B------:R1:W-:Y:S02]  /*d830*/  LDGSTS.E [R209+0x6008], desc[UR16][R142.64], P5 ;  /* 0x060080008ed17fae */ /* 0x0003e4000a921850 */
[----:B-1----:R-:W-:Y:S02]  /*d840*/  IMAD.IADD R209, R212, 0x1, R138 ;  /* 0x00000001d4d17824 */ /* 0x002fe400078e028a */
[----:B------:R-:W4:Y:S01]  /*d850*/  LDL R212, [R1+0x8c] ;  /* 0x00008c0001d47983 */ /* 0x000f220000100800 */
[----:B------:R-:W-:Y:S02]  /*d860*/  ISETP.GE.AND P5, PT, R210, UR13, PT ;  /* 0x0000000dd2007c0c */ /* 0x000fe4000bfa6270 */
[----:B------:R-:W1:Y:S02]  /*d870*/  S2R R210, SR_TID.X ;  /* 0x0000000000d27919 */ /* 0x000e640000002100 */
[----:B------:R-:W-:-:S04]  /*d880*/  SEL R142, RZ, 0x4, P5 ;  /* 0x00000004ff8e7807 */ /* 0x000fc80002800000 */
[----:B------:R-:W-:-:S04]  /*d890*/  SEL R142, R142, RZ, !P4 ;  /* 0x000000ff8e8e7207 */ /* 0x000fc80006000000 */
[----:B------:R-:W-:Y:S02]  /*d8a0*/  ISETP.NE.U32.AND P5, PT, R142, RZ, PT ;  /* 0x000000ff8e00720c */ /* 0x000fe40003fa5070 */
[----:B------:R-:W-:-:S05]  /*d8b0*/  LEA R142, P6, R9, R140, 0x2 ;  /* 0x0000008c098e7211 */ /* 0x000fca00078c10ff */
[----:B------:R-:W-:-:S06]  /*d8c0*/  IMAD.X R143, R141, 0x1, R152, P6 ;  /* 0x000000018d8f7824 */ /* 0x000fcc00030e0698 */
[----:B------:R5:W-:Y:S01]  /*d8d0*/  LDGSTS.E [R209], desc[UR16][R142.64], P5 ;  /* 0x000000008ed17fae */ /* 0x000be2000a921850 */
[----:B-1----:R-:W-:-:S04]  /*d8e0*/  LEA.HI R210, R210, 0xe, RZ, 0x1a ;  /* 0x0000000ed2d27811 */ /* 0x002fc800078fd0ff */
[----:B------:R-:W-:-:S04]  /*d8f0*/  ISETP.GE.AND P5, PT, R210, UR13, PT ;  /* 0x0000000dd2007c0c */ /* 0x000fc8000bfa6270 */
[----:B-----5:R-:W-:-:S04]  /*d900*/  SEL R142, RZ, 0x4, P5 ;  /* 0x00000004ff8e7807 */ /* 0x020fc80002800000 */
[----:B------:R-:W-:-:S04]  /*d910*/  SEL R142, R142, RZ, !P4 ;  /* 0x000000ff8e8e7207 */ /* 0x000fc80006000000 */
[----:B------:R-:W-:Y:S02]  /*d920*/  ISETP.NE.U32.AND P5, PT, R142, RZ, PT ;  /* 0x000000ff8e00720c */ /* 0x000fe40003fa5070 */
[----:B--2---:R-:W-:Y:S02]  /*d930*/  LEA R142, P6, R211, R140, 0x2 ;  /* 0x0000008cd38e7211 */ /* 0x004fe400078c10ff */
[----:B------:R-:W2:Y:S01]  /*d940*/  LDL R211, [R1+0x84] ;  /* 0x0000840001d37983 */ /* 0x000ea20000100800 */
[----:B------:R-:W-:Y:S02]  /*d950*/  LOP3.LUT R210, R3, 0x2c, RZ, 0xfc, !PT ;  /* 0x0000002c03d27812 */ /* 0x000fe400078efcff */
[----:B------:R-:W-:-:S06]  /*d960*/  IMAD.X R143, R141, 0x1, R151, P6 ;  /* 0x000000018d8f7824 */ /* 0x000fcc00030e0697 */
[----:B------:R1:W-:Y:S01]  /*d970*/  LDGSTS.E [R209+0x8], desc[UR16][R142.64], P5 ;  /* 0x000080008ed17fae */ /* 0x0003e2000a921850 */
[----:B------:R-:W-:Y:S02]  /*d980*/  ISETP.GE.AND P5, PT, R210, UR13, PT ;  /* 0x0000000dd2007c0c */ /* 0x000fe4000bfa6270 */
[----:B------:R-:W5:Y:S02]  /*d990*/  S2R R210, SR_TID.X ;  /* 0x0000000000d27919 */ /* 0x000f640000002100 */
[----:B-1----:R-:W-:-:S04]  /*d9a0*/  SEL R142, RZ, 0x4, P5 ;  /* 0x00000004ff8e7807 */ /* 0x002fc80002800000 */
[----:B------:R-:W-:-:S04]  /*d9b0*/  SEL R142, R142, RZ, !P4 ;  /* 0x000000ff8e8e7207 */ /* 0x000fc80006000000 */
[----:B------:R-:W-:Y:S01]  /*d9c0*/  ISETP.NE.U32.AND P5, PT, R142, RZ, PT ;  /* 0x000000ff8e00720c */ /* 0x000fe20003fa5070 */
[----:B------:R-:W-:-:S12]  /*d9d0*/  IMAD.WIDE R142, R169, 0x4, R140 ;  /* 0x00000004a98e7825 */ /* 0x000fd800078e028c */
[----:B------:R1:W-:Y:S01]  /*d9e0*/  LDGSTS.E [R209+0x2000], desc[UR16][R142.64], P5 ;  /* 0x020000008ed17fae */ /* 0x0003e2000a921850 */
[----:B-----5:R-:W-:-:S04]  /*d9f0*/  LEA.HI R210, R210, 0x2e, RZ, 0x1a ;  /* 0x0000002ed2d27811 */ /* 0x020fc800078fd0ff */
[----:B------:R-:W-:-:S04]  /*da00*/  ISETP.GE.AND P5, PT, R210, UR13, PT ;  /* 0x0000000dd2007c0c */ /* 0x000fc8000bfa6270 */
[----:B-1----:R-:W-:-:S04]  /*da10*/  SEL R142, RZ, 0x4, P5 ;  /* 0x00000004ff8e7807 */ /* 0x002fc80002800000 */
[----:B------:R-:W-:-:S04]  /*da20*/  SEL R142, R142, RZ, !P4 ;  /* 0x000000ff8e8e7207 */ /* 0x000fc80006000000 */
[----:B------:R-:W-:Y:S02]  /*da30*/  ISETP.NE.U32.AND P5, PT, R142, RZ, PT ;  /* 0x000000ff8e00720c */ /* 0x000fe40003fa5070 */
[----:B---3--:R-:W-:Y:S02]  /*da40*/  IADD3 R142, P6, R213, R140, RZ ;  /* 0x0000008cd58e7210 */ /* 0x008fe40007fde0ff */
[----:B------:R-:W-:Y:S01]  /*da50*/  LOP3.LUT R210, R3, 0x4c, RZ, 0xfc, !PT ;  /* 0x0000004c03d27812 */ /* 0x000fe200078efcff */
[----:B------:R-:W3:Y:S02]  /*da60*/  LDL R213, [R1+0x90] ;  /* 0x0000900001d57983 */ /* 0x000ee40000100800 */
        /* <DEDUP_REMOVED lines=14> */
[----:B------:R-:W-:Y:S02]  /*db50*/  LOP3.LUT R210, R3, 0x6c, RZ, 0xfc, !PT ;  /* 0x0000006c03d27812 */ /* 0x000fe400078efcff */
[----:B----4-:R-:W-:-:S05]  /*db60*/  IADD3 R142, P6, R212, R140, RZ ;  /* 0x0000008cd48e7210 */ /* 0x010fca0007fde0ff */
[----:B------:R-:W-:-:S05]  /*db70*/  IMAD.X R143, R141, 0x1, R144, P6 ;  /* 0x000000018d8f7824 */ /* 0x000fca00030e0690 */
[----:B------:R1:W-:Y:S01]  /*db80*/  LDGSTS.E [R209+0x4008], desc[UR16][R142.64], P5 ;  /* 0x040080008ed17fae */ /* 0x0003e2000a921850 */
[----:B------:R-:W-:Y:S02]  /*db90*/  ISETP.GE.AND P5, PT, R210, UR13, PT ;  /* 0x0000000dd2007c0c */ /* 0x000fe4000bfa6270 */
[----:B------:R-:W4:Y:S02]  /*dba0*/  S2R R210, SR_TID.X ;  /* 0x0000000000d27919 */ /* 0x000f240000002100 */
[----:B-1----:R-:W-:-:S04]  /*dbb0*/  SEL R142, RZ, 0x4, P5 ;  /* 0x00000004ff8e7807 */ /* 0x002fc80002800000 */
[----:B------:R-:W-:-:S04]  /*dbc0*/  SEL R142, R142, RZ, !P4 ;  /* 0x000000ff8e8e7207 */ /* 0x000fc80006000000 */
[----:B------:R-:W-:Y:S01]  /*dbd0*/  ISETP.NE.U32.AND P5, PT, R142, RZ, PT ;  /* 0x000000ff8e00720c */ /* 0x000fe20003fa5070 */
[----:B------:R-:W-:-:S12]  /*dbe0*/  IMAD.WIDE R142, R197, 0x4, R140 ;  /* 0x00000004c58e7825 */ /* 0x000fd800078e028c */
[----:B------:R1:W-:Y:S01]  /*dbf0*/  LDGSTS.E [R209+0x6000], desc[UR16][R142.64], P5 ;  /* 0x060000008ed17fae */ /* 0x0003e2000a921850 */
[----:B----4-:R-:W-:-:S04]  /*dc00*/  LEA.HI R210, R210, 0x6e, RZ, 0x1a ;  /* 0x0000006ed2d27811 */ /* 0x010fc800078fd0ff */
[----:B------:R-:W-:-:S04]  /*dc10*/  ISETP.GE.AND P5, PT, R210, UR13, PT ;  /* 0x0000000dd2007c0c */ /* 0x000fc8000bfa6270 */
[----:B-1----:R-:W-:-:S04]  /*dc20*/  SEL R142, RZ, 0x4, P5 ;  /* 0x00000004ff8e7807 */ /* 0x002fc80002800000 */
[----:B------:R-:W-:-:S04]  /*dc30*/  SEL R142, R142, RZ, !P4 ;  /* 0x000000ff8e8e7207 */ /* 0x000fc80006000000 */
[----:B------:R-:W-:Y:S02]  /*dc40*/  ISETP.NE.U32.AND P5, PT, R142, RZ, PT ;  /* 0x000000ff8e00720c */ /* 0x000fe40003fa5070 */
[----:B--2---:R-:W-:Y:S02]  /*dc50*/  IADD3 R142, P6, R211, R140, RZ ;  /* 0x0000008cd38e7210 */ /* 0x004fe40007fde0ff */
[----:B------:R-:W-:-:S03]  /*dc60*/  LOP3.LUT R210, R3, 0x10, RZ, 0xfc, !PT ;  /* 0x0000001003d27812 */ /* 0x000fc600078efcff */
[----:B------:R-:W-:-:S06]  /*dc70*/  IMAD.X R143, R141, 0x1, R17, P6 ;  /* 0x000000018d8f7824 */ /* 0x000fcc00030e0611 */
        /* <DEDUP_REMOVED lines=126> */
[----:B------:R-:W-:Y:S01]  /*e460*/  ISETP.NE.U32.AND P5, PT, R142, RZ, PT ;  /* 0x000000ff8e00720c */ /* 0x000fe20003fa5070 */
[----:B------:R-:W-:Y:S01]  /*e470*/  IMAD.WIDE R142, R160, 0x4, R140 ;  /* 0x00000004a08e7825 */ /* 0x000fe200078e028c */
[----:B------:R-:W-:-:S11]  /*e480*/  LOP3.LUT R210, R3, 0x1a, RZ, 0xfc, !PT ;  /* 0x0000001a03d27812 */ /* 0x000fd600078efcff */
        /* <DEDUP_REMOVED lines=51> */
[----:B------:R-:W4:Y:S01]  /*e7c0*/  LDL R212, [R1+0x88] ;  /* 0x0000880001d47983 */ /* 0x000f220000100800 */
[----:B------:R-:W-:-:S04]  /*e7d0*/  LOP3.LUT R210, R3, 0x1c, RZ, 0xfc, !PT ;  /* 0x0000001c03d27812 */ /* 0x000fc800078efcff */
[----:B------:R-:W-:Y:S02]  /*e7e0*/  ISETP.GE.AND P5, PT, R210, UR13, PT ;  /* 0x0000000dd2007c0c */ /* 0x000fe4000bfa6270 */
[----:B------:R-:W1:Y:S02]  /*e7f0*/  S2R R210, SR_TID.X ;  /* 0x0000000000d27919 */ /* 0x000e640000002100 */
[----:B------:R-:W-:-:S04]  /*e800*/  SEL R142, RZ, 0x4, P5 ;  /* 0x00000004ff8e7807 */ /* 0x000fc80002800000 */
[----:B------:R-:W-:-:S04]  /*e810*/  SEL R142, R142, RZ, !P4 ;  /* 0x000000ff8e8e7207 */ /* 0x000fc80006000000 */
[----:B------:R-:W-:Y:S01]  /*e820*/  ISETP.NE.U32.AND P5, PT, R142, RZ, PT ;  /* 0x000000ff8e00720c */ /* 0x000fe20003fa5070 */
[----:B------:R-:W-:-:S12]  /*e830*/  IMAD.WIDE R142, R162, 0x4, R140 ;  /* 0x00000004a28e7825 */ /* 0x000fd800078e028c */
[----:B------:R5:W-:Y:S01]  /*e840*/  LDGSTS.E [R209], desc[UR16][R142.64], P5 ;  /* 0x000000008ed17fae */ /* 0x000be2000a921850 */
[----:B-1----:R-:W-:-:S04]  /*e850*/  LEA.HI R210, R210, 0x1e, RZ, 0x1a ;  /* 0x0000001ed2d27811 */ /* 0x002fc800078fd0ff */
[----:B------:R-:W-:-:S04]  /*e860*/  ISETP.GE.AND P5, PT, R210, UR13, PT ;  /* 0x0000000dd2007c0c */ /* 0x000fc8000bfa6270 */
[----:B-----5:R-:W-:-:S04]  /*e870*/  SEL R142, RZ, 0x4, P5 ;  /* 0x00000004ff8e7807 */ /* 0x020fc80002800000 */
[----:B------:R-:W-:-:S04]  /*e880*/  SEL R142, R142, RZ, !P4 ;  /* 0x000000ff8e8e7207 */ /* 0x000fc80006000000 */
[----:B------:R-:W-:Y:S02]  /*e890*/  ISETP.NE.U32.AND P5, PT, R142, RZ, PT ;  /* 0x000000ff8e00720c */ /* 0x000fe40003fa5070 */
[----:B--2---:R-:W-:Y:S02]  /*e8a0*/  IADD3 R142, P6, R211, R140, RZ ;  /* 0x0000008cd38e7210 */ /* 0x004fe40007fde0ff */
        /* <DEDUP_REMOVED lines=17> */
[----:B------:R-:W-:-:S03]  /*e9c0*/  LOP3.LUT R210, R3, 0x5c, RZ, 0xfc, !PT ;  /* 0x0000005c03d27812 */ /* 0x000fc600078efcff */
[----:B------:R-:W-:-:S06]  /*e9d0*/  IMAD.X R143, R141, 0x1, R145, P6 ;  /* 0x000000018d8f7824 */ /* 0x000fcc00030e0691 */
[----:B------:R1:W-:Y:S01]  /*e9e0*/  LDGSTS.E [R209+0x2008], desc[UR16][R142.64], P5 ;  /* 0x020080008ed17fae */ /* 0x0003e2000a921850 */
[----:B------:R-:W-:Y:S02]  /*e9f0*/  ISETP.GE.AND P5, PT, R210, UR13, PT ;  /* 0x0000000dd2007c0c */ /* 0x000fe4000bfa6270 */
[----:B------:R-:W3:Y:S02]  /*ea00*/  S2R R210, SR_TID.X ;  /* 0x0000000000d27919 */ /* 0x000ee40000002100 */
[----:B-1----:R-:W-:-:S04]  /*ea10*/  SEL R142, RZ, 0x4, P5 ;  /* 0x00000004ff8e7807 */ /* 0x002fc80002800000 */
[----:B------:R-:W-:-:S04]  /*ea20*/  SEL R142, R142, RZ, !P4 ;  /* 0x000000ff8e8e7207 */ /* 0x000fc80006000000 */
[----:B------:R-:W-:Y:S01]  /*ea30*/  ISETP.NE.U32.AND P5, PT, R142, RZ, PT ;  /* 0x000000ff8e00720c */ /* 0x000fe20003fa5070 */
[----:B------:R-:W-:-:S12]  /*ea40*/  IMAD.WIDE R142, R190, 0x4, R140 ;  /* 0x00000004be8e7825 */ /* 0x000fd800078e028c */
[----:B------:R1:W-:Y:S01]  /*ea50*/  LDGSTS.E [R209+0x4000], desc[UR16][R142.64], P5 ;  /* 0x040000008ed17fae */ /* 0x0003e2000a921850 */
[----:B---3--:R-:W-:-:S04]  /*ea60*/  LEA.HI R210, R210, 0x5e, RZ, 0x1a ;  /* 0x0000005ed2d27811 */ /* 0x008fc800078fd0ff */
        /* <DEDUP_REMOVED lines=16> */
[----:B------:R-:W-:Y:S02]  /*eb70*/  ISETP.GE.AND P5, PT, R210, UR13, PT ;  /* 0x0000000dd2007c0c */ /* 0x000fe4000bfa6270 */
[----:B------:R-:W3:Y:S02]  /*eb80*/  S2R R210, SR_TID.X ;  /* 0x0000000000d27919 */ /* 0x000ee40000002100 */
[----:B-1----:R-:W-:-:S04]  /*eb90*/  SEL R142, RZ, 0x4, P5 ;  /* 0x00000004ff8e7807 */ /* 0x002fc80002800000 */
[----:B------:R-:W-:-:S04]  /*eba0*/  SEL R142, R142, RZ, !P4 ;  /* 0x000000ff8e8e7207 */ /* 0x000fc80006000000 */
[----:B------:R-:W-:Y:S02]  /*ebb0*/  ISETP.NE.U32.AND P5, PT, R142, RZ, PT ;  /* 0x000000ff8e00720c */ /* 0x000fe40003fa5070 */
[----:B--2---:R-:W-:-:S05]  /*ebc0*/  IADD3 R142, P6, R211, R140, RZ ;  /* 0x0000008cd38e7210 */ /* 0x004fca0007fde0ff */
[----:B------:R-:W-:-:S06]  /*ebd0*/  IMAD.X R143, R141, 0x1, R18, P6 ;  /* 0x000000018d8f7824 */ /* 0x000fcc00030e0612 */
[----:B------:R1:W-:Y:S04]  /*ebe0*/  LDGSTS.E [R209+0x6008], desc[UR16][R142.64], P5 ;  /* 0x060080008ed17fae */ /* 0x0003e8000a921850 */
[----:B------:R-:W0:Y:S01]  /*ebf0*/  LDGDEPBAR ;  /* 0x00000000000079af */ /* 0x000e220000000000 */
[----:B---3--:R-:W-:-:S04]  /*ec00*/  LOP3.LUT R210, R210, 0x7f, RZ, 0xc0, !PT ;  /* 0x0000007fd2d27812 */ /* 0x008fc800078ec0ff */
[----:B------:R-:W-:-:S04]  /*ec10*/  ISETP.GE.AND P5, PT, R210, UR13, PT ;  /* 0x0000000dd2007c0c */ /* 0x000fc8000bfa6270 */
[----:B-1----:R-:W-:-:S04]  /*ec20*/  SEL R142, RZ, 0x4, P5 ;  /* 0x00000004ff8e7807 */ /* 0x002fc80002800000 */
[----:B------:R-:W-:-:S04]  /*ec30*/  SEL R142, R142, RZ, !P4 ;  /* 0x000000ff8e8e7207 */ /* 0x000fc80006000000 */
[----:B------:R-:W-:Y:S02]  /*ec40*/  ISETP.NE.U32.AND P4, PT, R142, RZ, PT ;  /* 0x000000ff8e00720c */ /* 0x000fe40003f85070 */
[----:B------:R-:W-:Y:S01]  /*ec50*/  IADD3 R142, P5, R13, R126, RZ ;  /* 0x0000007e0d8e7210 */ /* 0x000fe20007fbe0ff */
[----:B------:R-:W-:-:S04]  /*ec60*/  IMAD.IADD R209, R0, 0x1, R138 ;  /* 0x0000000100d17824 */ /* 0x000fc800078e028a */
[----:B------:R-:W-:-:S06]  /*ec70*/  IMAD.X R143, R129, 0x1, R19, P5 ;  /* 0x00000001818f7824 */ /* 0x000fcc00028e0613 */
[----:B------:R1:W-:Y:S02]  /*ec80*/  LDGSTS.E [R209+0x18000], desc[UR16][R142.64], P4 ;  /* 0x180000008ed17fae */ /* 0x0003e4000a121850 */
[----:B-1----:R-:W-:-:S04]  /*ec90*/  IADD3 R142, P5, R13, UR51, RZ ;  /* 0x000000330d8e7c10 */ /* 0x002fc8000ffbe0ff */
[----:B------:R-:W-:-:S05]  /*eca0*/  IADD3.X R143, R19, UR50, RZ, P5, !PT ;  /* 0x00000032138f7c10 */ /* 0x000fca000affe4ff */
[----:B------:R1:W-:Y:S02]  /*ecb0*/  LDGSTS.E [R209+0x18400], desc[UR16][R142.64], P4 ;  /* 0x184000008ed17fae */ /* 0x0003e4000a121850 */
[----:B-1----:R-:W-:-:S04]  /*ecc0*/  IADD3 R142, P5, R13, UR35, RZ ;  /* 0x000000230d8e7c10 */ /* 0x002fc8000ffbe0ff */
[----:B------:R-:W-:-:S05]  /*ecd0*/  IADD3.X R143, R19, UR34, RZ, P5, !PT ;  /* 0x00000022138f7c10 */ /* 0x000fca000affe4ff */
[----:B------:R1:W-:Y:S02]  /*ece0*/  LDGSTS.E [R209+0x18800], desc[UR16][R142.64], P4 ;  /* 0x188000008ed17fae */ /* 0x0003e4000a121850 */
[----:B-1----:R-:W-:-:S04]  /*ecf0*/  IADD3 R142, P5, R13, UR5, RZ ;  /* 0x000000050d8e7c10 */ /* 0x002fc8000ffbe0ff */
[----:B------:R-:W-:-:S05]  /*ed00*/  IADD3.X R143, R19, UR9, RZ, P5, !PT ;  /* 0x00000009138f7c10 */ /* 0x000fca000affe4ff */
[----:B------:R1:W-:Y:S02]  /*ed10*/  LDGSTS.E [R209+0x18c00], desc[UR16][R142.64], P4 ;  /* 0x18c000008ed17fae */ /* 0x0003e4000a121850 */
[----:B-1----:R-:W-:-:S05]  /*ed20*/  IADD3 R142, P5, R13, R110, RZ ;  /* 0x0000006e0d8e7210 */ /* 0x002fca0007fbe0ff */
[----:B------:R-:W-:-:S05]  /*ed30*/  IMAD.X R143, R117, 0x1, R19, P5 ;  /* 0x00000001758f7824 */ /* 0x000fca00028e0613 */
[----:B------:R1:W-:Y:S02]  /*ed40*/  LDGSTS.E [R209+0x19000], desc[UR16][R142.64], P4 ;  /* 0x190000008ed17fae */ /* 0x0003e4000a121850 */
[----:B-1----:R-:W-:-:S05]  /*ed50*/  IADD3 R142, P5, R13, R94, RZ ;  /* 0x0000005e0d8e7210 */ /* 0x002fca0007fbe0ff */
[----:B------:R-:W-:-:S05]  /*ed60*/  IMAD.X R143, R101, 0x1, R19, P5 ;  /* 0x00000001658f7824 */ /* 0x000fca00028e0613 */
[----:B------:R1:W-:Y:S02]  /*ed70*/  LDGSTS.E [R209+0x19400], desc[UR16][R142.64], P4 ;  /* 0x194000008ed17fae */ /* 0x0003e4000a121850 */
[----:B-1----:R-:W-:-:S05]  /*ed80*/  IADD3 R142, P5, R13, R78, RZ ;  /* 0x0000004e0d8e7210 */ /* 0x002fca0007fbe0ff */
[----:B------:R-:W-:-:S05]  /*ed90*/  IMAD.X R143, R85, 0x1, R19, P5 ;  /* 0x00000001558f7824 */ /* 0x000fca00028e0613 */
[----:B------:R1:W-:Y:S01]  /*eda0*/  LDGSTS.E [R209+0x19800], desc[UR16][R142.64], P4 ;  /* 0x198000008ed17fae */ /* 0x0003e2000a121850 */
[----:B------:R-:W-:Y:S02]  /*edb0*/  LOP3.LUT R210, R0, 0x10, RZ, 0x3c, !PT ;  /* 0x0000001000d27812 */ /* 0x000fe400078e3cff */
[----:B-1----:R-:W-:-:S05]  /*edc0*/  IADD3 R142, P5, R13, R62, RZ ;  /* 0x0000003e0d8e7210 */ /* 0x002fca0007fbe0ff */
[----:B------:R-:W-:-:S05]  /*edd0*/  IMAD.X R143, R69, 0x1, R19, P5 ;  /* 0x00000001458f7824 */ /* 0x000fca00028e0613 */
[----:B------:R1:W-:Y:S02]  /*ede0*/  LDGSTS.E [R209+0x19c00], desc[UR16][R142.64], P4 ;  /* 0x19c000008ed17fae */ /* 0x0003e4000a121850 */
[----:B-1----:R-:W-:Y:S01]  /*edf0*/  IADD3 R142, P5, R13, R124, RZ ;  /* 0x0000007c0d8e7210 */ /* 0x002fe20007fbe0ff */
[----:B------:R-:W-:-:S04]  /*ee00*/  IMAD.IADD R209, R210, 0x1, R138 ;  /* 0x00000001d2d17824 */ /* 0x000fc800078e028a */
[----:B------:R-:W-:-:S05]  /*ee10*/  IMAD.X R143, R128, 0x1, R19, P5 ;  /* 0x00000001808f7824 */ /* 0x000fca00028e0613 */
        /* <DEDUP_REMOVED lines=23> */
[----:B-1----:R-:W-:Y:S01]  /*ef90*/  IADD3 R142, P5, R13, UR26, RZ ;  /* 0x0000001a0d8e7c10 */ /* 0x002fe2000ffbe0ff */
[----:B------:R-:W-:-:S03]  /*efa0*/  IMAD.IADD R209, R210, 0x1, R138 ;  /* 0x00000001d2d17824 */ /* 0x000fc600078e028a */
        /* <DEDUP_REMOVED lines=127> */
[----:B------:R1:W-:Y:S01]  /*f7a0*/  LDGSTS.E [R209+0x19f00], desc[UR16][R142.64], P4 ;  /* 0x19f000008ed17fae */ /* 0x0003e2000a121850 */
[----:B------:R-:W-:Y:S01]  /*f7b0*/  IMAD.IADD R138, R210, 0x1, R138 ;  /* 0x00000001d28a7824 */ /* 0x000fe200078e028a */
        /* <DEDUP_REMOVED lines=21> */
[----:B------:R-:W-:Y:S02]  /*f910*/  IADD3 R21, P6, R21, R134, RZ ;  /* 0x0000008615157210 */ /* 0x000fe40007fde0ff */
[----:B-1----:R-:W-:-:S05]  /*f920*/  IADD3 R142, P5, R13, R132, RZ ;  /* 0x000000840d8e7210 */ /* 0x002fca0007fbe0ff */
[----:B------:R-:W-:Y:S02]  /*f930*/  IMAD.X R143, R23, 0x1, R19, P5 ;  /* 0x00000001178f7824 */ /* 0x000fe400028e0613 */
[----:B------:R-:W-:-:S03]  /*f940*/  IMAD.X R57, R57, 0x1, R133, P6 ;  /* 0x0000000139397824 */ /* 0x000fc600030e0685 */
[----:B------:R1:W-:Y:S01]  /*f950*/  LDGSTS.E [R138+0x19f80], desc[UR16][R142.64], P4 ;  /* 0x19f800008e8a7fae */ /* 0x0003e2000a121850 */
[----:B------:R-:W-:Y:S02]  /*f960*/  LEA R140, P4, R14, R140, 0x2 ;  /* 0x0000008c0e8c7211 */ /* 0x000fe400078810ff */
[-C--:B------:R-:W-:Y:S02]  /*f970*/  IADD3 R56, P6, R56, R134.reuse, RZ ;  /* 0x0000008638387210 */ /* 0x080fe40007fde0ff */
[----:B------:R-:W-:Y:S02]  /*f980*/  R2UR UR20, R134 ;  /* 0x00000000861472ca */ /* 0x000fe400000e0000 */
[----:B------:R-:W-:Y:S01]  /*f990*/  R2UR UR21, R133 ;  /* 0x00000000851572ca */ /* 0x000fe200000e0000 */
[----:B------:R-:W-:Y:S01]  /*f9a0*/  IMAD.X R63, R63, 0x1, R133, P6 ;  /* 0x000000013f3f7824 */ /* 0x000fe200030e0685 */
[-C--:B------:R-:W-:Y:S01]  /*f9b0*/  IADD3 R62, P6, R62, R134.reuse, RZ ;  /* 0x000000863e3e7210 */ /* 0x080fe20007fde0ff */
[----:B------:R-:W-:Y:S01]  /*f9c0*/  UIADD3 UR4, UR4, 0x1, URZ ;  /* 0x0000000104047890 */ /* 0x000fe2000fffe03f */
[-C--:B------:R-:W-:Y:S01]  /*f9d0*/  IADD3 R20, P5, R20, R134.reuse, RZ ;  /* 0x0000008614147210 */ /* 0x080fe20007fbe0ff */
[----:B-1----:R-:W-:Y:S01]  /*f9e0*/  IMAD.X R142, R141, 0x1, R137, P4 ;  /* 0x000000018d8e7824 */ /* 0x002fe200020e0689 */
[-C--:B------:R-:W-:Y:S01]  /*f9f0*/  IADD3 R132, P4, R132, R134.reuse, RZ ;  /* 0x0000008684847210 */ /* 0x080fe20007f9e0ff */
[--C-:B------:R-:W-:Y:S01]  /*fa00*/  IMAD.X R69, R69, 0x1, R133.reuse, P6 ;  /* 0x0000000145457824 */ /* 0x100fe200030e0685 */
[-C--:B------:R-:W-:Y:S01]  /*fa10*/  IADD3 R68, P6, R68, R134.reuse, RZ ;  /* 0x0000008644447210 */ /* 0x080fe20007fde0ff */
[----:B------:R-:W-:Y:S01]  /*fa20*/  UIADD3 UR13, UR13, -0x80, URZ ;  /* 0xffffff800d0d7890 */ /* 0x000fe2000fffe03f */
[----:B------:R-:W0:Y:S01]  /*fa30*/  LDGDEPBAR ;  /* 0x00000000000079af */ /* 0x000e220000000000 */
[--C-:B------:R-:W-:Y:S01]  /*fa40*/  IMAD.X R23, R23, 0x1, R133.reuse, P4 ;  /* 0x0000000117177824 */ /* 0x100fe200020e0685 */
[-C--:B------:R-:W-:Y:S01]  /*fa50*/  IADD3 R22, P4, R22, R134.reuse, RZ ;  /* 0x0000008616167210 */ /* 0x080fe20007f9e0ff */
[--C-:B------:R-:W-:Y:S01]  /*fa60*/  IMAD.X R59, R59, 0x1, R133.reuse, P5 ;  /* 0x000000013b3b7824 */ /* 0x100fe200028e0685 */
[----:B------:R-:W-:Y:S01]  /*fa70*/  IADD3 R58, P5, R58, R134, RZ ;  /* 0x000000863a3a7210 */ /* 0x000fe20007fbe0ff */
[----:B------:R-:W-:-:S02]  /*fa80*/  IMAD.X R75, R75, 0x1, R133, P6 ;  /* 0x000000014b4b7824 */ /* 0x000fc400030e0685 */
[--C-:B------:R-:W-:Y:S01]  /*fa90*/  IMAD.X R61, R61, 0x1, R133.reuse, P4 ;  /* 0x000000013d3d7824 */ /* 0x100fe200020e0685 */
[-C--:B------:R-:W-:Y:S02]  /*faa0*/  IADD3 R60, P4, R60, R134.reuse, RZ ;  /* 0x000000863c3c7210 */ /* 0x080fe40007f9e0ff */
[-C--:B------:R-:W-:Y:S01]  /*fab0*/  IADD3 R74, P6, R74, R134.reuse, RZ ;  /* 0x000000864a4a7210 */ /* 0x080fe20007fde0ff */
[--C-:B------:R-:W-:Y:S01]  /*fac0*/  IMAD.X R65, R65, 0x1, R133.reuse, P5 ;  /* 0x0000000141417824 */ /* 0x100fe200028e0685 */
        /* <DEDUP_REMOVED lines=39> */
[----:B------:R-:W-:Y:S01]  /*fd40*/  UIADD3 UR6, UP5, UR6, UR20, URZ ;  /* 0x0000001406067290 */ /* 0x000fe2000ffbe03f */
[--C-:B------:R-:W-:Y:S01]  /*fd50*/  IMAD.X R117, R117, 0x1, R133.reuse, P6 ;  /* 0x0000000175757824 */ /* 0x100fe200030e0685 */
[-C--:B------:R-:W-:Y:S01]  /*fd60*/  IADD3 R116, P6, R116, R134.reuse, RZ ;  /* 0x0000008674747210 */ /* 0x080fe20007fde0ff */
[--C-:B------:R-:W-:Y:S01]  /*fd70*/  IMAD.X R107, R107, 0x1, R133.reuse, P5 ;  /* 0x000000016b6b7824 */ /* 0x100fe200028e0685 */
[----:B------:R-:W-:Y:S01]  /*fd80*/  UIADD3.X UR10, UR10, UR21, URZ, UP5, !UPT ;  /* 0x000000150a0a7290 */ /* 0x000fe2000affe43f */
[--C-:B------:R-:W-:Y:S01]  /*fd90*/  IMAD.X R109, R109, 0x1, R133.reuse, P4 ;  /* 0x000000016d6d7824 */ /* 0x100fe200020e0685 */
[----:B------:R-:W-:Y:S01]  /*fda0*/  UIADD3 UR35, UP5, UR35, UR20, URZ ;  /* 0x0000001423237290 */ /* 0x000fe2000ffbe03f */
[-C--:B------:R-:W-:Y:S01]  /*fdb0*/  IADD3 R106, P5, R106, R134.reuse, RZ ;  /* 0x000000866a6a7210 */ /* 0x080fe20007fbe0ff */
[----:B------:R-:W-:Y:S01]  /*fdc0*/  UIADD3 UR14, UP2, UR14, UR20, URZ ;  /* 0x000000140e0e7290 */ /* 0x000fe2000ff5e03f */
[-C--:B------:R-:W-:Y:S01]  /*fdd0*/  IADD3 R108, P4, R108, R134.reuse, RZ ;  /* 0x000000866c6c7210 */ /* 0x080fe20007f9e0ff */
[----:B------:R-:W-:Y:S01]  /*fde0*/  UIADD3 UR5, UP6, UR5, UR20, URZ ;  /* 0x0000001405057290 */ /* 0x000fe2000ffde03f */
[--C-:B------:R-:W-:Y:S01]  /*fdf0*/  IMAD.X R123, R123, 0x1, R133.reuse, P6 ;  /* 0x000000017b7b7824 */ /* 0x100fe200030e0685 */
[-C--:B------:R-:W-:Y:S01]  /*fe00*/  IADD3 R122, P6, R122, R134.reuse, RZ ;  /* 0x000000867a7a7210 */ /* 0x080fe20007fde0ff */
[----:B------:R-:W-:Y:S01]  /*fe10*/  UIADD3.X UR34, UR34, UR21, URZ, UP5, !UPT ;  /* 0x0000001522227290 */ /* 0x000fe2000affe43f */
[--C-:B------:R-:W-:Y:S01]  /*fe20*/  IMAD.X R113, R113, 0x1, R133.reuse, P5 ;  /* 0x0000000171717824 */ /* 0x100fe200028e0685 */
[----:B------:R-:W-:Y:S01]  /*fe30*/  UIADD3.X UR8, UR8, UR21, URZ, UP2, !UPT ;  /* 0x0000001508087290 */ /* 0x000fe200097fe43f */
[--C-:B------:R-:W-:Y:S01]  /*fe40*/  IMAD.X R115, R115, 0x1, R133.reuse, P4 ;  /* 0x0000000173737824 */ /* 0x100fe200020e0685 */
[----:B------:R-:W-:Y:S01]  /*fe50*/  UIADD3.X UR9, UR9, UR21, URZ, UP6, !UPT ;  /* 0x0000001509097290 */ /* 0x000fe2000b7fe43f */
[-C--:B------:R-:W-:Y:S01]  /*fe60*/  IADD3 R112, P5, R112, R134.reuse, RZ ;  /* 0x0000008670707210 */ /* 0x080fe20007fbe0ff */
[----:B------:R-:W-:Y:S01]  /*fe70*/  UIADD3 UR49, UP5, UR49, UR20, URZ ;  /* 0x0000001431317290 */ /* 0x000fe2000ffbe03f */
[----:B------:R-:W-:Y:S01]  /*fe80*/  IADD3 R114, P4, R114, R134, RZ ;  /* 0x0000008672727210 */ /* 0x000fe20007f9e0ff */
[----:B------:R-:W-:Y:S01]  /*fe90*/  UIADD3 UR7, UP1, UR7, UR20, URZ ;  /* 0x0000001407077290 */ /* 0x000fe2000ff3e03f */
[----:B------:R-:W-:Y:S01]  /*fea0*/  IMAD.X R130, R130, 0x1, R133, P6 ;  /* 0x0000000182827824 */ /* 0x000fe200030e0685 */
[----:B------:R-:W-:-:S02]  /*feb0*/  UIADD3 UR15, UP0, UR15, UR20, URZ ;  /* 0x000000140f0f7290 */ /* 0x000fc4000ff1e03f */
[----:B------:R-:W-:Y:S02]  /*fec0*/  UIADD3 UR19, UP4, UR19, UR20, URZ ;  /* 0x0000001413137290 */ /* 0x000fe4000ff9e03f */
[----:B------:R-:W-:Y:S02]  /*fed0*/  UIADD3 UR29, UP3, UR29, UR20, URZ ;  /* 0x000000141d1d7290 */ /* 0x000fe4000ff7e03f */
[----:B------:R-:W-:Y:S02]  /*fee0*/  UIADD3 UR31, UP2, UR31, UR20, URZ ;  /* 0x000000141f1f7290 */ /* 0x000fe4000ff5e03f */
[----:B------:R-:W-:Y:S01]  /*fef0*/  UIADD3 UR33, UP6, UR33, UR20, URZ ;  /* 0x0000001421217290 */ /* 0x000fe2000ffde03f */
[----:B------:R-:W-:Y:S01]  /*ff00*/  ISETP.NE.U32.AND P6, PT, R131, UR4, PT ;  /* 0x0000000483007c0c */ /* 0x000fe2000bfc5070 */
[----:B------:R-:W-:Y:S01]  /*ff10*/  UIADD3.X UR48, UR48, UR21, URZ, UP5, !UPT ;  /* 0x0000001530307290 */ /* 0x000fe2000affe43f */
[--C-:B------:R-:W-:Y:S01]  /*ff20*/  IMAD.X R119, R119, 0x1, R133.reuse, P5 ;  /* 0x0000000177777824 */ /* 0x100fe200028e0685 */
[----:B------:R-:W-:Y:S01]  /*ff30*/  UIADD3.X UR11, UR11, UR21, URZ, UP1, !UPT ;  /* 0x000000150b0b7290 */ /* 0x000fe20008ffe43f */
[----:B------:R-:W-:Y:S01]  /*ff40*/  IMAD.X R121, R121, 0x1, R133, P4 ;  /* 0x0000000179797824 */ /* 0x000fe200020e0685 */
[----:B------:R-:W-:-:S02]  /*ff50*/  UIADD3.X UR12, UR12, UR21, URZ, UP0, !UPT ;  /* 0x000000150c0c7290 */ /* 0x000fc400087fe43f */
[----:B------:R-:W-:Y:S02]  /*ff60*/  UIADD3.X UR18, UR18, UR21, URZ, UP4, !UPT ;  /* 0x0000001512127290 */ /* 0x000fe4000a7fe43f */
[----:B------:R-:W-:Y:S02]  /*ff70*/  UIADD3.X UR28, UR28, UR21, URZ, UP3, !UPT ;  /* 0x000000151c1c7290 */ /* 0x000fe40009ffe43f */
[----:B------:R-:W-:Y:S02]  /*ff80*/  UIADD3.X UR30, UR30, UR21, URZ, UP2, !UPT ;  /* 0x000000151e1e7290 */ /* 0x000fe400097fe43f */
[----:B------:R-:W-:Y:S02]  /*ff90*/  UIADD3.X UR32, UR32, UR21, URZ, UP6, !UPT ;  /* 0x0000001520207290 */ /* 0x000fe4000b7fe43f */
[----:B------:R-:W-:Y:S01]  /*ffa0*/  UIADD3 UR26, UP5, UR26, UR20, URZ ;  /* 0x000000141a1a7290 */ /* 0x000fe2000ffbe03f */
[-C--:B------:R-:W-:Y:S01]  /*ffb0*/  IADD3 R118, P5, R118, R134.reuse, RZ ;  /* 0x0000008676767210 */ /* 0x080fe20007fbe0ff */
[----:B------:R-:W-:Y:S01]  /*ffc0*/  UIADD3 UR37, UP1, UR37, UR20, URZ ;  /* 0x0000001425257290 */ /* 0x000fe2000ff3e03f */
[----:B------:R-:W-:Y:S01]  /*ffd0*/  IADD3 R120, P4, R120, R134, RZ ;  /* 0x0000008678787210 */ /* 0x000fe20007f9e0ff */
[----:B------:R-:W-:-:S02]  /*ffe0*/  UIADD3 UR39, UP0, UR39, UR20, URZ ;  /* 0x0000001427277290 */ /* 0x000fc4000ff1e03f */
[----:B------:R-:W-:Y:S02]  /*fff0*/  UIADD3 UR41, UP4, UR41, UR20, URZ ;  /* 0x0000001429297290 */ /* 0x000fe4000ff9e03f */
[----:B------:R-:W-:Y:S02]  /*10000*/  UIADD3 UR43, UP3, UR43, UR20, URZ ;  /* 0x000000142b2b7290 */ /* 0x000fe4000ff7e03f */
[----:B------:R-:W-:Y:S02]  /*10010*/  UIADD3 UR45, UP2, UR45, UR20, URZ ;  /* 0x000000142d2d7290 */ /* 0x000fe4000ff5e03f */
[----:B------:R-:W-:Y:S02]  /*10020*/  UIADD3 UR47, UP6, UR47, UR20, URZ ;  /* 0x000000142f2f7290 */ /* 0x000fe4000ffde03f */
[----:B------:R-:W-:Y:S02]  /*10030*/  UIADD3.X UR27, UR27, UR21, URZ, UP5, !UPT ;  /* 0x000000151b1b7290 */ /* 0x000fe4000affe43f */
[----:B------:R-:W-:-:S02]  /*10040*/  UIADD3.X UR36, UR36, UR21, URZ, UP1, !UPT ;  /* 0x0000001524247290 */ /* 0x000fc40008ffe43f */
[----:B------:R-:W-:Y:S02]  /*10050*/  UIADD3.X UR38, UR38, UR21, URZ, UP0, !UPT ;  /* 0x0000001526267290 */ /* 0x000fe400087fe43f */
[----:B------:R-:W-:Y:S02]  /*10060*/  UIADD3.X UR40, UR40, UR21, URZ, UP4, !UPT ;  /* 0x0000001528287290 */ /* 0x000fe4000a7fe43f */
[----:B------:R-:W-:Y:S02]  /*10070*/  UIADD3.X UR42, UR42, UR21, URZ, UP3, !UPT ;  /* 0x000000152a2a7290 */ /* 0x000fe40009ffe43f */
[----:B------:R-:W-:Y:S02]  /*10080*/  UIADD3.X UR44, UR44, UR21, URZ, UP2, !UPT ;  /* 0x000000152c2c7290 */ /* 0x000fe400097fe43f */
[----:B------:R-:W-:Y:S01]  /*10090*/  UIADD3.X UR46, UR46, UR21, URZ, UP6, !UPT ;  /* 0x000000152e2e7290 */ /* 0x000fe2000b7fe43f */
[--C-:B------:R-:W-:Y:S01]  /*100a0*/  IMAD.X R125, R125, 0x1, R133.reuse, P5 ;  /* 0x000000017d7d7824 */ /* 0x100fe200028e0685 */
[----:B------:R-:W-:Y:S01]  /*100b0*/  UIADD3 UR51, UP1, UR51, UR20, URZ ;  /* 0x0000001433337290 */ /* 0x000fe2000ff3e03f */
[----:B------:R-:W-:Y:S01]  /*100c0*/  IMAD.X R127, R127, 0x1, R133, P4 ;  /* 0x000000017f7f7824 */ /* 0x000fe200020e0685 */
[----:B------:R-:W-:-:S02]  /*100d0*/  UIADD3 UR53, UP0, UR53, UR20, URZ ;  /* 0x0000001435357290 */ /* 0x000fc4000ff1e03f */
[----:B------:R-:W-:Y:S02]  /*100e0*/  UIADD3 UR55, UP4, UR55, UR20, URZ ;  /* 0x0000001437377290 */ /* 0x000fe4000ff9e03f */
[----:B------:R-:W-:Y:S02]  /*100f0*/  UIADD3 UR57, UP3, UR57, UR20, URZ ;  /* 0x0000001439397290 */ /* 0x000fe4000ff7e03f */
[----:B------:R-:W-:Y:S02]  /*10100*/  UIADD3 UR59, UP2, UR59, UR20, URZ ;  /* 0x000000143b3b7290 */ /* 0x000fe4000ff5e03f */
[----:B------:R-:W-:Y:S01]  /*10110*/  UIADD3 UR61, UP6, UR61, UR20, URZ ;  /* 0x000000143d3d7290 */ /* 0x000fe2000ffde03f */
[-C--:B------:R-:W-:Y:S02]  /*10120*/  IADD3 R124, P5, R124, R134.reuse, RZ ;  /* 0x000000867c7c7210 */ /* 0x080fe40007fbe0ff */
[----:B------:R-:W-:Y:S01]  /*10130*/  IADD3 R126, P4, R126, R134, RZ ;  /* 0x000000867e7e7210 */ /* 0x000fe20007f9e0ff */
[----:B------:R-:W-:Y:S01]  /*10140*/  IMAD.U32 R138, RZ, RZ, UR26 ;  /* 0x0000001aff8a7e24 */ /* 0x000fe2000f8e00ff */
[----:B------:R-:W-:Y:S01]  /*10150*/  UIADD3.X UR50, UR50, UR21, URZ, UP1, !UPT ;  /* 0x0000001532327290 */ /* 0x000fe20008ffe43f */
[----:B------:R-:W-:Y:S01]  /*10160*/  IMAD.U32 R141, RZ, RZ, UR27 ;  /* 0x0000001bff8d7e24 */ /* 0x000fe2000f8e00ff */
[----:B------:R-:W-:-:S02]  /*10170*/  UIADD3.X UR52, UR52, UR21, URZ, UP0, !UPT ;  /* 0x0000001534347290 */ /* 0x000fc400087fe43f */
[----:B------:R-:W-:Y:S02]  /*10180*/  UIADD3.X UR54, UR54, UR21, URZ, UP4, !UPT ;  /* 0x0000001536367290 */ /* 0x000fe4000a7fe43f */
[----:B------:R-:W-:Y:S02]  /*10190*/  UIADD3.X UR56, UR56, UR21, URZ, UP3, !UPT ;  /* 0x0000001538387290 */ /* 0x000fe40009ffe43f */
[----:B------:R-:W-:Y:S02]  /*101a0*/  UIADD3.X UR58, UR58, UR21, URZ, UP2, !UPT ;  /* 0x000000153a3a7290 */ /* 0x000fe400097fe43f */
[----:B------:R-:W-:Y:S01]  /*101b0*/  UIADD3.X UR60, UR60, UR21, URZ, UP6, !UPT ;  /* 0x000000153c3c7290 */ /* 0x000fe2000b7fe43f */
[--C-:B------:R-:W-:Y:S02]  /*101c0*/  IMAD.X R128, R128, 0x1, R133.reuse, P5 ;  /* 0x0000000180807824 */ /* 0x100fe400028e0685 */
[----:B------:R-:W-:Y:S01]  /*101d0*/  IMAD.X R129, R129, 0x1, R133, P4 ;  /* 0x0000000181817824 */ /* 0x000fe200020e0685 */
[----:B------:R-:W-:Y:S08]  /*101e0*/  @P6 BRA `(.L_x_1) ;  /* 0xffffffc400606947 */ /* 0x000ff0000383ffff */
.L_x_0:
[----:B------:R-:W-:Y:S02]  /*101f0*/  WARPGROUP.DEPBAR.LE gsb0, 0x0 ;  /* 0x00008000000079c5 */ /* 0x000fe40000010000 */
[----:B------:R-:W-:-:S04]  /*10200*/  DEPBAR.LE SB0, 0x0 ;  /* 0x000080000000791a */ /* 0x000fc80000000000 */
[----:B------:R-:W-:Y:S08]  /*10210*/  BAR.SYNC.DEFER_BLOCKING 0x0 ;  /* 0x0000000000007b1d */ /* 0x000ff00000010000 */
[----:B------:R-:W1:Y:S01]  /*10220*/  LDC R68, c[0x0][0x248] ;  /* 0x00009200ff447b82 */ /* 0x000e620000000800 */
[----:B------:R-:W-:Y:S01]  /*10230*/  ULDC UR4, c[0x0][0x244] ;  /* 0x0000910000047ab9 */ /* 0x000fe20000000800 */
[----:B------:R-:W2:Y:S01]  /*10240*/  LDL.LU R143, [R1+0x18c] ;  /* 0x00018c00018f7983 */ /* 0x000ea20000300800 */
[----:B------:R-:W-:-:S02]  /*10250*/  ISETP.LT.AND P4, PT, R207, R139, !P2 ;  /* 0x0000008bcf00720c */ /* 0x000fc40005781270 */
[C---:B------:R-:W-:Y:S01]  /*10260*/  LOP3.LUT R14, R15.reuse, 0x8, RZ, 0xfc, !PT ;  /* 0x000000080f0e7812 */ /* 0x040fe200078efcff */
[----:B------:R-:W-:Y:S02]  /*10270*/  STSM.16.M88.4 [R206], R24 ;  /* 0x00000018ce007844 */ /* 0x000fe40000000200 */
[----:B------:R-:W-:Y:S01]  /*10280*/  BAR.SYNC.DEFER_BLOCKING 0x0 ;  /* 0x0000000000007b1d */ /* 0x000fe20000010000 */
[----:B-1----:R-:W-:-:S05]  /*10290*/  IMAD R3, R15, R68, RZ ;  /* 0x000000440f037224 */ /* 0x002fca00078e02ff */
[----:B------:R-:W1:Y:S02]  /*102a0*/  LDS.128 R56, [R205] ;  /* 0x00000000cd387984 */ /* 0x000e640000000c00 */
[----:B------:R-:W-:Y:S06]  /*102b0*/  BAR.SYNC.DEFER_BLOCKING 0x0 ;  /* 0x0000000000007b1d */ /* 0x000fec0000010000 */
[----:B------:R3:W-:Y:S02]  /*102c0*/  STSM.16.M88.4 [R206], R28 ;  /* 0x0000001cce007844 */ /* 0x0007e40000000200 */
[----:B------:R-:W-:Y:S06]  /*102d0*/  BAR.SYNC.DEFER_BLOCKING 0x0 ;  /* 0x0000000000007b1d */ /* 0x000fec0000010000 */
[----:B------:R-:W4:Y:S02]  /*102e0*/  LDS.128 R60, [R205] ;  /* 0x00000000cd3c7984 */ /* 0x000f240000000c00 */
[----:B------:R-:W-:Y:S06]  /*102f0*/  BAR.SYNC.DEFER_BLOCKING 0x0 ;  /* 0x0000000000007b1d */ /* 0x000fec0000010000 */
[----:B------:R3:W-:Y:S02]  /*10300*/  STSM.16.M88.4 [R206], R32 ;  /* 0x00000020ce007844 */ /* 0x0007e40000000200 */
[----:B------:R-:W-:Y:S06]  /*10310*/  BAR.SYNC.DEFER_BLOCKING 0x0 ;  /* 0x0000000000007b1d */ /* 0x000fec0000010000 */
[----:B------:R-:W4:Y:S02]  /*10320*/  LDS.128 R64, [R205] ;  /* 0x00000000cd407984 */ /* 0x000f240000000c00 */
[----:B------:R-:W-:Y:S06]  /*10330*/  BAR.SYNC.DEFER_BLOCKING 0x0 ;  /* 0x0000000000007b1d */ /* 0x000fec0000010000 */
[----:B------:R-:W-:Y:S02]  /*10340*/  STSM.16.M88.4 [R206], R36 ;  /* 0x00000024ce007844 */ /* 0x000fe40000000200 */
        /* <DEDUP_REMOVED lines=8> */
[----:B------:R-:W-:Y:S01]  /*103d0*/  BAR.SYNC.DEFER_BLOCKING 0x0 ;  /* 0x0000000000007b1d */ /* 0x000fe20000010000 */
[----:B--2---:R-:W-:-:S05]  /*103e0*/  IMAD R0, R143, UR4, RZ ;  /* 0x000000048f007c24 */ /* 0x004fca000f8e02ff */
[----:B------:R-:W-:Y:S02]  /*103f0*/  ULDC.64 UR4, c[0x0][0x220] ;  /* 0x0000880000047ab9 */ /* 0x000fe40000000a00 */
[----:B---3--:R-:W-:-:S04]  /*10400*/  LEA R30, P5, R0, UR4, 0x2 ;  /* 0x00000004001e7c11 */ /* 0x008fc8000f8a10ff */
[----:B------:R-:W-:Y:S01]  /*10410*/  LEA.HI.X.SX32 R32, R0, UR5, 0x2, P5 ;  /* 0x0000000500207c11 */ /* 0x000fe2000a8f16ff */
[C---:B------:R-:W-:Y:S01]  /*10420*/  IMAD R0, R68.reuse, 0x2, R3 ;  /* 0x0000000244007824 */ /* 0x040fe200078e0203 */
[----:B------:R-:W-:Y:S02]  /*10430*/  ISETP.LT.AND P5, PT, R15, R139, !P2 ;  /* 0x0000008b0f00720c */ /* 0x000fe400057a1270 */
[----:B------:R-:W-:Y:S01]  /*10440*/  LEA R2, P6, R3, R30, 0x2 ;  /* 0x0000001e03027211 */ /* 0x000fe200078c10ff */
[----:B------:R-:W-:-:S03]  /*10450*/  IMAD R25, R68, 0x2, R0 ;  /* 0x0000000244197824 */ /* 0x000fc600078e0200 */
[----:B------:R-:W-:Y:S01]  /*10460*/  LEA.HI.X.SX32 R3, R3, R32, 0x2, P6 ;  /* 0x0000002003037211 */ /* 0x000fe200030f16ff */
[----:B------:R-:W-:Y:S01]  /*10470*/  IMAD R27, R68, 0x2, R25 ;  /* 0x00000002441b7824 */ /* 0x000fe200078e0219 */
[----:B-----5:R-:W-:Y:S01]  /*10480*/  LEA R12, P6, R0, R30, 0x2 ;  /* 0x0000001e000c7211 */ /* 0x020fe200078c10ff */
[----:B------:R-:W2:Y:S02]  /*10490*/  LDS.128 R8, [R205] ;  /* 0x00000000cd087984 */ /* 0x000ea40000000c00 */
[----:B------:R-:W-:Y:S01]  /*104a0*/  IMAD R28, R68, 0x2, R27 ;  /* 0x00000002441c7824 */ /* 0x000fe200078e021b */
[----:B------:R-:W-:Y:S01]  /*104b0*/  LEA.HI.X.SX32 R13, R0, R32, 0x2, P6 ;  /* 0x00000020000d7211 */ /* 0x000fe200030f16ff */
[----:B------:R-:W-:Y:S01]  /*104c0*/  BAR.SYNC.DEFER_BLOCKING 0x0 ;  /* 0x0000000000007b1d */ /* 0x000fe20000010000 */
[----:B------:R-:W-:Y:S01]  /*104d0*/  LOP3.LUT R0, R15, 0xa, RZ, 0xfc, !PT ;  /* 0x0000000a0f007812 */ /* 0x000fe200078efcff */
[----:B------:R-:W-:-:S04]  /*104e0*/  IMAD R29, R68, 0x2, R28 ;  /* 0x00000002441d7824 */ /* 0x000fc800078e021c */
[----:B------:R-:W-:Y:S02]  /*104f0*/  STSM.16.M88.4 [R206], R48 ;  /* 0x00000030ce007844 */ /* 0x000fe40000000200 */
[----:B------:R-:W-:Y:S06]  /*10500*/  BAR.SYNC.DEFER_BLOCKING 0x0 ;  /* 0x0000000000007b1d */ /* 0x000fec0000010000 */
[----:B------:R-:W3:Y:S02]  /*10510*/  LDS.128 R4, [R205] ;  /* 0x00000000cd047984 */ /* 0x000ee40000000c00 */
[----:B------:R-:W-:Y:S06]  /*10520*/  BAR.SYNC.DEFER_BLOCKING 0x0 ;  /* 0x0000000000007b1d */ /* 0x000fec0000010000 */
[----:B------:R-:W-:Y:S02]  /*10530*/  STSM.16.M88.4 [R206], R52 ;  /* 0x00000034ce007844 */ /* 0x000fe40000000200 */
[----:B------:R-:W-:Y:S06]  /*10540*/  BAR.SYNC.DEFER_BLOCKING 0x0 ;  /* 0x0000000000007b1d */ /* 0x000fec0000010000 */
[----:B-1----:R1:W-:Y:S01]  /*10550*/  @P5 STG.E desc[UR16][R2.64], R56 ;  /* 0x0000003802005986 */ /* 0x0023e2000c101910 */
[----:B------:R-:W-:-:S03]  /*10560*/  LEA R26, P5, R27, R30, 0x2 ;  /* 0x0000001e1b1a7211 */ /* 0x000fc600078a10ff */
[----:B------:R4:W-:Y:S01]  /*10570*/  @P4 STG.E desc[UR16][R12.64], R57 ;  /* 0x000000390c004986 */ /* 0x0009e2000c101910 */
[----:B------:R-:W-:Y:S02]  /*10580*/  LEA R24, P4, R25, R30, 0x2 ;  /* 0x0000001e19187211 */ /* 0x000fe400078810ff */
[-C--:B------:R-:W-:Y:S01]  /*10590*/  LEA.HI.X.SX32 R27, R27, R32.reuse, 0x2, P5 ;  /* 0x000000201b1b7211 */ /* 0x080fe200028f16ff */
[----:B------:R-:W3:Y:S01]  /*105a0*/  LDS.128 R204, [R205] ;  /* 0x00000000cdcc7984 */ /* 0x000ee20000000c00 */
[----:B------:R-:W-:Y:S02]  /*105b0*/  LEA.HI.X.SX32 R25, R25, R32, 0x2, P4 ;  /* 0x0000002019197211 */ /* 0x000fe400020f16ff */
[-C--:B------:R-:W-:Y:S02]  /*105c0*/  ISETP.LT.AND P5, PT, R14, R139.reuse, !P2 ;  /* 0x0000008b0e00720c */ /* 0x080fe400057a1270 */
[----:B------:R-:W-:Y:S01]  /*105d0*/  ISETP.LT.AND P4, PT, R0, R139, !P2 ;  /* 0x0000008b0000720c */ /* 0x000fe20005781270 */
[----:B------:R-:W-:Y:S01]  /*105e0*/  @P0 STG.E desc[UR16][R24.64], R58 ;  /* 0x0000003a18000986 */ /* 0x000fe2000c101910 */
[----:B-1----:R-:W-:-:S02]  /*105f0*/  LEA R2, P0, R28, R30, 0x2 ;  /* 0x0000001e1c027211 */ /* 0x002fc400078010ff */
[----:B------:R-:W-:Y:S01]  /*10600*/  LOP3.LUT R14, R15, 0xc, RZ, 0xfc, !PT ;  /* 0x0000000c0f0e7812 */ /* 0x000fe200078efcff */
[----:B------:R1:W-:Y:S01]  /*10610*/  @P1 STG.E desc[UR16][R26.64], R59 ;  /* 0x0000003b1a001986 */ /* 0x0003e2000c101910 */
[----:B----4-:R-:W-:Y:S02]  /*10620*/  LEA R12, P1, R29, R30, 0x2 ;  /* 0x0000001e1d0c7211 */ /* 0x010fe400078210ff */
[----:B------:R-:W-:Y:S02]  /*10630*/  LOP3.LUT R0, R15, 0xe, RZ, 0xfc, !PT ;  /* 0x0000000e0f007812 */ /* 0x000fe400078efcff */
[-C--:B------:R-:W-:Y:S01]  /*10640*/  LEA.HI.X.SX32 R13, R29, R32.reuse, 0x2, P1 ;  /* 0x000000201d0d7211 */ /* 0x080fe200008f16ff */
[----:B------:R-:W-:Y:S01]  /*10650*/  IMAD R29, R68, 0x2, R29 ;  /* 0x00000002441d7824 */ /* 0x000fe200078e021d */
[----:B------:R-:W-:Y:S02]  /*10660*/  LEA.HI.X.SX32 R3, R28, R32, 0x2, P0 ;  /* 0x000000201c037211 */ /* 0x000fe400000f16ff */
[----:B------:R-:W-:-:S02]  /*10670*/  ISETP.LT.AND P1, PT, R14, R139, !P2 ;  /* 0x0000008b0e00720c */ /* 0x000fc40005721270 */
[----:B------:R-:W-:Y:S01]  /*10680*/  ISETP.LT.AND P0, PT, R0, R139, !P2 ;  /* 0x0000008b0000720c */ /* 0x000fe20005701270 */
[C---:B-1----:R-:W-:Y:S01]  /*10690*/  IMAD R27, R68.reuse, 0x2, R29 ;  /* 0x00000002441b7824 */ /* 0x042fe200078e021d */
[----:B------:R-:W-:Y:S01]  /*106a0*/  @P5 STG.E desc[UR16][R2.64], R60 ;  /* 0x0000003c02005986 */ /* 0x000fe2000c101910 */
[----:B------:R-:W-:Y:S02]  /*106b0*/  LOP3.LUT R14, R15, 0x10, RZ, 0xfc, !PT ;  /* 0x000000100f0e7812 */ /* 0x000fe400078efcff */
[----:B------:R-:W-:Y:S01]  /*106c0*/  IMAD R28, R68, 0x2, R27 ;  /* 0x00000002441c7824 */ /* 0x000fe200078e021b */
[----:B------:R1:W-:Y:S01]  /*106d0*/  @P4 STG.E desc[UR16][R12.64], R61 ;  /* 0x0000003d0c004986 */ /* 0x0003e2000c101910 */
[-C--:B------:R-:W-:Y:S02]  /*106e0*/  LEA R24, P4, R29, R30.reuse, 0x2 ;  /* 0x0000001e1d187211 */ /* 0x080fe400078810ff */
[----:B------:R-:W-:Y:S02]  /*106f0*/  LEA R26, P5, R27, R30, 0x2 ;  /* 0x0000001e1b1a7211 */ /* 0x000fe400078a10ff */
[----:B------:R-:W-:-:S02]  /*10700*/  LOP3.LUT R0, R15, 0x12, RZ, 0xfc, !PT ;  /* 0x000000120f007812 */ /* 0x000fc400078efcff */
[-C--:B------:R-:W-:Y:S01]  /*10710*/  LEA.HI.X.SX32 R25, R29, R32.reuse, 0x2, P4 ;  /* 0x000000201d197211 */ /* 0x080fe200020f16ff */
[----:B------:R-:W-:Y:S01]  /*10720*/  IMAD R29, R68, 0x2, R28 ;  /* 0x00000002441d7824 */ /* 0x000fe200078e021c */
[----:B------:R-:W-:Y:S02]  /*10730*/  LEA.HI.X.SX32 R27, R27, R32, 0x2, P5 ;  /* 0x000000201b1b7211 */ /* 0x000fe400028f16ff */
[-C--:B------:R-:W-:Y:S01]  /*10740*/  ISETP.LT.AND P5, PT, R14, R139.reuse, !P2 ;  /* 0x0000008b0e00720c */ /* 0x080fe200057a1270 */
[----:B------:R-:W-:Y:S01]  /*10750*/  @P1 STG.E desc[UR16][R24.64], R62 ;  /* 0x0000003e18001986 */ /* 0x000fe2000c101910 */
[----:B------:R-:W-:Y:S02]  /*10760*/  ISETP.LT.AND P4, PT, R0, R139, !P2 ;  /* 0x0000008b0000720c */ /* 0x000fe40005781270 */
[-C--:B-1----:R-:W-:Y:S01]  /*10770*/  LEA R12, P1, R29, R30.reuse, 0x2 ;  /* 0x0000001e1d0c7211 */ /* 0x082fe200078210ff */
[----:B------:R1:W-:Y:S01]  /*10780*/  @P0 STG.E desc[UR16][R26.64], R63 ;  /* 0x0000003f1a000986 */ /* 0x0003e2000c101910 */
[----:B------:R-:W-:-:S02]  /*10790*/  LEA R2, P0, R28, R30, 0x2 ;  /* 0x0000001e1c027211 */ /* 0x000fc400078010ff */
[----:B------:R-:W-:Y:S02]  /*107a0*/  LOP3.LUT R14, R15, 0x14, RZ, 0xfc, !PT ;  /* 0x000000140f0e7812 */ /* 0x000fe400078efcff */
[-C--:B------:R-:W-:Y:S01]  /*107b0*/  LEA.HI.X.SX32 R13, R29, R32.reuse, 0x2, P1 ;  /* 0x000000201d0d7211 */ /* 0x080fe200008f16ff */
[----:B------:R-:W-:Y:S01]  /*107c0*/  IMAD R29, R68, 0x2, R29 ;  /* 0x00000002441d7824 */ /* 0x000fe200078e021d */
[----:B------:R-:W-:Y:S02]  /*107d0*/  LEA.HI.X.SX32 R3, R28, R32, 0x2, P0 ;  /* 0x000000201c037211 */ /* 0x000fe400000f16ff */
[C---:B------:R-:W-:Y:S02]  /*107e0*/  LOP3.LUT R0, R15.reuse, 0x16, RZ, 0xfc, !PT ;  /* 0x000000160f007812 */ /* 0x040fe400078efcff */
[-C--:B------:R-:W-:Y:S01]  /*107f0*/  ISETP.LT.AND P1, PT, R14, R139.reuse, !P2 ;  /* 0x0000008b0e00720c */ /* 0x080fe20005721270 */
[----:B-1----:R-:W-:Y:S01]  /*10800*/  IMAD R27, R68, 0x2, R29 ;  /* 0x00000002441b7824 */ /* 0x002fe200078e021d */
[----:B------:R-:W-:Y:S01]  /*10810*/  ISETP.LT.AND P0, PT, R0, R139, !P2 ;  /* 0x0000008b0000720c */ /* 0x000fe20005701270 */
[----:B------:R-:W-:Y:S01]  /*10820*/  @P5 STG.E desc[UR16][R2.64], R64 ;  /* 0x0000004002005986 */ /* 0x000fe2000c101910 */
[----:B------:R-:W-:Y:S01]  /*10830*/  LOP3.LUT R14, R15, 0x18, RZ, 0xfc, !PT ;  /* 0x000000180f0e7812 */ /* 0x000fe200078efcff */
[----:B------:R-:W-:Y:S01]  /*10840*/  IMAD R28, R68, 0x2, R27 ;  /* 0x00000002441c7824 */ /* 0x000fe200078e021b */
[-C--:B------:R-:W-:Y:S01]  /*10850*/  LEA R26, P5, R27, R30.reuse, 0x2 ;  /* 0x0000001e1b1a7211 */ /* 0x080fe200078a10ff */
[----:B------:R1:W-:Y:S01]  /*10860*/  @P4 STG.E desc[UR16][R12.64], R65 ;  /* 0x000000410c004986 */ /* 0x0003e2000c101910 */
[----:B------:R-:W-:-:S02]  /*10870*/  LEA R24, P4, R29, R30, 0x2 ;  /* 0x0000001e1d187211 */ /* 0x000fc400078810ff */
[----:B------:R-:W-:Y:S02]  /*10880*/  LOP3.LUT R0, R15, 0x1a, RZ, 0xfc, !PT ;  /* 0x0000001a0f007812 */ /* 0x000fe400078efcff */
        /* <DEDUP_REMOVED lines=9> */
[-C--:B------:R-:W-:Y:S01]  /*10920*/  LEA.HI.X.SX32 R13, R29, R32.reuse, 0x2, P1 ;  /* 0x000000201d0d7211 */ /* 0x080fe200008f16ff */
[----:B------:R-:W-:Y:S01]  /*10930*/  IMAD R29, R68, 0x2, R29 ;  /* 0x00000002441d7824 */ /* 0x000fe200078e021d */
[C---:B------:R-:W-:Y:S02]  /*10940*/  LOP3.LUT R14, R15.reuse, 0x1c, RZ, 0xfc, !PT ;  /* 0x0000001c0f0e7812 */ /* 0x040fe400078efcff */
[C---:B------:R-:W-:Y:S02]  /*10950*/  LOP3.LUT R0, R15.reuse, 0x1e, RZ, 0xfc, !PT ;  /* 0x0000001e0f007812 */ /* 0x040fe400078efcff */
[----:B------:R-:W-:Y:S02]  /*10960*/  LEA.HI.X.SX32 R3, R28, R32, 0x2, P0 ;  /* 0x000000201c037211 */ /* 0x000fe400000f16ff */
[-C--:B------:R-:W-:Y:S01]  /*10970*/  ISETP.LT.AND P1, PT, R14, R139.reuse, !P2 ;  /* 0x0000008b0e00720c */ /* 0x080fe20005721270 */
[----:B-1----:R-:W-:Y:S01]  /*10980*/  IMAD R27, R68, 0x2, R29 ;  /* 0x00000002441b7824 */ /* 0x002fe200078e021d */
[----:B------:R-:W-:Y:S01]  /*10990*/  ISETP.LT.AND P0, PT, R0, R139, !P2 ;  /* 0x0000008b0000720c */ /* 0x000fe20005701270 */
[----:B------:R1:W-:Y:S01]  /*109a0*/  @P5 STG.E desc[UR16][R2.64], R20 ;  /* 0x0000001402005986 */ /* 0x0003e2000c101910 */
[----:B------:R-:W-:Y:S01]  /*109b0*/  LOP3.LUT R14, R15, 0x20, RZ, 0xfc, !PT ;  /* 0x000000200f0e7812 */ /* 0x000fe200078efcff */
[----:B------:R-:W-:Y:S01]  /*109c0*/  IMAD R28, R68, 0x2, R27 ;  /* 0x00000002441c7824 */ /* 0x000fe200078e021b */
[-C--:B------:R-:W-:Y:S01]  /*109d0*/  LEA R26, P5, R27, R30.reuse, 0x2 ;  /* 0x0000001e1b1a7211 */ /* 0x080fe200078a10ff */
[----:B------:R4:W-:Y:S01]  /*109e0*/  @P4 STG.E desc[UR16][R12.64], R21 ;  /* 0x000000150c004986 */ /* 0x0009e2000c101910 */
[----:B------:R-:W-:-:S02]  /*109f0*/  LEA R24, P4, R29, R30, 0x2 ;  /* 0x0000001e1d187211 */ /* 0x000fc400078810ff */
[----:B------:R-:W-:Y:S02]  /*10a00*/  LOP3.LUT R0, R15, 0x22, RZ, 0xfc, !PT ;  /* 0x000000220f007812 */ /* 0x000fe400078efcff */
[-C--:B------:R-:W-:Y:S02]  /*10a10*/  LEA.HI.X.SX32 R25, R29, R32.reuse, 0x2, P4 ;  /* 0x000000201d197211 */ /* 0x080fe400020f16ff */
[----:B------:R-:W-:Y:S01]  /*10a20*/  LEA.HI.X.SX32 R27, R27, R32, 0x2, P5 ;  /* 0x000000201b1b7211 */ /* 0x000fe200028f16ff */
[----:B-1----:R-:W-:Y:S01]  /*10a30*/  IMAD R20, R68, 0x2, R28 ;  /* 0x0000000244147824 */ /* 0x002fe200078e021c */
[-C--:B------:R-:W-:Y:S01]  /*10a40*/  ISETP.LT.AND P5, PT, R14, R139.reuse, !P2 ;  /* 0x0000008b0e00720c */ /* 0x080fe200057a1270 */
[----:B------:R-:W-:Y:S01]  /*10a50*/  @P1 STG.E desc[UR16][R24.64], R22 ;  /* 0x0000001618001986 */ /* 0x000fe2000c101910 */
[----:B------:R-:W-:Y:S01]  /*10a60*/  ISETP.LT.AND P4, PT, R0, R139, !P2 ;  /* 0x0000008b0000720c */ /* 0x000fe20005781270 */
[----:B----4-:R-:W-:Y:S01]  /*10a70*/  IMAD R21, R68, 0x2, R20 ;  /* 0x0000000244157824 */ /* 0x010fe200078e0214 */
[-C--:B------:R-:W-:Y:S01]  /*10a80*/  LEA R12, P1, R20, R30.reuse, 0x2 ;  /* 0x0000001e140c7211 */ /* 0x080fe200078210ff */
[----:B------:R1:W-:Y:S01]  /*10a90*/  @P0 STG.E desc[UR16][R26.64], R23 ;  /* 0x000000171a000986 */ /* 0x0003e2000c101910 */
[----:B------:R-:W-:-:S02]  /*10aa0*/  LEA R2, P0, R28, R30, 0x2 ;  /* 0x0000001e1c027211 */ /* 0x000fc400078010ff */
[C---:B------:R-:W-:Y:S02]  /*10ab0*/  LOP3.LUT R14, R15.reuse, 0x24, RZ, 0xfc, !PT ;  /* 0x000000240f0e7812 */ /* 0x040fe400078efcff */
[C---:B------:R-:W-:Y:S02]  /*10ac0*/  LOP3.LUT R0, R15.reuse, 0x26, RZ, 0xfc, !PT ;  /* 0x000000260f007812 */ /* 0x040fe400078efcff */
[-C--:B------:R-:W-:Y:S02]  /*10ad0*/  LEA.HI.X.SX32 R3, R28, R32.reuse, 0x2, P0 ;  /* 0x000000201c037211 */ /* 0x080fe400000f16ff */
        /* <DEDUP_REMOVED lines=15> */
[----:B------:R1:W-:Y:S01]  /*10bd0*/  @P1 STG.E desc[UR16][R20.64], R18 ;  /* 0x0000001214001986 */ /* 0x0003e2000c101910 */
[----:B------:R-:W-:Y:S01]  /*10be0*/  ISETP.LT.AND P4, PT, R0, R139, !P2 ;  /* 0x0000008b0000720c */ /* 0x000fe20005781270 */
[----:B----4-:R-:W-:Y:S01]  /*10bf0*/  IMAD R17, R68, 0x2, R16 ;  /* 0x0000000244117824 */ /* 0x010fe200078e0210 */
[-C--:B------:R-:W-:Y:S01]  /*10c00*/  LEA R12, P1, R16, R30.reuse, 0x2 ;  /* 0x0000001e100c7211 */ /* 0x080fe200078210ff */
[----:B------:R4:W-:Y:S01]  /*10c10*/  @P0 STG.E desc[UR16][R22.64], R19 ;  /* 0x0000001316000986 */ /* 0x0009e2000c101910 */
[----:B------:R-:W-:-:S02]  /*10c20*/  LEA R2, P0, R24, R30, 0x2 ;  /* 0x0000001e18027211 */ /* 0x000fc400078010ff */
[C---:B------:R-:W-:Y:S02]  /*10c30*/  LOP3.LUT R14, R15.reuse, 0x2c, RZ, 0xfc, !PT ;  /* 0x0000002c0f0e7812 */ /* 0x040fe400078efcff */
[-C--:B------:R-:W-:Y:S02]  /*10c40*/  LEA.HI.X.SX32 R3, R24, R32.reuse, 0x2, P0 ;  /* 0x0000002018037211 */ /* 0x080fe400000f16ff */
[----:B------:R-:W-:Y:S01]  /*10c50*/  LEA.HI.X.SX32 R13, R16, R32, 0x2, P1 ;  /* 0x00000020100d7211 */ /* 0x000fe200008f16ff */
[----:B-1----:R-:W-:Y:S01]  /*10c60*/  IMAD R20, R68, 0x2, R17 ;  /* 0x0000000244147824 */ /* 0x002fe200078e0211 */
[----:B------:R-:W-:Y:S01]  /*10c70*/  LOP3.LUT R0, R15, 0x2e, RZ, 0xfc, !PT ;  /* 0x0000002e0f007812 */ /* 0x000fe200078efcff */
[----:B--2---:R-:W-:Y:S01]  /*10c80*/  @P5 STG.E desc[UR16][R2.64], R8 ;  /* 0x0000000802005986 */ /* 0x004fe2000c101910 */
[-C--:B------:R-:W-:Y:S02]  /*10c90*/  ISETP.LT.AND P1, PT, R14, R139.reuse, !P2 ;  /* 0x0000008b0e00720c */ /* 0x080fe40005721270 */
[----:B------:R-:W-:Y:S01]  /*10ca0*/  ISETP.LT.AND P0, PT, R0, R139, !P2 ;  /* 0x0000008b0000720c */ /* 0x000fe20005701270 */
[----:B------:R1:W-:Y:S01]  /*10cb0*/  @P4 STG.E desc[UR16][R12.64], R9 ;  /* 0x000000090c004986 */ /* 0x0003e2000c101910 */
[----:B------:R-:W-:-:S02]  /*10cc0*/  LEA R16, P4, R17, R30, 0x2 ;  /* 0x0000001e11107211 */ /* 0x000fc400078810ff */
[C---:B------:R-:W-:Y:S02]  /*10cd0*/  LEA R18, P6, R20.reuse, R30, 0x2 ;  /* 0x0000001e14127211 */ /* 0x040fe400078c10ff */
[----:B------:R-:W-:Y:S02]  /*10ce0*/  LOP3.LUT R0, R15, 0x38, RZ, 0xfc, !PT ;  /* 0x000000380f007812 */ /* 0x000fe400078efcff */
[-C--:B------:R-:W-:Y:S02]  /*10cf0*/  LEA.HI.X.SX32 R17, R17, R32.reuse, 0x2, P4 ;  /* 0x0000002011117211 */ /* 0x080fe400020f16ff */
[----:B----4-:R-:W-:Y:S01]  /*10d00*/  LEA.HI.X.SX32 R19, R20, R32, 0x2, P6 ;  /* 0x0000002014137211 */ /* 0x010fe200030f16ff */
[----:B------:R-:W-:Y:S01]  /*10d10*/  IMAD R20, R68, 0x2, R20 ;  /* 0x0000000244147824 */ /* 0x000fe200078e0214 */
[-C--:B------:R-:W-:Y:S01]  /*10d20*/  ISETP.LT.AND P4, PT, R0, R139.reuse, !P2 ;  /* 0x0000008b0000720c */ /* 0x080fe20005781270 */
[----:B------:R2:W-:Y:S01]  /*10d30*/  @P1 STG.E desc[UR16][R16.64], R10 ;  /* 0x0000000a10001986 */ /* 0x0005e2000c101910 */
[C---:B------:R-:W-:Y:S01]  /*10d40*/  LOP3.LUT R0, R15.reuse, 0x30, RZ, 0xfc, !PT ;  /* 0x000000300f007812 */ /* 0x040fe200078efcff */
[----:B-1----:R-:W-:Y:S01]  /*10d50*/  IMAD R9, R68, 0x2, R20 ;  /* 0x0000000244097824 */ /* 0x002fe200078e0214 */
[----:B------:R-:W-:Y:S01]  /*10d60*/  LOP3.LUT R14, R15, 0x32, RZ, 0xfc, !PT ;  /* 0x000000320f0e7812 */ /* 0x000fe200078efcff */
[----:B------:R1:W-:Y:S01]  /*10d70*/  @P0 STG.E desc[UR16][R18.64], R11 ;  /* 0x0000000b12000986 */ /* 0x0003e2000c101910 */
[-C--:B------:R-:W-:Y:S01]  /*10d80*/  ISETP.LT.AND P1, PT, R0, R139.reuse, !P2 ;  /* 0x0000008b0000720c */ /* 0x080fe20005721270 */
[----:B------:R-:W-:Y:S01]  /*10d90*/  IMAD R13, R68, 0x2, R9 ;  /* 0x00000002440d7824 */ /* 0x000fe200078e0209 */
[----:B------:R-:W-:-:S02]  /*10da0*/  ISETP.LT.AND P5, PT, R14, R139, !P2 ;  /* 0x0000008b0e00720c */ /* 0x000fc400057a1270 */
[-C--:B------:R-:W-:Y:S01]  /*10db0*/  LEA R2, P0, R20, R30.reuse, 0x2 ;  /* 0x0000001e14027211 */ /* 0x080fe200078010ff */
[----:B------:R-:W-:Y:S01]  /*10dc0*/  IMAD R14, R68, 0x2, R13 ;  /* 0x00000002440e7824 */ /* 0x000fe200078e020d */
[C---:B------:R-:W-:Y:S02]  /*10dd0*/  LEA R8, P6, R9.reuse, R30, 0x2 ;  /* 0x0000001e09087211 */ /* 0x040fe400078c10ff */
[-C--:B------:R-:W-:Y:S01]  /*10de0*/  LEA.HI.X.SX32 R3, R20, R32.reuse, 0x2, P0 ;  /* 0x0000002014037211 */ /* 0x080fe200000f16ff */
[C---:B--2---:R-:W-:Y:S01]  /*10df0*/  IMAD R17, R68.reuse, 0x2, R14 ;  /* 0x0000000244117824 */ /* 0x044fe200078e020e */
[----:B------:R-:W-:Y:S02]  /*10e00*/  LEA.HI.X.SX32 R9, R9, R32, 0x2, P6 ;  /* 0x0000002009097211 */ /* 0x000fe400030f16ff */
[----:B------:R-:W-:Y:S01]  /*10e10*/  LOP3.LUT R0, R15, 0x36, RZ, 0xfc, !PT ;  /* 0x000000360f007812 */ /* 0x000fe200078efcff */
[----:B---3--:R2:W-:Y:S01]  /*10e20*/  @P1 STG.E desc[UR16][R2.64], R4 ;  /* 0x0000000402001986 */ /* 0x0085e2000c101910 */
[-C--:B------:R-:W-:Y:S01]  /*10e30*/  LEA R10, P6, R13, R30.reuse, 0x2 ;  /* 0x0000001e0d0a7211 */ /* 0x080fe200078c10ff */
[----:B-1----:R-:W-:Y:S01]  /*10e40*/  IMAD R18, R68, 0x2, R17 ;  /* 0x0000000244127824 */ /* 0x002fe200078e0211 */
[----:B------:R-:W-:Y:S01]  /*10e50*/  ISETP.LT.AND P0, PT, R0, R139, !P2 ;  /* 0x0000008b0000720c */ /* 0x000fe20005701270 */
[----:B------:R1:W-:Y:S01]  /*10e60*/  @P5 STG.E desc[UR16][R8.64], R5 ;  /* 0x0000000508005986 */ /* 0x0003e2000c101910 */
[----:B------:R-:W-:Y:S01]  /*10e70*/  LEA R12, P5, R14, R30, 0x2 ;  /* 0x0000001e0e0c7211 */ /* 0x000fe200078a10ff */
[----:B------:R-:W-:Y:S01]  /*10e80*/  IMAD R19, R68, 0x2, R18 ;  /* 0x0000000244137824 */ /* 0x000fe200078e0212 */
[----:B------:R-:W-:-:S02]  /*10e90*/  LOP3.LUT R0, R15, 0x34, RZ, 0xfc, !PT ;  /* 0x000000340f007812 */ /* 0x000fc400078efcff */
[-C--:B------:R-:W-:Y:S02]  /*10ea0*/  LEA.HI.X.SX32 R11, R13, R32.reuse, 0x2, P6 ;  /* 0x000000200d0b7211 */ /* 0x080fe400030f16ff */
[----:B------:R-:W-:Y:S01]  /*10eb0*/  LEA.HI.X.SX32 R13, R14, R32, 0x2, P5 ;  /* 0x000000200e0d7211 */ /* 0x000fe200028f16ff */
[----:B------:R-:W-:Y:S01]  /*10ec0*/  IMAD R14, R68, 0x2, R19 ;  /* 0x00000002440e7824 */ /* 0x000fe200078e0213 */
[----:B------:R-:W-:Y:S02]  /*10ed0*/  ISETP.LT.AND P1, PT, R0, R139, !P2 ;  /* 0x0000008b0000720c */ /* 0x000fe40005721270 */
[C---:B--2---:R-:W-:Y:S02]  /*10ee0*/  LEA R2, P5, R18.reuse, R30, 0x2 ;  /* 0x0000001e12027211 */ /* 0x044fe400078a10ff */
[----:B------:R-:W-:Y:S02]  /*10ef0*/  LOP3.LUT R0, R15, 0x3a, RZ, 0xfc, !PT ;  /* 0x0000003a0f007812 */ /* 0x000fe400078efcff */
[----:B------:R-:W-:-:S02]  /*10f00*/  LEA.HI.X.SX32 R3, R18, R32, 0x2, P5 ;  /* 0x0000002012037211 */ /* 0x000fc400028f16ff */
[-C--:B------:R-:W-:Y:S02]  /*10f10*/  ISETP.LT.AND P5, PT, R0, R139.reuse, !P2 ;  /* 0x0000008b0000720c */ /* 0x080fe400057a1270 */
[----:B------:R-:W-:Y:S02]  /*10f20*/  LOP3.LUT R0, R15, 0x3e, RZ, 0xfc, !PT ;  /* 0x0000003e0f007812 */ /* 0x000fe400078efcff */
[C---:B------:R-:W-:Y:S01]  /*10f30*/  LEA R16, P6, R17.reuse, R30, 0x2 ;  /* 0x0000001e11107211 */ /* 0x040fe200078c10ff */
[----:B------:R2:W-:Y:S01]  /*10f40*/  @P1 STG.E desc[UR16][R10.64], R6 ;  /* 0x000000060a001986 */ /* 0x0005e2000c101910 */
[----:B------:R-:W-:Y:S02]  /*10f50*/  ISETP.LT.AND P2, PT, R0, R139, !P2 ;  /* 0x0000008b0000720c */ /* 0x000fe40005741270 */
[----:B------:R-:W-:Y:S01]  /*10f60*/  LEA.HI.X.SX32 R17, R17, R32, 0x2, P6 ;  /* 0x0000002011117211 */ /* 0x000fe200030f16ff */
[----:B------:R2:W-:Y:S01]  /*10f70*/  @P0 STG.E desc[UR16][R12.64], R7 ;  /* 0x000000070c000986 */ /* 0x0005e2000c101910 */
[----:B------:R-:W-:-:S03]  /*10f80*/  LEA R4, P6, R19, R30, 0x2 ;  /* 0x0000001e13047211 */ /* 0x000fc600078c10ff */
[----:B------:R2:W-:Y:S01]  /*10f90*/  @P4 STG.E desc[UR16][R16.64], R204 ;  /* 0x000000cc10004986 */ /* 0x0005e2000c101910 */
[----:B-1----:R-:W-:Y:S02]  /*10fa0*/  LEA.HI.X.SX32 R5, R19, R32, 0x2, P6 ;  /* 0x0000002013057211 */ /* 0x002fe400030f16ff */
[C---:B------:R-:W-:Y:S01]  /*10fb0*/  LEA R8, P6, R14.reuse, R30, 0x2 ;  /* 0x0000001e0e087211 */ /* 0x040fe200078c10ff */
[----:B------:R2:W-:Y:S03]  /*10fc0*/  @P5 STG.E desc[UR16][R2.64], R205 ;  /* 0x000000cd02005986 */ /* 0x0005e6000c101910 */
[----:B------:R-:W-:Y:S01]  /*10fd0*/  LEA.HI.X.SX32 R9, R14, R32, 0x2, P6 ;  /* 0x000000200e097211 */ /* 0x000fe200030f16ff */
[----:B------:R2:W-:Y:S01]  /*10fe0*/  @P3 STG.E desc[UR16][R4.64], R206 ;  /* 0x000000ce04003986 */ /* 0x0005e2000c101910 */
[----:B------:R-:W-:Y:S07]  /*10ff0*/  @!P2 EXIT ;  /* 0x000000000000a94d */ /* 0x000fee0003800000 */
[----:B------:R-:W-:Y:S01]  /*11000*/  STG.E desc[UR16][R8.64], R207 ;  /* 0x000000cf08007986 */ /* 0x000fe2000c101910 */
[----:B------:R-:W-:Y:S05]  /*11010*/  EXIT ;  /* 0x000000000000794d */ /* 0x000fea0003800000 */
.L_x_2:
[----:B------:R-:W-:-:S00]  /*11020*/  BRA `(.L_x_2) ;  /* 0xfffffffc00fc7947 */ /* 0x000fc0000383ffff */
[----:B------:R-:W-:-:S00]  /*11030*/  NOP ;  /* 0x0000000000007918 */ /* 0x000fc00000000000 */
        /* <DEDUP_REMOVED lines=12> */
.L_x_3:


//--------------------- .nv.shared.matmul_kernel  --------------------------
	.section	.nv.shared.matmul_kernel,"aw",@nobits
	.sectionflags	@""
	.align	16
	.zero		1024


//--------------------- .nv.shared.reserved.0     --------------------------
	.section	.nv.shared.reserved.0,"aw",@nobits
	.weak		__nv_reservedSMEM_offset_0_alias
	.size		__nv_reservedSMEM_offset_0_alias, 0, 0
	.other		__nv_reservedSMEM_offset_0_alias,@"STO_CUDA_RESERVED_SHARED STV_DEFAULT"
__nv_reservedSMEM_offset_0_alias:
	.zero		0


//--------------------- .nv.constant0.matmul_kernel --------------------------
	.section	.nv.constant0.matmul_kernel,"a",@progbits
	.sectionflags	@""
	.align	4
.nv.constant0.matmul_kernel:
	.zero		608


//--------------------- SYMBOLS --------------------------

	.type		.nv.reservedSmem.offset0,@object
	.size		.nv.reservedSmem.offset0,0x4
